	.target	sm_90a

	.elftype	@"ET_EXEC"


//--------------------- .note.nv.tkinfo           --------------------------
	.section	.note.nv.tkinfo,"",@"SHT_NOTE"
	.sectionflags	@"SHF_NOTE_NV_TKINFO"
	.tkinfo
        /*0018*/ 	.word	0x00000002
        /*0030*/ 	.string	""
        /*0030*/ 	.string	"ptxas"
        /*0030*/ 	.string	"Cuda compilation tools, release 13.0, V13.0.88"
        /*0030*/ 	.string	"Build cuda_13.0.r13.0/compiler.36424714_0"
        /*0030*/ 	.string	"-arch sm_90a -m 64 "



//--------------------- .note.nv.cuinfo           --------------------------
	.section	.note.nv.cuinfo,"",@"SHT_NOTE"
	.sectionflags	@"SHF_NOTE_NV_CUINFO"
        /*0018*/ 	.short	0x0002
        /*001a*/ 	.short	0x005a
        /*001c*/ 	.short	0x0082
	.zero		2


//--------------------- .nv.info                  --------------------------
	.section	.nv.info,"",@"SHT_CUDA_INFO"
	.align	4


	//----- nvinfo : EIATTR_REGCOUNT
	.align		4
        /*0000*/ 	.byte	0x04, 0x2f
        /*0002*/ 	.short	(.L_16 - .L_15)
	.align		4
.L_15:
        /*0004*/ 	.word	index@(_ZN7cutlass13device_kernelINS_4gemm6kernel13GemmUniversalIN4cute5tupleIJiiiiEEENS1_10collective13CollectiveMmaINS1_37MainloopSm90TmaGmmaWarpSpecializedFP8ILi10ENS5_IJNS4_1CILi2EEENSA_ILi1EEESC_EEENS1_35KernelTmaWarpSpecializedCooperativeEEENS5_IJNSA_ILi256EEENSA_ILi64EEESH_EEENS_12float_e4m3_tENS5_IJlSC_lEEESJ_SK_NS4_8TiledMMAINS4_8MMA_AtomIJNS4_4SM904GMMA30MMA_64x64x32_F32E4M3E4M3_SS_TNILNSO_7ScaleInE1ELSQ_1EEEEEENS4_6LayoutISD_NS5_IJSC_NSA_ILi0EEESU_EEEEENS5_IJNS4_10UnderscoreESX_SX_EEEEENS4_13SM90_TMA_LOADENS4_14ComposedLayoutINS4_7SwizzleILi2ELi4ELi3EEENS4_18smem_ptr_flag_bitsILi8EEENST_INS5_IJNSA_ILi8EEESH_EEENS5_IJSH_SC_EEEEEEEvNS4_8identityENS4_23SM90_TMA_LOAD_MULTICASTES1A_vS1B_EENS_8epilogue10collective18CollectiveEpilogueINS1E_22Sm90TmaWarpSpecializedILi4ELi2ELi16ELb0ELb0EEEJSI_NS5_IJNSA_ILi128EEENSA_ILi32EEEEEESJ_SK_SJ_SK_NS1E_6fusion15FusionCallbacksIS1I_NS1M_13LinCombEltActINS1E_6thread4GELUESJ_fSJ_fLNS_15FloatRoundStyleE2EEESI_S1L_JEEES10_NS11_INS12_ILi1ELi4ELi3EEES15_NST_INS5_IJS16_S1K_EEENS5_IJS1K_SC_EEEEEEENS4_39AutoVectorizingCopyWithAssumedAlignmentILi128EEENS4_14SM90_TMA_STOREES1Y_S20_NS4_9Copy_AtomIJNS4_17SM90_U32x4_STSM_NENS_6half_tEEEEvEEEvvEEEEvNT_6ParamsE)
        /*0008*/ 	.word	0x000000a8


	//----- nvinfo : EIATTR_FRAME_SIZE
	.align		4
.L_16:
        /*000c*/ 	.byte	0x04, 0x11
        /*000e*/ 	.short	(.L_18 - .L_17)
	.align		4
.L_17:
        /*0010*/ 	.word	index@(_ZN7cutlass13device_kernelINS_4gemm6kernel13GemmUniversalIN4cute5tupleIJiiiiEEENS1_10collective13CollectiveMmaINS1_37MainloopSm90TmaGmmaWarpSpecializedFP8ILi10ENS5_IJNS4_1CILi2EEENSA_ILi1EEESC_EEENS1_35KernelTmaWarpSpecializedCooperativeEEENS5_IJNSA_ILi256EEENSA_ILi64EEESH_EEENS_12float_e4m3_tENS5_IJlSC_lEEESJ_SK_NS4_8TiledMMAINS4_8MMA_AtomIJNS4_4SM904GMMA30MMA_64x64x32_F32E4M3E4M3_SS_TNILNSO_7ScaleInE1ELSQ_1EEEEEENS4_6LayoutISD_NS5_IJSC_NSA_ILi0EEESU_EEEEENS5_IJNS4_10UnderscoreESX_SX_EEEEENS4_13SM90_TMA_LOADENS4_14ComposedLayoutINS4_7SwizzleILi2ELi4ELi3EEENS4_18smem_ptr_flag_bitsILi8EEENST_INS5_IJNSA_ILi8EEESH_EEENS5_IJSH_SC_EEEEEEEvNS4_8identityENS4_23SM90_TMA_LOAD_MULTICASTES1A_vS1B_EENS_8epilogue10collective18CollectiveEpilogueINS1E_22Sm90TmaWarpSpecializedILi4ELi2ELi16ELb0ELb0EEEJSI_NS5_IJNSA_ILi128EEENSA_ILi32EEEEEESJ_SK_SJ_SK_NS1E_6fusion15FusionCallbacksIS1I_NS1M_13LinCombEltActINS1E_6thread4GELUESJ_fSJ_fLNS_15FloatRoundStyleE2EEESI_S1L_JEEES10_NS11_INS12_ILi1ELi4ELi3EEES15_NST_INS5_IJS16_S1K_EEENS5_IJS1K_SC_EEEEEEENS4_39AutoVectorizingCopyWithAssumedAlignmentILi128EEENS4_14SM90_TMA_STOREES1Y_S20_NS4_9Copy_AtomIJNS4_17SM90_U32x4_STSM_NENS_6half_tEEEEvEEEvvEEEEvNT_6ParamsE)
        /*0014*/ 	.word	0x00000000


	//----- nvinfo : EIATTR_MIN_STACK_SIZE
	.align		4
.L_18:
        /*0018*/ 	.byte	0x04, 0x12
        /*001a*/ 	.short	(.L_20 - .L_19)
	.align		4
.L_19:
        /*001c*/ 	.word	index@(_ZN7cutlass13device_kernelINS_4gemm6kernel13GemmUniversalIN4cute5tupleIJiiiiEEENS1_10collective13CollectiveMmaINS1_37MainloopSm90TmaGmmaWarpSpecializedFP8ILi10ENS5_IJNS4_1CILi2EEENSA_ILi1EEESC_EEENS1_35KernelTmaWarpSpecializedCooperativeEEENS5_IJNSA_ILi256EEENSA_ILi64EEESH_EEENS_12float_e4m3_tENS5_IJlSC_lEEESJ_SK_NS4_8TiledMMAINS4_8MMA_AtomIJNS4_4SM904GMMA30MMA_64x64x32_F32E4M3E4M3_SS_TNILNSO_7ScaleInE1ELSQ_1EEEEEENS4_6LayoutISD_NS5_IJSC_NSA_ILi0EEESU_EEEEENS5_IJNS4_10UnderscoreESX_SX_EEEEENS4_13SM90_TMA_LOADENS4_14ComposedLayoutINS4_7SwizzleILi2ELi4ELi3EEENS4_18smem_ptr_flag_bitsILi8EEENST_INS5_IJNSA_ILi8EEESH_EEENS5_IJSH_SC_EEEEEEEvNS4_8identityENS4_23SM90_TMA_LOAD_MULTICASTES1A_vS1B_EENS_8epilogue10collective18CollectiveEpilogueINS1E_22Sm90TmaWarpSpecializedILi4ELi2ELi16ELb0ELb0EEEJSI_NS5_IJNSA_ILi128EEENSA_ILi32EEEEEESJ_SK_SJ_SK_NS1E_6fusion15FusionCallbacksIS1I_NS1M_13LinCombEltActINS1E_6thread4GELUESJ_fSJ_fLNS_15FloatRoundStyleE2EEESI_S1L_JEEES10_NS11_INS12_ILi1ELi4ELi3EEES15_NST_INS5_IJS16_S1K_EEENS5_IJS1K_SC_EEEEEEENS4_39AutoVectorizingCopyWithAssumedAlignmentILi128EEENS4_14SM90_TMA_STOREES1Y_S20_NS4_9Copy_AtomIJNS4_17SM90_U32x4_STSM_NENS_6half_tEEEEvEEEvvEEEEvNT_6ParamsE)
        /*0020*/ 	.word	0x00000000
.L_20:


//--------------------- .nv.compat                --------------------------
	.section	.nv.compat,"",@"SHT_CUDA_COMPAT_INFO"
	.align	4
        /*0000*/ 	.byte	0x02, 0x09, 0x01, 0x00, 0x02, 0x02, 0x04, 0x00, 0x02, 0x05, 0x05, 0x00, 0x03, 0x07, 0x01, 0x01
        /*0010*/ 	.byte	0x02, 0x03, 0x01, 0x00, 0x02, 0x06, 0x01, 0x00, 0x04, 0x0b, 0x08, 0x00, 0x00, 0x00, 0x00, 0x00
        /*0020*/ 	.byte	0x00, 0x00, 0x00, 0x00


//--------------------- .nv.info._ZN7cutlass13device_kernelINS_4gemm6kernel13GemmUniversalIN4cute5tupleIJiiiiEEENS1_10collective13CollectiveMmaINS1_37MainloopSm90TmaGmmaWarpSpecializedFP8ILi10ENS5_IJNS4_1CILi2EEENSA_ILi1EEESC_EEENS1_35KernelTmaWarpSpecializedCooperativeEEENS5_IJNSA_ILi256EEENSA_ILi64EEESH_EEENS_12float_e4m3_tENS5_IJlSC_lEEESJ_SK_NS4_8TiledMMAINS4_8MMA_AtomIJNS4_4SM904GMMA30MMA_64x64x32_F32E4M3E4M3_SS_TNILNSO_7ScaleInE1ELSQ_1EEEEEENS4_6LayoutISD_NS5_IJSC_NSA_ILi0EEESU_EEEEENS5_IJNS4_10UnderscoreESX_SX_EEEEENS4_13SM90_TMA_LOADENS4_14ComposedLayoutINS4_7SwizzleILi2ELi4ELi3EEENS4_18smem_ptr_flag_bitsILi8EEENST_INS5_IJNSA_ILi8EEESH_EEENS5_IJSH_SC_EEEEEEEvNS4_8identityENS4_23SM90_TMA_LOAD_MULTICASTES1A_vS1B_EENS_8epilogue10collective18CollectiveEpilogueINS1E_22Sm90TmaWarpSpecializedILi4ELi2ELi16ELb0ELb0EEEJSI_NS5_IJNSA_ILi128EEENSA_ILi32EEEEEESJ_SK_SJ_SK_NS1E_6fusion15FusionCallbacksIS1I_NS1M_13LinCombEltActINS1E_6thread4GELUESJ_fSJ_fLNS_15FloatRoundStyleE2EEESI_S1L_JEEES10_NS11_INS12_ILi1ELi4ELi3EEES15_NST_INS5_IJS16_S1K_EEENS5_IJS1K_SC_EEEEEEENS4_39AutoVectorizingCopyWithAssumedAlignmentILi128EEENS4_14SM90_TMA_STOREES1Y_S20_NS4_9Copy_AtomIJNS4_17SM90_U32x4_STSM_NENS_6half_tEEEEvEEEvvEEEEvNT_6ParamsE --------------------------
	.section	.nv.info._ZN7cutlass13device_kernelINS_4gemm6kernel13GemmUniversalIN4cute5tupleIJiiiiEEENS1_10collective13CollectiveMmaINS1_37MainloopSm90TmaGmmaWarpSpecializedFP8ILi10ENS5_IJNS4_1CILi2EEENSA_ILi1EEESC_EEENS1_35KernelTmaWarpSpecializedCooperativeEEENS5_IJNSA_ILi256EEENSA_ILi64EEESH_EEENS_12float_e4m3_tENS5_IJlSC_lEEESJ_SK_NS4_8TiledMMAINS4_8MMA_AtomIJNS4_4SM904GMMA30MMA_64x64x32_F32E4M3E4M3_SS_TNILNSO_7ScaleInE1ELSQ_1EEEEEENS4_6LayoutISD_NS5_IJSC_NSA_ILi0EEESU_EEEEENS5_IJNS4_10UnderscoreESX_SX_EEEEENS4_13SM90_TMA_LOADENS4_14ComposedLayoutINS4_7SwizzleILi2ELi4ELi3EEENS4_18smem_ptr_flag_bitsILi8EEENST_INS5_IJNSA_ILi8EEESH_EEENS5_IJSH_SC_EEEEEEEvNS4_8identityENS4_23SM90_TMA_LOAD_MULTICASTES1A_vS1B_EENS_8epilogue10collective18CollectiveEpilogueINS1E_22Sm90TmaWarpSpecializedILi4ELi2ELi16ELb0ELb0EEEJSI_NS5_IJNSA_ILi128EEENSA_ILi32EEEEEESJ_SK_SJ_SK_NS1E_6fusion15FusionCallbacksIS1I_NS1M_13LinCombEltActINS1E_6thread4GELUESJ_fSJ_fLNS_15FloatRoundStyleE2EEESI_S1L_JEEES10_NS11_INS12_ILi1ELi4ELi3EEES15_NST_INS5_IJS16_S1K_EEENS5_IJS1K_SC_EEEEEEENS4_39AutoVectorizingCopyWithAssumedAlignmentILi128EEENS4_14SM90_TMA_STOREES1Y_S20_NS4_9Copy_AtomIJNS4_17SM90_U32x4_STSM_NENS_6half_tEEEEvEEEvvEEEEvNT_6ParamsE,"",@"SHT_CUDA_INFO"
	.sectionflags	@""
	.align	4


	//----- nvinfo : EIATTR_CUDA_API_VERSION
	.align		4
        /*0000*/ 	.byte	0x04, 0x37
        /*0002*/ 	.short	(.L_22 - .L_21)
.L_21:
        /*0004*/ 	.word	0x00000082


	//----- nvinfo : EIATTR_KPARAM_INFO
	.align		4
.L_22:
        /*0008*/ 	.byte	0x04, 0x17
        /*000a*/ 	.short	(.L_24 - .L_23)
.L_23:
        /*000c*/ 	.word	0x00000000
        /*0010*/ 	.short	0x0000
        /*0012*/ 	.short	0x0070
        /*0014*/ 	.byte	0x00, 0xf0, 0x01, 0x1c


	//----- nvinfo : EIATTR_SPARSE_MMA_MASK
	.align		4
.L_24:
        /*0018*/ 	.byte	0x03, 0x50
        /*001a*/ 	.short	0x0000


	//----- nvinfo : EIATTR_MAXREG_COUNT
	.align		4
        /*001c*/ 	.byte	0x03, 0x1b
        /*001e*/ 	.short	0x00a8


	//----- nvinfo : EIATTR_NUM_BARRIERS
	.align		4
        /*0020*/ 	.byte	0x02, 0x4c
        /*0022*/ 	.byte	0x02
	.zero		1


	//----- nvinfo : EIATTR_EXTERNS
	.align		4
        /*0024*/ 	.byte	0x04, 0x0f
        /*0026*/ 	.short	(.L_26 - .L_25)


	//   ....[0]....
	.align		4
.L_25:
        /*0028*/ 	.word	index@(__assertfail)


	//----- nvinfo : EIATTR_MERCURY_ISA_VERSION
	.align		4
.L_26:
        /*002c*/ 	.byte	0x03, 0x5f
        /*002e*/ 	.short	0x0101


	//----- nvinfo : EIATTR_INT_WARP_WIDE_INSTR_OFFSETS
	.align		4
        /*0030*/ 	.byte	0x04, 0x31
        /*0032*/ 	.short	(.L_28 - .L_27)


	//   ....[0]....
.L_27:
        /*0034*/ 	.word	0x00000b10


	//   ....[1]....
        /*0038*/ 	.word	0x00000b30


	//   ....[2]....
        /*003c*/ 	.word	0x00000c30


	//----- nvinfo : EIATTR_COOP_GROUP_MASK_REGIDS
	.align		4
.L_28:
        /*0040*/ 	.byte	0x04, 0x29
        /*0042*/ 	.short	(.L_30 - .L_29)


	//   ....[0]....
.L_29:
        /*0044*/ 	.word	0xffffffff


	//   ....[1]....
        /*0048*/ 	.word	0xffffffff


	//   ....[2]....
        /*004c*/ 	.word	0xffffffff


	//   ....[3]....
        /*0050*/ 	.word	0xffffffff


	//   ....[4]....
        /*0054*/ 	.word	0xffffffff


	//   ....[5]....
        /*0058*/ 	.word	0xffffffff


	//   ....[6]....
        /*005c*/ 	.word	0xffffffff


	//----- nvinfo : EIATTR_COOP_GROUP_INSTR_OFFSETS
	.align		4
.L_30:
        /*0060*/ 	.byte	0x04, 0x28
        /*0062*/ 	.short	(.L_32 - .L_31)


	//   ....[0]....
.L_31:
        /*0064*/ 	.word	0x00000070


	//   ....[1]....
        /*0068*/ 	.word	0x00000080


	//   ....[2]....
        /*006c*/ 	.word	0x00000440


	//   ....[3]....
        /*0070*/ 	.word	0x00000700


	//   ....[4]....
        /*0074*/ 	.word	0x00000960


	//   ....[5]....
        /*0078*/ 	.word	0x00000d70


	//   ....[6]....
        /*007c*/ 	.word	0x00001800


	//----- nvinfo : EIATTR_REG_RECONFIG
	.align		4
.L_32:
        /*0080*/ 	.byte	0x01, 0x54
	.zero		2


	//----- nvinfo : EIATTR_SYSCALL_OFFSETS
	.align		4
        /*0084*/ 	.byte	0x04, 0x46
        /*0086*/ 	.short	(.L_34 - .L_33)


	//   ....[0]....
.L_33:
        /*0088*/ 	.word	0x00003790


	//   ....[1]....
        /*008c*/ 	.word	0x000038d0


	//----- nvinfo : EIATTR_MBARRIER_INSTR_OFFSETS
	.align		4
.L_34:
        /*0090*/ 	.byte	0x04, 0x39
        /*0092*/ 	.short	(.L_36 - .L_35)


	//   ....[0]....
.L_35:
        /*0094*/ 	.word	0x00000560
        /*0098*/ 	.word	0x000000ff
        /*009c*/ 	.word	0x00000000
        /*00a0*/ 	.short	0x0100
        /*00a2*/ 	.byte	0x08
	.zero		1


	//   ....[1]....
        /*00a4*/ 	.word	0x00000570
        /*00a8*/ 	.word	0x000000ff
        /*00ac*/ 	.word	0x00000050
        /*00b0*/ 	.short	0x0100
        /*00b2*/ 	.byte	0x08
	.zero		1


	//   ....[2]....
        /*00b4*/ 	.word	0x00000580
        /*00b8*/ 	.word	0x000000ff
        /*00bc*/ 	.word	0x00000008
        /*00c0*/ 	.short	0x0100
        /*00c2*/ 	.byte	0x08
	.zero		1


	//   ....[3]....
        /*00c4*/ 	.word	0x00000590
        /*00c8*/ 	.word	0x000000ff
        /*00cc*/ 	.word	0x00000058
        /*00d0*/ 	.short	0x0100
        /*00d2*/ 	.byte	0x08
	.zero		1


	//   ....[4]....
        /*00d4*/ 	.word	0x000005a0
        /*00d8*/ 	.word	0x000000ff
        /*00dc*/ 	.word	0x00000010
        /*00e0*/ 	.short	0x0100
        /*00e2*/ 	.byte	0x08
	.zero		1


	//   ....[5]....
        /*00e4*/ 	.word	0x000005b0
        /*00e8*/ 	.word	0x000000ff
        /*00ec*/ 	.word	0x00000060
        /*00f0*/ 	.short	0x0100
        /*00f2*/ 	.byte	0x08
	.zero		1


	//   ....[6]....
        /*00f4*/ 	.word	0x000005c0
        /*00f8*/ 	.word	0x000000ff
        /*00fc*/ 	.word	0x00000018
        /*0100*/ 	.short	0x0100
        /*0102*/ 	.byte	0x08
	.zero		1


	//   ....[7]....
        /*0104*/ 	.word	0x000005d0
        /*0108*/ 	.word	0x000000ff
        /*010c*/ 	.word	0x00000068
        /*0110*/ 	.short	0x0100
        /*0112*/ 	.byte	0x08
	.zero		1


	//   ....[8]....
        /*0114*/ 	.word	0x000005e0
        /*0118*/ 	.word	0x000000ff
        /*011c*/ 	.word	0x00000020
        /*0120*/ 	.short	0x0100
        /*0122*/ 	.byte	0x08
	.zero		1


	//   ....[9]....
        /*0124*/ 	.word	0x000005f0
        /*0128*/ 	.word	0x000000ff
        /*012c*/ 	.word	0x00000070
        /*0130*/ 	.short	0x0100
        /*0132*/ 	.byte	0x08
	.zero		1


	//   ....[10]....
        /*0134*/ 	.word	0x00000600
        /*0138*/ 	.word	0x000000ff
        /*013c*/ 	.word	0x00000028
        /*0140*/ 	.short	0x0100
        /*0142*/ 	.byte	0x08
	.zero		1


	//   ....[11]....
        /*0144*/ 	.word	0x00000610
        /*0148*/ 	.word	0x000000ff
        /*014c*/ 	.word	0x00000078
        /*0150*/ 	.short	0x0100
        /*0152*/ 	.byte	0x08
	.zero		1


	//   ....[12]....
        /*0154*/ 	.word	0x00000620
        /*0158*/ 	.word	0x000000ff
        /*015c*/ 	.word	0x00000030
        /*0160*/ 	.short	0x0100
        /*0162*/ 	.byte	0x08
	.zero		1


	//   ....[13]....
        /*0164*/ 	.word	0x00000630
        /*0168*/ 	.word	0x000000ff
        /*016c*/ 	.word	0x00000080
        /*0170*/ 	.short	0x0100
        /*0172*/ 	.byte	0x08
	.zero		1


	//   ....[14]....
        /*0174*/ 	.word	0x00000640
        /*0178*/ 	.word	0x000000ff
        /*017c*/ 	.word	0x00000038
        /*0180*/ 	.short	0x0100
        /*0182*/ 	.byte	0x08
	.zero		1


	//   ....[15]....
        /*0184*/ 	.word	0x00000650
        /*0188*/ 	.word	0x000000ff
        /*018c*/ 	.word	0x00000088
        /*0190*/ 	.short	0x0100
        /*0192*/ 	.byte	0x08
	.zero		1


	//   ....[16]....
        /*0194*/ 	.word	0x00000660
        /*0198*/ 	.word	0x000000ff
        /*019c*/ 	.word	0x00000040
        /*01a0*/ 	.short	0x0100
        /*01a2*/ 	.byte	0x08
	.zero		1


	//   ....[17]....
        /*01a4*/ 	.word	0x00000670
        /*01a8*/ 	.word	0x000000ff
        /*01ac*/ 	.word	0x00000090
        /*01b0*/ 	.short	0x0100
        /*01b2*/ 	.byte	0x08
	.zero		1


	//   ....[18]....
        /*01b4*/ 	.word	0x00000680
        /*01b8*/ 	.word	0x000000ff
        /*01bc*/ 	.word	0x00000048
        /*01c0*/ 	.short	0x0100
        /*01c2*/ 	.byte	0x08
	.zero		1


	//   ....[19]....
        /*01c4*/ 	.word	0x00000690
        /*01c8*/ 	.word	0x000000ff
        /*01cc*/ 	.word	0x00000098
        /*01d0*/ 	.short	0x0100
        /*01d2*/ 	.byte	0x08
	.zero		1


	//   ....[20]....
        /*01d4*/ 	.word	0x000008c0
        /*01d8*/ 	.word	0x000000ff
        /*01dc*/ 	.word	0x000000a0
        /*01e0*/ 	.short	0x0100
        /*01e2*/ 	.byte	0x08
	.zero		1


	//   ....[21]....
        /*01e4*/ 	.word	0x000008d0
        /*01e8*/ 	.word	0x000000ff
        /*01ec*/ 	.word	0x000000c0
        /*01f0*/ 	.short	0x0100
        /*01f2*/ 	.byte	0x08
	.zero		1


	//   ....[22]....
        /*01f4*/ 	.word	0x000008e0
        /*01f8*/ 	.word	0x000000ff
        /*01fc*/ 	.word	0x000000a8
        /*0200*/ 	.short	0x0100
        /*0202*/ 	.byte	0x08
	.zero		1


	//   ....[23]....
        /*0204*/ 	.word	0x000008f0
        /*0208*/ 	.word	0x000000ff
        /*020c*/ 	.word	0x000000c8
        /*0210*/ 	.short	0x0100
        /*0212*/ 	.byte	0x08
	.zero		1


	//   ....[24]....
        /*0214*/ 	.word	0x00000900
        /*0218*/ 	.word	0x000000ff
        /*021c*/ 	.word	0x000000b0
        /*0220*/ 	.short	0x0100
        /*0222*/ 	.byte	0x08
	.zero		1


	//   ....[25]....
        /*0224*/ 	.word	0x00000910
        /*0228*/ 	.word	0x000000ff
        /*022c*/ 	.word	0x000000d0
        /*0230*/ 	.short	0x0100
        /*0232*/ 	.byte	0x08
	.zero		1


	//   ....[26]....
        /*0234*/ 	.word	0x00000920
        /*0238*/ 	.word	0x000000ff
        /*023c*/ 	.word	0x000000b8
        /*0240*/ 	.short	0x0100
        /*0242*/ 	.byte	0x08
	.zero		1


	//   ....[27]....
        /*0244*/ 	.word	0x00000930
        /*0248*/ 	.word	0x000000ff
        /*024c*/ 	.word	0x000000d8
        /*0250*/ 	.short	0x0100
        /*0252*/ 	.byte	0x08
	.zero		1


	//   ....[28]....
        /*0254*/ 	.word	0x00000ca0
        /*0258*/ 	.word	0x000000ff
        /*025c*/ 	.word	0x000000e0
        /*0260*/ 	.short	0x0100
        /*0262*/ 	.byte	0x06
	.zero		1


	//   ....[29]....
        /*0264*/ 	.word	0x00000d20
        /*0268*/ 	.word	0x000000ff
        /*026c*/ 	.word	0x000000e8
        /*0270*/ 	.short	0x0100
        /*0272*/ 	.byte	0x06
	.zero		1


	//   ....[30]....
        /*0274*/ 	.word	0x00001d30
        /*0278*/ 	.word	0x000000ff
        /*027c*/ 	.word	0x00000000
        /*0280*/ 	.short	0x010a
        /*0282*/ 	.byte	0x05
	.zero		1


	//   ....[31]....
        /*0284*/ 	.word	0x00001d70
        /*0288*/ 	.word	0x000000ff
        /*028c*/ 	.word	0x00000000
        /*0290*/ 	.short	0x010a
        /*0292*/ 	.byte	0x05
	.zero		1


	//   ....[32]....
        /*0294*/ 	.word	0x00002770
        /*0298*/ 	.word	0x000000ff
        /*029c*/ 	.word	0x00000000
        /*02a0*/ 	.short	0x010a
        /*02a2*/ 	.byte	0x08
	.zero		1


	//   ....[33]....
        /*02a4*/ 	.word	0x000027b0
        /*02a8*/ 	.word	0x000000ff
        /*02ac*/ 	.word	0x00000000
        /*02b0*/ 	.short	0x010a
        /*02b2*/ 	.byte	0x08
	.zero		1


	//   ....[34]....
        /*02b4*/ 	.word	0x00002ed0
        /*02b8*/ 	.word	0x00000006
        /*02bc*/ 	.word	0x00000000
        /*02c0*/ 	.short	0x0101
        /*02c2*/ 	.byte	0x3f
	.zero		1


	//   ....[35]....
        /*02c4*/ 	.word	0x00003550
        /*02c8*/ 	.word	0x00000000
        /*02cc*/ 	.word	0x00000000
        /*02d0*/ 	.short	0x0101
        /*02d2*/ 	.byte	0x3f
	.zero		1


	//   ....[36]....
        /*02d4*/ 	.word	0x00003d70
        /*02d8*/ 	.word	0x0000000d
        /*02dc*/ 	.word	0x000000a0
        /*02e0*/ 	.short	0x010a
        /*02e2*/ 	.byte	0x3f
	.zero		1


	//   ....[37]....
        /*02e4*/ 	.word	0x00004090
        /*02e8*/ 	.word	0x00000006
        /*02ec*/ 	.word	0x00000000
        /*02f0*/ 	.short	0x0101
        /*02f2*/ 	.byte	0x3f
	.zero		1


	//   ....[38]....
        /*02f4*/ 	.word	0x00006180
        /*02f8*/ 	.word	0x0000001a
        /*02fc*/ 	.word	0x000000a0
        /*0300*/ 	.short	0x010a
        /*0302*/ 	.byte	0x3f
	.zero		1


	//   ....[39]....
        /*0304*/ 	.word	0x000063b0
        /*0308*/ 	.word	0x0000000f
        /*030c*/ 	.word	0x00000000
        /*0310*/ 	.short	0x0101
        /*0312*/ 	.byte	0x3f
	.zero		1


	//   ....[40]....
        /*0314*/ 	.word	0x00008350
        /*0318*/ 	.word	0x00000019
        /*031c*/ 	.word	0x000000a0
        /*0320*/ 	.short	0x010a
        /*0322*/ 	.byte	0x3f
	.zero		1


	//   ....[41]....
        /*0324*/ 	.word	0x00008580
        /*0328*/ 	.word	0x0000000f
        /*032c*/ 	.word	0x00000000
        /*0330*/ 	.short	0x0101
        /*0332*/ 	.byte	0x3f
	.zero		1


	//   ....[42]....
        /*0334*/ 	.word	0x0000a520
        /*0338*/ 	.word	0x00000014
        /*033c*/ 	.word	0x000000a0
        /*0340*/ 	.short	0x010a
        /*0342*/ 	.byte	0x3f
	.zero		1


	//   ....[43]....
        /*0344*/ 	.word	0x0000a770
        /*0348*/ 	.word	0x0000000e
        /*034c*/ 	.word	0x00000000
        /*0350*/ 	.short	0x0101
        /*0352*/ 	.byte	0x3f
	.zero		1


	//   ....[44]....
        /*0354*/ 	.word	0x0000d320
        /*0358*/ 	.word	0x000000ff
        /*035c*/ 	.word	0x000000e8
        /*0360*/ 	.short	0x010a
        /*0362*/ 	.byte	0x04
	.zero		1


	//   ....[45]....
        /*0364*/ 	.word	0x0000d730
        /*0368*/ 	.word	0x000000ff
        /*036c*/ 	.word	0x000000c0
        /*0370*/ 	.short	0x010a
        /*0372*/ 	.byte	0x05
	.zero		1


	//   ....[46]....
        /*0374*/ 	.word	0x0000d820
        /*0378*/ 	.word	0x000000ff
        /*037c*/ 	.word	0x000000a0
        /*0380*/ 	.short	0x010b
        /*0382*/ 	.byte	0x05
	.zero		1


	//   ....[47]....
        /*0384*/ 	.word	0x0000d880
        /*0388*/ 	.word	0x000000ff
        /*038c*/ 	.word	0x00000000
        /*0390*/ 	.short	0x0101
        /*0392*/ 	.byte	0x04
	.zero		1


	//   ....[48]....
        /*0394*/ 	.word	0x0000d8b0
        /*0398*/ 	.word	0x000000ff
        /*039c*/ 	.word	0x000000c8
        /*03a0*/ 	.short	0x010a
        /*03a2*/ 	.byte	0x05
	.zero		1


	//   ....[49]....
        /*03a4*/ 	.word	0x0000d9c0
        /*03a8*/ 	.word	0x000000ff
        /*03ac*/ 	.word	0x000000a8
        /*03b0*/ 	.short	0x010b
        /*03b2*/ 	.byte	0x05
	.zero		1


	//   ....[50]....
        /*03b4*/ 	.word	0x0000da30
        /*03b8*/ 	.word	0x000000ff
        /*03bc*/ 	.word	0x00000000
        /*03c0*/ 	.short	0x0101
        /*03c2*/ 	.byte	0x04
	.zero		1


	//   ....[51]....
        /*03c4*/ 	.word	0x0000da60
        /*03c8*/ 	.word	0x000000ff
        /*03cc*/ 	.word	0x000000d0
        /*03d0*/ 	.short	0x010a
        /*03d2*/ 	.byte	0x05
	.zero		1


	//   ....[52]....
        /*03d4*/ 	.word	0x0000db50
        /*03d8*/ 	.word	0x000000ff
        /*03dc*/ 	.word	0x000000b0
        /*03e0*/ 	.short	0x010b
        /*03e2*/ 	.byte	0x05
	.zero		1


	//   ....[53]....
        /*03e4*/ 	.word	0x0000dbb0
        /*03e8*/ 	.word	0x000000ff
        /*03ec*/ 	.word	0x00000000
        /*03f0*/ 	.short	0x0101
        /*03f2*/ 	.byte	0x04
	.zero		1


	//   ....[54]....
        /*03f4*/ 	.word	0x0000dbe0
        /*03f8*/ 	.word	0x000000ff
        /*03fc*/ 	.word	0x000000d8
        /*0400*/ 	.short	0x010a
        /*0402*/ 	.byte	0x05
	.zero		1


	//   ....[55]....
        /*0404*/ 	.word	0x0000dcf0
        /*0408*/ 	.word	0x000000ff
        /*040c*/ 	.word	0x000000b8
        /*0410*/ 	.short	0x010b
        /*0412*/ 	.byte	0x05
	.zero		1


	//   ....[56]....
        /*0414*/ 	.word	0x0000dde0
        /*0418*/ 	.word	0x000000ff
        /*041c*/ 	.word	0x00000000
        /*0420*/ 	.short	0x0101
        /*0422*/ 	.byte	0x04
	.zero		1


	//   ....[57]....
        /*0424*/ 	.word	0x0000e430
        /*0428*/ 	.word	0x00000003
        /*042c*/ 	.word	0x000000c0
        /*0430*/ 	.short	0x010a
        /*0432*/ 	.byte	0x3f
	.zero		1


	//   ....[58]....
        /*0434*/ 	.word	0x0000e470
        /*0438*/ 	.word	0x00000003
        /*043c*/ 	.word	0x000000c8
        /*0440*/ 	.short	0x010a
        /*0442*/ 	.byte	0x3f
	.zero		1


	//   ....[59]....
        /*0444*/ 	.word	0x0000e4b0
        /*0448*/ 	.word	0x00000003
        /*044c*/ 	.word	0x000000d0
        /*0450*/ 	.short	0x010a
        /*0452*/ 	.byte	0x3f
	.zero		1


	//   ....[60]....
        /*0454*/ 	.word	0x0000e500
        /*0458*/ 	.word	0x00000003
        /*045c*/ 	.word	0x000000d8
        /*0460*/ 	.short	0x010a
        /*0462*/ 	.byte	0x3f
	.zero		1


	//   ....[61]....
        /*0464*/ 	.word	0x0000e860
        /*0468*/ 	.word	0x0000000e
        /*046c*/ 	.word	0x00000050
        /*0470*/ 	.short	0x010a
        /*0472*/ 	.byte	0x3f
	.zero		1


	//   ....[62]....
        /*0474*/ 	.word	0x0000ebc0
        /*0478*/ 	.word	0x00000006
        /*047c*/ 	.word	0x000000e8
        /*0480*/ 	.short	0x0101
        /*0482*/ 	.byte	0x3f
	.zero		1


	//   ....[63]....
        /*0484*/ 	.word	0x0000f320
        /*0488*/ 	.word	0x00000007
        /*048c*/ 	.word	0x00000000
        /*0490*/ 	.short	0x010a
        /*0492*/ 	.byte	0x3f
	.zero		1


	//   ....[64]....
        /*0494*/ 	.word	0x0000f3a0
        /*0498*/ 	.word	0x00000009
        /*049c*/ 	.word	0x00000000
        /*04a0*/ 	.short	0x010a
        /*04a2*/ 	.byte	0x3f
	.zero		1


	//   ....[65]....
        /*04a4*/ 	.word	0x0000f430
        /*04a8*/ 	.word	0x00000006
        /*04ac*/ 	.word	0x00000000
        /*04b0*/ 	.short	0x010a
        /*04b2*/ 	.byte	0x3f
	.zero		1


	//   ....[66]....
        /*04b4*/ 	.word	0x0000f4c0
        /*04b8*/ 	.word	0x00000009
        /*04bc*/ 	.word	0x00000000
        /*04c0*/ 	.short	0x010a
        /*04c2*/ 	.byte	0x3f
	.zero		1


	//   ....[67]....
        /*04c4*/ 	.word	0x0000f550
        /*04c8*/ 	.word	0x00000006
        /*04cc*/ 	.word	0x00000000
        /*04d0*/ 	.short	0x010a
        /*04d2*/ 	.byte	0x3f
	.zero		1


	//   ....[68]....
        /*04d4*/ 	.word	0x0000f5e0
        /*04d8*/ 	.word	0x00000009
        /*04dc*/ 	.word	0x00000000
        /*04e0*/ 	.short	0x010a
        /*04e2*/ 	.byte	0x3f
	.zero		1


	//   ....[69]....
        /*04e4*/ 	.word	0x0000f670
        /*04e8*/ 	.word	0x00000006
        /*04ec*/ 	.word	0x00000000
        /*04f0*/ 	.short	0x010a
        /*04f2*/ 	.byte	0x3f
	.zero		1


	//   ....[70]....
        /*04f4*/ 	.word	0x0000f700
        /*04f8*/ 	.word	0x00000009
        /*04fc*/ 	.word	0x00000000
        /*0500*/ 	.short	0x010a
        /*0502*/ 	.byte	0x3f
	.zero		1


	//   ....[71]....
        /*0504*/ 	.word	0x0000f790
        /*0508*/ 	.word	0x00000006
        /*050c*/ 	.word	0x00000000
        /*0510*/ 	.short	0x010a
        /*0512*/ 	.byte	0x3f
	.zero		1


	//   ....[72]....
        /*0514*/ 	.word	0x0000f820
        /*0518*/ 	.word	0x00000003
        /*051c*/ 	.word	0x00000000
        /*0520*/ 	.short	0x010a
        /*0522*/ 	.byte	0x3f
	.zero		1


	//   ....[73]....
        /*0524*/ 	.word	0x0000f890
        /*0528*/ 	.word	0x00000005
        /*052c*/ 	.word	0x00000000
        /*0530*/ 	.short	0x010a
        /*0532*/ 	.byte	0x3f
	.zero		1


	//   ....[74]....
        /*0534*/ 	.word	0x0000f8f0
        /*0538*/ 	.word	0x00000006
        /*053c*/ 	.word	0x00000000
        /*0540*/ 	.short	0x010a
        /*0542*/ 	.byte	0x3f
	.zero		1


	//   ....[75]....
        /*0544*/ 	.word	0x0000f940
        /*0548*/ 	.word	0x0000000d
        /*054c*/ 	.word	0x000000a0
        /*0550*/ 	.short	0x010a
        /*0552*/ 	.byte	0x3f
	.zero		1


	//   ....[76]....
        /*0554*/ 	.word	0x0000f990
        /*0558*/ 	.word	0x0000001a
        /*055c*/ 	.word	0x000000a0
        /*0560*/ 	.short	0x010a
        /*0562*/ 	.byte	0x3f
	.zero		1


	//   ....[77]....
        /*0564*/ 	.word	0x0000f9e0
        /*0568*/ 	.word	0x00000019
        /*056c*/ 	.word	0x000000a0
        /*0570*/ 	.short	0x010a
        /*0572*/ 	.byte	0x3f
	.zero		1


	//   ....[78]....
        /*0574*/ 	.word	0x0000fa30
        /*0578*/ 	.word	0x00000014
        /*057c*/ 	.word	0x000000a0
        /*0580*/ 	.short	0x010a
        /*0582*/ 	.byte	0x3f
	.zero		1


	//   ....[79]....
        /*0584*/ 	.word	0x0000fa90
        /*0588*/ 	.word	0x00000004
        /*058c*/ 	.word	0x000000e8
        /*0590*/ 	.short	0x010a
        /*0592*/ 	.byte	0x3f
	.zero		1


	//   ....[80]....
        /*0594*/ 	.word	0x0000faf0
        /*0598*/ 	.word	0x00000005
        /*059c*/ 	.word	0x000000c0
        /*05a0*/ 	.short	0x010a
        /*05a2*/ 	.byte	0x3f
	.zero		1


	//   ....[81]....
        /*05a4*/ 	.word	0x0000fb50
        /*05a8*/ 	.word	0x00000005
        /*05ac*/ 	.word	0x000000c8
        /*05b0*/ 	.short	0x010a
        /*05b2*/ 	.byte	0x3f
	.zero		1


	//   ....[82]....
        /*05b4*/ 	.word	0x0000fbb0
        /*05b8*/ 	.word	0x00000005
        /*05bc*/ 	.word	0x000000d0
        /*05c0*/ 	.short	0x010a
        /*05c2*/ 	.byte	0x3f
	.zero		1


	//   ....[83]....
        /*05c4*/ 	.word	0x0000fc10
        /*05c8*/ 	.word	0x00000005
        /*05cc*/ 	.word	0x000000d8
        /*05d0*/ 	.short	0x010a
        /*05d2*/ 	.byte	0x3f
	.zero		1


	//   ....[84]....
        /*05d4*/ 	.word	0x0000fc60
        /*05d8*/ 	.word	0x00000003
        /*05dc*/ 	.word	0x000000c0
        /*05e0*/ 	.short	0x010a
        /*05e2*/ 	.byte	0x3f
	.zero		1


	//   ....[85]....
        /*05e4*/ 	.word	0x0000fcb0
        /*05e8*/ 	.word	0x00000003
        /*05ec*/ 	.word	0x000000c8
        /*05f0*/ 	.short	0x010a
        /*05f2*/ 	.byte	0x3f
	.zero		1


	//   ....[86]....
        /*05f4*/ 	.word	0x0000fd00
        /*05f8*/ 	.word	0x00000003
        /*05fc*/ 	.word	0x000000d0
        /*0600*/ 	.short	0x010a
        /*0602*/ 	.byte	0x3f
	.zero		1


	//   ....[87]....
        /*0604*/ 	.word	0x0000fdd0
        /*0608*/ 	.word	0x0000000e
        /*060c*/ 	.word	0x00000050
        /*0610*/ 	.short	0x010a
        /*0612*/ 	.byte	0x3f
	.zero		1


	//   ....[88]....
        /*0614*/ 	.word	0x0000fea0
        /*0618*/ 	.word	0x00000007
        /*061c*/ 	.word	0x00000000
        /*0620*/ 	.short	0x010a
        /*0622*/ 	.byte	0x3f
	.zero		1


	//   ....[89]....
        /*0624*/ 	.word	0x0000fef0
        /*0628*/ 	.word	0x00000009
        /*062c*/ 	.word	0x00000000
        /*0630*/ 	.short	0x010a
        /*0632*/ 	.byte	0x3f
	.zero		1


	//   ....[90]....
        /*0634*/ 	.word	0x0000ff40
        /*0638*/ 	.word	0x00000006
        /*063c*/ 	.word	0x00000000
        /*0640*/ 	.short	0x010a
        /*0642*/ 	.byte	0x3f
	.zero		1


	//   ....[91]....
        /*0644*/ 	.word	0x0000ff90
        /*0648*/ 	.word	0x00000009
        /*064c*/ 	.word	0x00000000
        /*0650*/ 	.short	0x010a
        /*0652*/ 	.byte	0x3f
	.zero		1


	//   ....[92]....
        /*0654*/ 	.word	0x0000ffe0
        /*0658*/ 	.word	0x00000006
        /*065c*/ 	.word	0x00000000
        /*0660*/ 	.short	0x010a
        /*0662*/ 	.byte	0x3f
	.zero		1


	//   ....[93]....
        /*0664*/ 	.word	0x00010030
        /*0668*/ 	.word	0x00000009
        /*066c*/ 	.word	0x00000000
        /*0670*/ 	.short	0x010a
        /*0672*/ 	.byte	0x3f
	.zero		1


	//   ....[94]....
        /*0674*/ 	.word	0x00010080
        /*0678*/ 	.word	0x00000006
        /*067c*/ 	.word	0x00000000
        /*0680*/ 	.short	0x010a
        /*0682*/ 	.byte	0x3f
	.zero		1


	//   ....[95]....
        /*0684*/ 	.word	0x000100d0
        /*0688*/ 	.word	0x00000009
        /*068c*/ 	.word	0x00000000
        /*0690*/ 	.short	0x010a
        /*0692*/ 	.byte	0x3f
	.zero		1


	//   ....[96]....
        /*0694*/ 	.word	0x00010120
        /*0698*/ 	.word	0x00000006
        /*069c*/ 	.word	0x00000000
        /*06a0*/ 	.short	0x010a
        /*06a2*/ 	.byte	0x3f
	.zero		1


	//----- nvinfo : EIATTR_NUM_MBARRIERS
	.align		4
.L_36:
        /*06a4*/ 	.byte	0x03, 0x38
        /*06a6*/ 	.short	0x001e


	//----- nvinfo : EIATTR_EXIT_INSTR_OFFSETS
	.align		4
        /*06a8*/ 	.byte	0x04, 0x1c
        /*06aa*/ 	.short	(.L_38 - .L_37)


	//   ....[0]....
.L_37:
        /*06ac*/ 	.word	0x00000f50


	//   ....[1]....
        /*06b0*/ 	.word	0x000016a0


	//   ....[2]....
        /*06b4*/ 	.word	0x0000cd20


	//   ....[3]....
        /*06b8*/ 	.word	0x0000d280


	//   ....[4]....
        /*06bc*/ 	.word	0x0000d2b0


	//   ....[5]....
        /*06c0*/ 	.word	0x0000e550


	//   ....[6]....
        /*06c4*/ 	.word	0x0000f870


	//----- nvinfo : EIATTR_MAX_THREADS
	.align		4
.L_38:
        /*06c8*/ 	.byte	0x04, 0x05
        /*06ca*/ 	.short	(.L_40 - .L_39)
.L_39:
        /*06cc*/ 	.word	0x00000180
        /*06d0*/ 	.word	0x00000001
        /*06d4*/ 	.word	0x00000001


	//----- nvinfo : EIATTR_CRS_STACK_SIZE
	.align		4
.L_40:
        /*06d8*/ 	.byte	0x04, 0x1e
        /*06da*/ 	.short	(.L_42 - .L_41)
.L_41:
        /*06dc*/ 	.word	0x00000000


	//----- nvinfo : EIATTR_CBANK_PARAM_SIZE
	.align		4
.L_42:
        /*06e0*/ 	.byte	0x03, 0x19
        /*06e2*/ 	.short	0x0770


	//----- nvinfo : EIATTR_PARAM_CBANK
	.align		4
        /*06e4*/ 	.byte	0x04, 0x0a
        /*06e6*/ 	.short	(.L_44 - .L_43)
	.align		4
.L_43:
        /*06e8*/ 	.word	index@(.nv.constant0._ZN7cutlass13device_kernelINS_4gemm6kernel13GemmUniversalIN4cute5tupleIJiiiiEEENS1_10collective13CollectiveMmaINS1_37MainloopSm90TmaGmmaWarpSpecializedFP8ILi10ENS5_IJNS4_1CILi2EEENSA_ILi1EEESC_EEENS1_35KernelTmaWarpSpecializedCooperativeEEENS5_IJNSA_ILi256EEENSA_ILi64EEESH_EEENS_12float_e4m3_tENS5_IJlSC_lEEESJ_SK_NS4_8TiledMMAINS4_8MMA_AtomIJNS4_4SM904GMMA30MMA_64x64x32_F32E4M3E4M3_SS_TNILNSO_7ScaleInE1ELSQ_1EEEEEENS4_6LayoutISD_NS5_IJSC_NSA_ILi0EEESU_EEEEENS5_IJNS4_10UnderscoreESX_SX_EEEEENS4_13SM90_TMA_LOADENS4_14ComposedLayoutINS4_7SwizzleILi2ELi4ELi3EEENS4_18smem_ptr_flag_bitsILi8EEENST_INS5_IJNSA_ILi8EEESH_EEENS5_IJSH_SC_EEEEEEEvNS4_8identityENS4_23SM90_TMA_LOAD_MULTICASTES1A_vS1B_EENS_8epilogue10collective18CollectiveEpilogueINS1E_22Sm90TmaWarpSpecializedILi4ELi2ELi16ELb0ELb0EEEJSI_NS5_IJNSA_ILi128EEENSA_ILi32EEEEEESJ_SK_SJ_SK_NS1E_6fusion15FusionCallbacksIS1I_NS1M_13LinCombEltActINS1E_6thread4GELUESJ_fSJ_fLNS_15FloatRoundStyleE2EEESI_S1L_JEEES10_NS11_INS12_ILi1ELi4ELi3EEES15_NST_INS5_IJS16_S1K_EEENS5_IJS1K_SC_EEEEEEENS4_39AutoVectorizingCopyWithAssumedAlignmentILi128EEENS4_14SM90_TMA_STOREES1Y_S20_NS4_9Copy_AtomIJNS4_17SM90_U32x4_STSM_NENS_6half_tEEEEvEEEvvEEEEvNT_6ParamsE)
        /*06ec*/ 	.short	0x0210
        /*06ee*/ 	.short	0x0770


	//----- nvinfo : EIATTR_SW_WAR
	.align		4
.L_44:
        /*06f0*/ 	.byte	0x04, 0x36
        /*06f2*/ 	.short	(.L_46 - .L_45)
.L_45:
        /*06f4*/ 	.word	0x00000008
.L_46:


//--------------------- .nv.callgraph             --------------------------
	.section	.nv.callgraph,"",@"SHT_CUDA_CALLGRAPH"
	.align	4
	.sectionentsize	8
	.align		4
        /*0000*/ 	.word	0x00000000
	.align		4
        /*0004*/ 	.word	0xffffffff
	.align		4
        /*0008*/ 	.word	index@(_ZN7cutlass13device_kernelINS_4gemm6kernel13GemmUniversalIN4cute5tupleIJiiiiEEENS1_10collective13CollectiveMmaINS1_37MainloopSm90TmaGmmaWarpSpecializedFP8ILi10ENS5_IJNS4_1CILi2EEENSA_ILi1EEESC_EEENS1_35KernelTmaWarpSpecializedCooperativeEEENS5_IJNSA_ILi256EEENSA_ILi64EEESH_EEENS_12float_e4m3_tENS5_IJlSC_lEEESJ_SK_NS4_8TiledMMAINS4_8MMA_AtomIJNS4_4SM904GMMA30MMA_64x64x32_F32E4M3E4M3_SS_TNILNSO_7ScaleInE1ELSQ_1EEEEEENS4_6LayoutISD_NS5_IJSC_NSA_ILi0EEESU_EEEEENS5_IJNS4_10UnderscoreESX_SX_EEEEENS4_13SM90_TMA_LOADENS4_14ComposedLayoutINS4_7SwizzleILi2ELi4ELi3EEENS4_18smem_ptr_flag_bitsILi8EEENST_INS5_IJNSA_ILi8EEESH_EEENS5_IJSH_SC_EEEEEEEvNS4_8identityENS4_23SM90_TMA_LOAD_MULTICASTES1A_vS1B_EENS_8epilogue10collective18CollectiveEpilogueINS1E_22Sm90TmaWarpSpecializedILi4ELi2ELi16ELb0ELb0EEEJSI_NS5_IJNSA_ILi128EEENSA_ILi32EEEEEESJ_SK_SJ_SK_NS1E_6fusion15FusionCallbacksIS1I_NS1M_13LinCombEltActINS1E_6thread4GELUESJ_fSJ_fLNS_15FloatRoundStyleE2EEESI_S1L_JEEES10_NS11_INS12_ILi1ELi4ELi3EEES15_NST_INS5_IJS16_S1K_EEENS5_IJS1K_SC_EEEEEEENS4_39AutoVectorizingCopyWithAssumedAlignmentILi128EEENS4_14SM90_TMA_STOREES1Y_S20_NS4_9Copy_AtomIJNS4_17SM90_U32x4_STSM_NENS_6half_tEEEEvEEEvvEEEEvNT_6ParamsE)
	.align		4
        /*000c*/ 	.word	index@(__assertfail)
	.align		4
        /*0010*/ 	.word	0x00000000
	.align		4
        /*0014*/ 	.word	0xfffffffe
	.align		4
        /*0018*/ 	.word	0x00000000
	.align		4
        /*001c*/ 	.word	0xfffffffd
	.align		4
        /*0020*/ 	.word	0x00000000
	.align		4
        /*0024*/ 	.word	0xfffffffc


//--------------------- .nv.constant4             --------------------------
	.section	.nv.constant4,"a",@progbits
	.align	8
	.align		8
.nv.constant4:
        /*0000*/ 	.dword	__assertfail
	.align		8
        /*0008*/ 	.dword	__unnamed_1
	.align		8
        /*0010*/ 	.dword	__unnamed_2
	.align		8
        /*0018*/ 	.dword	_ZN39_INTERNAL_324d055f_4_k_cu_53b79fcc_28034cuda3std3__45__cpo5beginE
	.align		8
        /*0020*/ 	.dword	_ZN39_INTERNAL_324d055f_4_k_cu_53b79fcc_28034cuda3std3__45__cpo3endE
	.align		8
        /*0028*/ 	.dword	_ZN39_INTERNAL_324d055f_4_k_cu_53b79fcc_28034cuda3std3__45__cpo6cbeginE
	.align		8
        /*0030*/ 	.dword	_ZN39_INTERNAL_324d055f_4_k_cu_53b79fcc_28034cuda3std3__45__cpo4cendE
	.align		8
        /*0038*/ 	.dword	_ZN39_INTERNAL_324d055f_4_k_cu_53b79fcc_28034cuda3std3__441_GLOBAL__N__324d055f_4_k_cu_53b79fcc_28036ignoreE
	.align		8
        /*0040*/ 	.dword	_ZN39_INTERNAL_324d055f_4_k_cu_53b79fcc_28034cuda3std3__419piecewise_constructE
	.align		8
        /*0048*/ 	.dword	_ZN39_INTERNAL_324d055f_4_k_cu_53b79fcc_28034cuda3std3__48in_placeE
	.align		8
        /*0050*/ 	.dword	_ZN39_INTERNAL_324d055f_4_k_cu_53b79fcc_28034cuda3std6ranges3__45__cpo4swapE
	.align		8
        /*0058*/ 	.dword	_ZN39_INTERNAL_324d055f_4_k_cu_53b79fcc_28034cuda3std6ranges3__45__cpo9iter_moveE
	.align		8
        /*0060*/ 	.dword	_ZN39_INTERNAL_324d055f_4_k_cu_53b79fcc_28034cute7productE
	.align		8
        /*0068*/ 	.dword	_ZN39_INTERNAL_324d055f_4_k_cu_53b79fcc_28034cute1_E
	.align		8
        /*0070*/ 	.dword	$str$24
	.align		8
        /*0078*/ 	.dword	$str$25


//--------------------- .text._ZN7cutlass13device_kernelINS_4gemm6kernel13GemmUniversalIN4cute5tupleIJiiiiEEENS1_10collective13CollectiveMmaINS1_37MainloopSm90TmaGmmaWarpSpecializedFP8ILi10ENS5_IJNS4_1CILi2EEENSA_ILi1EEESC_EEENS1_35KernelTmaWarpSpecializedCooperativeEEENS5_IJNSA_ILi256EEENSA_ILi64EEESH_EEENS_12float_e4m3_tENS5_IJlSC_lEEESJ_SK_NS4_8TiledMMAINS4_8MMA_AtomIJNS4_4SM904GMMA30MMA_64x64x32_F32E4M3E4M3_SS_TNILNSO_7ScaleInE1ELSQ_1EEEEEENS4_6LayoutISD_NS5_IJSC_NSA_ILi0EEESU_EEEEENS5_IJNS4_10UnderscoreESX_SX_EEEEENS4_13SM90_TMA_LOADENS4_14ComposedLayoutINS4_7SwizzleILi2ELi4ELi3EEENS4_18smem_ptr_flag_bitsILi8EEENST_INS5_IJNSA_ILi8EEESH_EEENS5_IJSH_SC_EEEEEEEvNS4_8identityENS4_23SM90_TMA_LOAD_MULTICASTES1A_vS1B_EENS_8epilogue10collective18CollectiveEpilogueINS1E_22Sm90TmaWarpSpecializedILi4ELi2ELi16ELb0ELb0EEEJSI_NS5_IJNSA_ILi128EEENSA_ILi32EEEEEESJ_SK_SJ_SK_NS1E_6fusion15FusionCallbacksIS1I_NS1M_13LinCombEltActINS1E_6thread4GELUESJ_fSJ_fLNS_15FloatRoundStyleE2EEESI_S1L_JEEES10_NS11_INS12_ILi1ELi4ELi3EEES15_NST_INS5_IJS16_S1K_EEENS5_IJS1K_SC_EEEEEEENS4_39AutoVectorizingCopyWithAssumedAlignmentILi128EEENS4_14SM90_TMA_STOREES1Y_S20_NS4_9Copy_AtomIJNS4_17SM90_U32x4_STSM_NENS_6half_tEEEEvEEEvvEEEEvNT_6ParamsE --------------------------
	.section	.text._ZN7cutlass13device_kernelINS_4gemm6kernel13GemmUniversalIN4cute5tupleIJiiiiEEENS1_10collective13CollectiveMmaINS1_37MainloopSm90TmaGmmaWarpSpecializedFP8ILi10ENS5_IJNS4_1CILi2EEENSA_ILi1EEESC_EEENS1_35KernelTmaWarpSpecializedCooperativeEEENS5_IJNSA_ILi256EEENSA_ILi64EEESH_EEENS_12float_e4m3_tENS5_IJlSC_lEEESJ_SK_NS4_8TiledMMAINS4_8MMA_AtomIJNS4_4SM904GMMA30MMA_64x64x32_F32E4M3E4M3_SS_TNILNSO_7ScaleInE1ELSQ_1EEEEEENS4_6LayoutISD_NS5_IJSC_NSA_ILi0EEESU_EEEEENS5_IJNS4_10UnderscoreESX_SX_EEEEENS4_13SM90_TMA_LOADENS4_14ComposedLayoutINS4_7SwizzleILi2ELi4ELi3EEENS4_18smem_ptr_flag_bitsILi8EEENST_INS5_IJNSA_ILi8EEESH_EEENS5_IJSH_SC_EEEEEEEvNS4_8identityENS4_23SM90_TMA_LOAD_MULTICASTES1A_vS1B_EENS_8epilogue10collective18CollectiveEpilogueINS1E_22Sm90TmaWarpSpecializedILi4ELi2ELi16ELb0ELb0EEEJSI_NS5_IJNSA_ILi128EEENSA_ILi32EEEEEESJ_SK_SJ_SK_NS1E_6fusion15FusionCallbacksIS1I_NS1M_13LinCombEltActINS1E_6thread4GELUESJ_fSJ_fLNS_15FloatRoundStyleE2EEESI_S1L_JEEES10_NS11_INS12_ILi1ELi4ELi3EEES15_NST_INS5_IJS16_S1K_EEENS5_IJS1K_SC_EEEEEEENS4_39AutoVectorizingCopyWithAssumedAlignmentILi128EEENS4_14SM90_TMA_STOREES1Y_S20_NS4_9Copy_AtomIJNS4_17SM90_U32x4_STSM_NENS_6half_tEEEEvEEEvvEEEEvNT_6ParamsE,"ax",@progbits
	.align	128
.text._ZN7cutlass13device_kernelINS_4gemm6kernel13GemmUniversalIN4cute5tupleIJiiiiEEENS1_10collective13CollectiveMmaINS1_37MainloopSm90TmaGmmaWarpSpecializedFP8ILi10ENS5_IJNS4_1CILi2EEENSA_ILi1EEESC_EEENS1_35KernelTmaWarpSpecializedCooperativeEEENS5_IJNSA_ILi256EEENSA_ILi64EEESH_EEENS_12float_e4m3_tENS5_IJlSC_lEEESJ_SK_NS4_8TiledMMAINS4_8MMA_AtomIJNS4_4SM904GMMA30MMA_64x64x32_F32E4M3E4M3_SS_TNILNSO_7ScaleInE1ELSQ_1EEEEEENS4_6LayoutISD_NS5_IJSC_NSA_ILi0EEESU_EEEEENS5_IJNS4_10UnderscoreESX_SX_EEEEENS4_13SM90_TMA_LOADENS4_14ComposedLayoutINS4_7SwizzleILi2ELi4ELi3EEENS4_18smem_ptr_flag_bitsILi8EEENST_INS5_IJNSA_ILi8EEESH_EEENS5_IJSH_SC_EEEEEEEvNS4_8identityENS4_23SM90_TMA_LOAD_MULTICASTES1A_vS1B_EENS_8epilogue10collective18CollectiveEpilogueINS1E_22Sm90TmaWarpSpecializedILi4ELi2ELi16ELb0ELb0EEEJSI_NS5_IJNSA_ILi128EEENSA_ILi32EEEEEESJ_SK_SJ_SK_NS1E_6fusion15FusionCallbacksIS1I_NS1M_13LinCombEltActINS1E_6thread4GELUESJ_fSJ_fLNS_15FloatRoundStyleE2EEESI_S1L_JEEES10_NS11_INS12_ILi1ELi4ELi3EEES15_NST_INS5_IJS16_S1K_EEENS5_IJS1K_SC_EEEEEEENS4_39AutoVectorizingCopyWithAssumedAlignmentILi128EEENS4_14SM90_TMA_STOREES1Y_S20_NS4_9Copy_AtomIJNS4_17SM90_U32x4_STSM_NENS_6half_tEEEEvEEEvvEEEEvNT_6ParamsE:
        .type           _ZN7cutlass13device_kernelINS_4gemm6kernel13GemmUniversalIN4cute5tupleIJiiiiEEENS1_10collective13CollectiveMmaINS1_37MainloopSm90TmaGmmaWarpSpecializedFP8ILi10ENS5_IJNS4_1CILi2EEENSA_ILi1EEESC_EEENS1_35KernelTmaWarpSpecializedCooperativeEEENS5_IJNSA_ILi256EEENSA_ILi64EEESH_EEENS_12float_e4m3_tENS5_IJlSC_lEEESJ_SK_NS4_8TiledMMAINS4_8MMA_AtomIJNS4_4SM904GMMA30MMA_64x64x32_F32E4M3E4M3_SS_TNILNSO_7ScaleInE1ELSQ_1EEEEEENS4_6LayoutISD_NS5_IJSC_NSA_ILi0EEESU_EEEEENS5_IJNS4_10UnderscoreESX_SX_EEEEENS4_13SM90_TMA_LOADENS4_14ComposedLayoutINS4_7SwizzleILi2ELi4ELi3EEENS4_18smem_ptr_flag_bitsILi8EEENST_INS5_IJNSA_ILi8EEESH_EEENS5_IJSH_SC_EEEEEEEvNS4_8identityENS4_23SM90_TMA_LOAD_MULTICASTES1A_vS1B_EENS_8epilogue10collective18CollectiveEpilogueINS1E_22Sm90TmaWarpSpecializedILi4ELi2ELi16ELb0ELb0EEEJSI_NS5_IJNSA_ILi128EEENSA_ILi32EEEEEESJ_SK_SJ_SK_NS1E_6fusion15FusionCallbacksIS1I_NS1M_13LinCombEltActINS1E_6thread4GELUESJ_fSJ_fLNS_15FloatRoundStyleE2EEESI_S1L_JEEES10_NS11_INS12_ILi1ELi4ELi3EEES15_NST_INS5_IJS16_S1K_EEENS5_IJS1K_SC_EEEEEEENS4_39AutoVectorizingCopyWithAssumedAlignmentILi128EEENS4_14SM90_TMA_STOREES1Y_S20_NS4_9Copy_AtomIJNS4_17SM90_U32x4_STSM_NENS_6half_tEEEEvEEEvvEEEEvNT_6ParamsE,@function
        .size           _ZN7cutlass13device_kernelINS_4gemm6kernel13GemmUniversalIN4cute5tupleIJiiiiEEENS1_10collective13CollectiveMmaINS1_37MainloopSm90TmaGmmaWarpSpecializedFP8ILi10ENS5_IJNS4_1CILi2EEENSA_ILi1EEESC_EEENS1_35KernelTmaWarpSpecializedCooperativeEEENS5_IJNSA_ILi256EEENSA_ILi64EEESH_EEENS_12float_e4m3_tENS5_IJlSC_lEEESJ_SK_NS4_8TiledMMAINS4_8MMA_AtomIJNS4_4SM904GMMA30MMA_64x64x32_F32E4M3E4M3_SS_TNILNSO_7ScaleInE1ELSQ_1EEEEEENS4_6LayoutISD_NS5_IJSC_NSA_ILi0EEESU_EEEEENS5_IJNS4_10UnderscoreESX_SX_EEEEENS4_13SM90_TMA_LOADENS4_14ComposedLayoutINS4_7SwizzleILi2ELi4ELi3EEENS4_18smem_ptr_flag_bitsILi8EEENST_INS5_IJNSA_ILi8EEESH_EEENS5_IJSH_SC_EEEEEEEvNS4_8identityENS4_23SM90_TMA_LOAD_MULTICASTES1A_vS1B_EENS_8epilogue10collective18CollectiveEpilogueINS1E_22Sm90TmaWarpSpecializedILi4ELi2ELi16ELb0ELb0EEEJSI_NS5_IJNSA_ILi128EEENSA_ILi32EEEEEESJ_SK_SJ_SK_NS1E_6fusion15FusionCallbacksIS1I_NS1M_13LinCombEltActINS1E_6thread4GELUESJ_fSJ_fLNS_15FloatRoundStyleE2EEESI_S1L_JEEES10_NS11_INS12_ILi1ELi4ELi3EEES15_NST_INS5_IJS16_S1K_EEENS5_IJS1K_SC_EEEEEEENS4_39AutoVectorizingCopyWithAssumedAlignmentILi128EEENS4_14SM90_TMA_STOREES1Y_S20_NS4_9Copy_AtomIJNS4_17SM90_U32x4_STSM_NENS_6half_tEEEEvEEEvvEEEEvNT_6ParamsE,(.L_x_206 - _ZN7cutlass13device_kernelINS_4gemm6kernel13GemmUniversalIN4cute5tupleIJiiiiEEENS1_10collective13CollectiveMmaINS1_37MainloopSm90TmaGmmaWarpSpecializedFP8ILi10ENS5_IJNS4_1CILi2EEENSA_ILi1EEESC_EEENS1_35KernelTmaWarpSpecializedCooperativeEEENS5_IJNSA_ILi256EEENSA_ILi64EEESH_EEENS_12float_e4m3_tENS5_IJlSC_lEEESJ_SK_NS4_8TiledMMAINS4_8MMA_AtomIJNS4_4SM904GMMA30MMA_64x64x32_F32E4M3E4M3_SS_TNILNSO_7ScaleInE1ELSQ_1EEEEEENS4_6LayoutISD_NS5_IJSC_NSA_ILi0EEESU_EEEEENS5_IJNS4_10UnderscoreESX_SX_EEEEENS4_13SM90_TMA_LOADENS4_14ComposedLayoutINS4_7SwizzleILi2ELi4ELi3EEENS4_18smem_ptr_flag_bitsILi8EEENST_INS5_IJNSA_ILi8EEESH_EEENS5_IJSH_SC_EEEEEEEvNS4_8identityENS4_23SM90_TMA_LOAD_MULTICASTES1A_vS1B_EENS_8epilogue10collective18CollectiveEpilogueINS1E_22Sm90TmaWarpSpecializedILi4ELi2ELi16ELb0ELb0EEEJSI_NS5_IJNSA_ILi128EEENSA_ILi32EEEEEESJ_SK_SJ_SK_NS1E_6fusion15FusionCallbacksIS1I_NS1M_13LinCombEltActINS1E_6thread4GELUESJ_fSJ_fLNS_15FloatRoundStyleE2EEESI_S1L_JEEES10_NS11_INS12_ILi1ELi4ELi3EEES15_NST_INS5_IJS16_S1K_EEENS5_IJS1K_SC_EEEEEEENS4_39AutoVectorizingCopyWithAssumedAlignmentILi128EEENS4_14SM90_TMA_STOREES1Y_S20_NS4_9Copy_AtomIJNS4_17SM90_U32x4_STSM_NENS_6half_tEEEEvEEEvvEEEEvNT_6ParamsE)
        .other          _ZN7cutlass13device_kernelINS_4gemm6kernel13GemmUniversalIN4cute5tupleIJiiiiEEENS1_10collective13CollectiveMmaINS1_37MainloopSm90TmaGmmaWarpSpecializedFP8ILi10ENS5_IJNS4_1CILi2EEENSA_ILi1EEESC_EEENS1_35KernelTmaWarpSpecializedCooperativeEEENS5_IJNSA_ILi256EEENSA_ILi64EEESH_EEENS_12float_e4m3_tENS5_IJlSC_lEEESJ_SK_NS4_8TiledMMAINS4_8MMA_AtomIJNS4_4SM904GMMA30MMA_64x64x32_F32E4M3E4M3_SS_TNILNSO_7ScaleInE1ELSQ_1EEEEEENS4_6LayoutISD_NS5_IJSC_NSA_ILi0EEESU_EEEEENS5_IJNS4_10UnderscoreESX_SX_EEEEENS4_13SM90_TMA_LOADENS4_14ComposedLayoutINS4_7SwizzleILi2ELi4ELi3EEENS4_18smem_ptr_flag_bitsILi8EEENST_INS5_IJNSA_ILi8EEESH_EEENS5_IJSH_SC_EEEEEEEvNS4_8identityENS4_23SM90_TMA_LOAD_MULTICASTES1A_vS1B_EENS_8epilogue10collective18CollectiveEpilogueINS1E_22Sm90TmaWarpSpecializedILi4ELi2ELi16ELb0ELb0EEEJSI_NS5_IJNSA_ILi128EEENSA_ILi32EEEEEESJ_SK_SJ_SK_NS1E_6fusion15FusionCallbacksIS1I_NS1M_13LinCombEltActINS1E_6thread4GELUESJ_fSJ_fLNS_15FloatRoundStyleE2EEESI_S1L_JEEES10_NS11_INS12_ILi1ELi4ELi3EEES15_NST_INS5_IJS16_S1K_EEENS5_IJS1K_SC_EEEEEEENS4_39AutoVectorizingCopyWithAssumedAlignmentILi128EEENS4_14SM90_TMA_STOREES1Y_S20_NS4_9Copy_AtomIJNS4_17SM90_U32x4_STSM_NENS_6half_tEEEEvEEEvvEEEEvNT_6ParamsE,@"STO_CUDA_ENTRY STV_DEFAULT"
_ZN7cutlass13device_kernelINS_4gemm6kernel13GemmUniversalIN4cute5tupleIJiiiiEEENS1_10collective13CollectiveMmaINS1_37MainloopSm90TmaGmmaWarpSpecializedFP8ILi10ENS5_IJNS4_1CILi2EEENSA_ILi1EEESC_EEENS1_35KernelTmaWarpSpecializedCooperativeEEENS5_IJNSA_ILi256EEENSA_ILi64EEESH_EEENS_12float_e4m3_tENS5_IJlSC_lEEESJ_SK_NS4_8TiledMMAINS4_8MMA_AtomIJNS4_4SM904GMMA30MMA_64x64x32_F32E4M3E4M3_SS_TNILNSO_7ScaleInE1ELSQ_1EEEEEENS4_6LayoutISD_NS5_IJSC_NSA_ILi0EEESU_EEEEENS5_IJNS4_10UnderscoreESX_SX_EEEEENS4_13SM90_TMA_LOADENS4_14ComposedLayoutINS4_7SwizzleILi2ELi4ELi3EEENS4_18smem_ptr_flag_bitsILi8EEENST_INS5_IJNSA_ILi8EEESH_EEENS5_IJSH_SC_EEEEEEEvNS4_8identityENS4_23SM90_TMA_LOAD_MULTICASTES1A_vS1B_EENS_8epilogue10collective18CollectiveEpilogueINS1E_22Sm90TmaWarpSpecializedILi4ELi2ELi16ELb0ELb0EEEJSI_NS5_IJNSA_ILi128EEENSA_ILi32EEEEEESJ_SK_SJ_SK_NS1E_6fusion15FusionCallbacksIS1I_NS1M_13LinCombEltActINS1E_6thread4GELUESJ_fSJ_fLNS_15FloatRoundStyleE2EEESI_S1L_JEEES10_NS11_INS12_ILi1ELi4ELi3EEES15_NST_INS5_IJS16_S1K_EEENS5_IJS1K_SC_EEEEEEENS4_39AutoVectorizingCopyWithAssumedAlignmentILi128EEENS4_14SM90_TMA_STOREES1Y_S20_NS4_9Copy_AtomIJNS4_17SM90_U32x4_STSM_NENS_6half_tEEEEvEEEvvEEEEvNT_6ParamsE:
[----:B------:R-:W1:Y:S01]  /*0000*/  LDC R1, c[0x0][0x28] ;  /* 0x00000a00ff017b82 */ /* 0x000e620000000800 */
[----:B------:R-:W2:Y:S07]  /*0010*/  S2R R18, SR_TID.X ;  /* 0x0000000000127919 */ /* 0x000eae0000002100 */
[----:B------:R-:W3:Y:S01]  /*0020*/  LDC.64 R8, c[0x0][0x588] ;  /* 0x00016200ff087b82 */ /* 0x000ee20000000a00 */
[----:B------:R-:W-:Y:S01]  /*0030*/  ELECT P0, URZ, PT ;  /* 0x00000000003f782f */ /* 0x000fe20003800000 */
[----:B------:R-:W-:Y:S01]  /*0040*/  BSSY B0, `(.L_x_0) ;  /* 0x0000016000007945 */ /* 0x000fe20003800000 */
[----:B--2---:R-:W-:-:S02]  /*0050*/  SHF.R.U32.HI R0, RZ, 0x5, R18 ;  /* 0x00000005ff007819 */ /* 0x004fc40000011612 */
[----:B------:R-:W-:-:S03]  /*0060*/  SHF.R.U32.HI R4, RZ, 0x7, R18 ;  /* 0x00000007ff047819 */ /* 0x000fc60000011612 */
[----:B------:R-:W2:Y:S04]  /*0070*/  SHFL.IDX PT, R3, R0, RZ, 0x1f ;  /* 0x00001fff00037589 */ /* 0x000ea800000e0000 */
[----:B------:R4:W1:Y:S01]  /*0080*/  SHFL.IDX PT, R6, R4, RZ, 0x1f ;  /* 0x00001fff04067589 */ /* 0x00086200000e0000 */
[----:B--2---:R-:W-:Y:S02]  /*0090*/  ISETP.NE.OR P0, PT, R3, RZ, !P0 ;  /* 0x000000ff0300720c */ /* 0x004fe40004705670 */
[----:B------:R-:W-:-:S11]  /*00a0*/  SHF.R.S32.HI R2, RZ, 0x1f, R3 ;  /* 0x0000001fff027819 */ /* 0x000fd60000011403 */
[----:B-1-34-:R-:W-:Y:S05]  /*00b0*/  @P0 BRA `(.L_x_1) ;  /* 0x0000000000380947 */ /* 0x01afea0003800000 */
[----:B------:R-:W-:Y:S02]  /*00c0*/  ULDC.64 UR4, c[0x0][0x198] ;  /* 0x0000660000047ab9 */ /* 0x000fe40000000a00 */
[----:B------:R-:W-:Y:S02]  /*00d0*/  UIADD3 UR6, UP0, UR4, 0xf0, URZ ;  /* 0x000000f004067890 */ /* 0x000fe4000ff1e03f */
[----:B------:R-:W-:Y:S02]  /*00e0*/  UIADD3 UR8, UP1, UR4, 0x1f0, URZ ;  /* 0x000001f004087890 */ /* 0x000fe4000ff3e03f */
[----:B------:R-:W-:Y:S02]  /*00f0*/  UIADD3 UR10, UP2, UR4, 0x3f0, URZ ;  /* 0x000003f0040a7890 */ /* 0x000fe4000ff5e03f */
[----:B------:R-:W-:Y:S02]  /*0100*/  UIADD3 UR4, UP3, UR4, 0x4f0, URZ ;  /* 0x000004f004047890 */ /* 0x000fe4000ff7e03f */
[----:B------:R-:W-:-:S02]  /*0110*/  UIADD3.X UR7, URZ, UR5, URZ, UP0, !UPT ;  /* 0x000000053f077290 */ /* 0x000fc400087fe43f */
[----:B------:R-:W-:Y:S02]  /*0120*/  UIADD3.X UR9, URZ, UR5, URZ, UP1, !UPT ;  /* 0x000000053f097290 */ /* 0x000fe40008ffe43f */
[----:B------:R-:W-:Y:S02]  /*0130*/  UIADD3.X UR11, URZ, UR5, URZ, UP2, !UPT ;  /* 0x000000053f0b7290 */ /* 0x000fe400097fe43f */
[----:B------:R-:W-:-:S03]  /*0140*/  UIADD3.X UR5, URZ, UR5, URZ, UP3, !UPT ;  /* 0x000000053f057290 */ /* 0x000fc60009ffe43f */
[----:B------:R1:W-:Y:S02]  /*0150*/  UTMACCTL.PF [UR6] ;  /* 0x00000000060079b9 */ /* 0x0003e40008040000 */
[----:B------:R1:W-:Y:S02]  /*0160*/  UTMACCTL.PF [UR8] ;  /* 0x00000000080079b9 */ /* 0x0003e40008040000 */
[----:B------:R1:W-:Y:S02]  /*0170*/  UTMACCTL.PF [UR10] ;  /* 0x000000000a0079b9 */ /* 0x0003e40008040000 */
[----:B------:R1:W-:Y:S02]  /*0180*/  UTMACCTL.PF [UR4] ;  /* 0x00000000040079b9 */ /* 0x0003e40008040000 */
[----:B-1----:R-:W-:Y:S01]  /*0190*/  NOP ;  /* 0x0000000000007918 */ /* 0x002fe20000000000 */
.L_x_1:
[----:B------:R-:W-:Y:S05]  /*01a0*/  BSYNC B0 ;  /* 0x0000000000007941 */ /* 0x000fea0003800000 */
.L_x_0:
[----:B------:R-:W-:Y:S01]  /*01b0*/  ULDC.64 UR4, c[0x0][0x590] ;  /* 0x0001640000047ab9 */ /* 0x000fe20000000a00 */
[----:B------:R-:W-:Y:S01]  /*01c0*/  LEA.HI R2, R2, R3, RZ, 0x2 ;  /* 0x0000000302027211 */ /* 0x000fe200078f10ff */
[----:B------:R-:W-:Y:S01]  /*01d0*/  ULDC.64 UR40, c[0x0][0x208] ;  /* 0x0000820000287ab9 */ /* 0x000fe20000000a00 */
[----:B------:R-:W-:Y:S01]  /*01e0*/  ISETP.NE.U32.AND P2, PT, RZ, UR4, PT ;  /* 0x00000004ff007c0c */ /* 0x000fe2000bf45070 */
[----:B------:R-:W-:Y:S01]  /*01f0*/  IMAD.MOV.U32 R4, RZ, RZ, R8 ;  /* 0x000000ffff047224 */ /* 0x000fe200078e0008 */
[----:B------:R-:W-:Y:S02]  /*0200*/  LOP3.LUT R2, R2, 0xfffffffc, RZ, 0xc0, !PT ;  /* 0xfffffffc02027812 */ /* 0x000fe400078ec0ff */
[----:B------:R-:W-:Y:S02]  /*0210*/  ISETP.NE.AND.EX P3, PT, RZ, UR5, PT, P2 ;  /* 0x00000005ff007c0c */ /* 0x000fe4000bf65320 */
[----:B------:R-:W-:Y:S01]  /*0220*/  MOV R5, R9 ;  /* 0x0000000900057202 */ /* 0x000fe20000000f00 */
[--C-:B------:R-:W-:Y:S01]  /*0230*/  IMAD.IADD R3, R3, 0x1, -R2.reuse ;  /* 0x0000000103037824 */ /* 0x100fe200078e0a02 */
[----:B------:R-:W-:-:S09]  /*0240*/  PRMT R2, RZ, 0x7610, R2 ;  /* 0x00007610ff027816 */ /* 0x000fd20000000002 */
[----:B------:R-:W-:Y:S05]  /*0250*/  @P3 BRA `(.L_x_2) ;  /* 0x0000000000303947 */ /* 0x000fea0003800000 */
[----:B------:R-:W-:Y:S02]  /*0260*/  ULDC.64 UR6, c[0x0][0x588] ;  /* 0x0001620000067ab9 */ /* 0x000fe40000000a00 */
[----:B------:R-:W-:-:S04]  /*0270*/  ISETP.NE.U32.AND P0, PT, RZ, UR6, PT ;  /* 0x00000006ff007c0c */ /* 0x000fc8000bf05070 */
[----:B------:R-:W-:-:S13]  /*0280*/  ISETP.NE.AND.EX P0, PT, RZ, UR7, PT, P0 ;  /* 0x00000007ff007c0c */ /* 0x000fda000bf05300 */
[----:B------:R-:W-:Y:S05]  /*0290*/  @!P0 BRA `(.L_x_3) ;  /* 0x0000000000108947 */ /* 0x000fea0003800000 */
[----:B------:R-:W2:Y:S02]  /*02a0*/  LDG.E R2, desc[UR40][R4.64] ;  /* 0x0000002804027981 */ /* 0x000ea4000c1e1900 */
[----:B--2---:R-:W-:Y:S01]  /*02b0*/  FSETP.NEU.AND P1, PT, R2, RZ, PT ;  /* 0x000000ff0200720b */ /* 0x004fe20003f2d000 */
[----:B------:R-:W-:Y:S01]  /*02c0*/  IMAD.MOV.U32 R2, RZ, RZ, 0x1 ;  /* 0x00000001ff027424 */ /* 0x000fe200078e00ff */
[----:B------:R-:W-:Y:S11]  /*02d0*/  BRA `(.L_x_2) ;  /* 0x0000000000107947 */ /* 0x000ff60003800000 */
.L_x_3:
[----:B------:R-:W-:Y:S01]  /*02e0*/  ULDC UR6, c[0x0][0x580] ;  /* 0x0001600000067ab9 */ /* 0x000fe20000000800 */
[----:B------:R-:W-:Y:S01]  /*02f0*/  IMAD.MOV.U32 R2, RZ, RZ, 0x1 ;  /* 0x00000001ff027424 */ /* 0x000fe200078e00ff */
[----:B------:R-:W-:Y:S02]  /*0300*/  FSETP.NEU.AND P1, PT, RZ, UR6, PT ;  /* 0x00000006ff007c0b */ /* 0x000fe4000bf2d000 */
[----:B------:R-:W-:-:S11]  /*0310*/  CS2R R4, SRZ ;  /* 0x0000000000047805 */ /* 0x000fd6000001ff00 */
.L_x_2:
[----:B------:R-:W-:Y:S02]  /*0320*/  ISETP.NE.U32.AND P4, PT, R4, RZ, PT ;  /* 0x000000ff0400720c */ /* 0x000fe40003f85070 */
[----:B------:R-:W-:Y:S02]  /*0330*/  ISETP.NE.AND.EX P5, PT, RZ, UR5, PT, P2 ;  /* 0x00000005ff007c0c */ /* 0x000fe4000bfa5320 */
[----:B------:R-:W-:Y:S02]  /*0340*/  ISETP.NE.AND.EX P2, PT, R5, RZ, PT, P4 ;  /* 0x000000ff0500720c */ /* 0x000fe40003f45340 */
[----:B------:R-:W-:-:S11]  /*0350*/  PLOP3.LUT P0, PT, PT, PT, PT, 0x8, 0x0 ;  /* 0x000000000000781c */ /* 0x000fd60003f0e170 */
[----:B------:R-:W-:Y:S05]  /*0360*/  @P2 BRA P5, `(.L_x_4) ;  /* 0x0000000000342947 */ /* 0x000fea0002800000 */
[----:B------:R-:W-:-:S04]  /*0370*/  ISETP.NE.U32.AND P0, PT, RZ, UR4, PT ;  /* 0x00000004ff007c0c */ /* 0x000fc8000bf05070 */
[----:B------:R-:W-:-:S13]  /*0380*/  ISETP.NE.AND.EX P0, PT, RZ, UR5, PT, P0 ;  /* 0x00000005ff007c0c */ /* 0x000fda000bf05300 */
[----:B------:R-:W-:Y:S05]  /*0390*/  @!P0 BRA `(.L_x_5) ;  /* 0x0000000000248947 */ /* 0x000fea0003800000 */
[----:B------:R-:W-:Y:S02]  /*03a0*/  PRMT R2, R2, 0x9910, RZ ;  /* 0x0000991002027816 */ /* 0x000fe400000000ff */
[----:B------:R-:W-:Y:S02]  /*03b0*/  ISETP.NE.U32.AND P0, PT, R4, RZ, PT ;  /* 0x000000ff0400720c */ /* 0x000fe40003f05070 */
[----:B------:R-:W-:Y:S02]  /*03c0*/  ISETP.NE.AND P2, PT, R2, RZ, PT ;  /* 0x000000ff0200720c */ /* 0x000fe40003f45270 */
[----:B------:R-:W-:Y:S02]  /*03d0*/  ISETP.NE.AND.EX P0, PT, R5, RZ, PT, P0 ;  /* 0x000000ff0500720c */ /* 0x000fe40003f05300 */
[----:B------:R-:W-:-:S09]  /*03e0*/  SEL R2, RZ, 0xffffffff, P1 ;  /* 0xffffffffff027807 */ /* 0x000fd20000800000 */
[----:B------:R-:W-:-:S04]  /*03f0*/  @!P2 SEL R2, RZ, 0xffffffff, P0 ;  /* 0xffffffffff02a807 */ /* 0x000fc80000000000 */
[----:B------:R-:W-:-:S04]  /*0400*/  LOP3.LUT R2, R2, 0x1, RZ, 0xc0, !PT ;  /* 0x0000000102027812 */ /* 0x000fc800078ec0ff */
[----:B------:R-:W-:Y:S01]  /*0410*/  ISETP.EQ.U32.AND P0, PT, R2, 0x1, PT ;  /* 0x000000010200780c */ /* 0x000fe20003f02070 */
[----:B------:R-:W-:-:S12]  /*0420*/  BRA `(.L_x_4) ;  /* 0x0000000000047947 */ /* 0x000fd80003800000 */
.L_x_5:
[----:B------:R-:W-:-:S13]  /*0430*/  PLOP3.LUT P0, PT, P1, PT, PT, 0x8, 0x0 ;  /* 0x000000000000781c */ /* 0x000fda0000f0e170 */
.L_x_4:
[----:B------:R-:W1:Y:S02]  /*0440*/  SHFL.IDX PT, R2, R0, RZ, 0x1f ;  /* 0x00001fff00027589 */ /* 0x000e6400000e0000 */
[----:B-1----:R-:W-:-:S13]  /*0450*/  ISETP.NE.AND P1, PT, R2, RZ, PT ;  /* 0x000000ff0200720c */ /* 0x002fda0003f25270 */
[----:B------:R-:W-:Y:S05]  /*0460*/  @P1 BRA `(.L_x_6) ;  /* 0x0000000000941947 */ /* 0x000fea0003800000 */
[----:B------:R-:W-:Y:S01]  /*0470*/  ELECT P1, URZ, PT ;  /* 0x00000000003f782f */ /* 0x000fe20003820000 */
[----:B------:R-:W-:-:S12]  /*0480*/  BSSY B0, `(.L_x_6) ;  /* 0x0000023000007945 */ /* 0x000fd80003800000 */
[----:B------:R-:W-:Y:S05]  /*0490*/  @!P1 BRA `(.L_x_7) ;  /* 0x0000000000849947 */ /* 0x000fea0003800000 */
[----:B------:R-:W1:Y:S01]  /*04a0*/  S2UR UR8, SR_CgaCtaId ;  /* 0x00000000000879c3 */ /* 0x000e620000008800 */
[----:B------:R-:W-:Y:S01]  /*04b0*/  UMOV UR4, 0x400 ;  /* 0x0000040000047882 */ /* 0x000fe20000000000 */
[----:B------:R-:W-:Y:S01]  /*04c0*/  UMOV UR5, 0x1 ;  /* 0x0000000100057882 */ /* 0x000fe20000000000 */
[----:B------:R-:W-:Y:S02]  /*04d0*/  UMOV UR6, 0x4 ;  /* 0x0000000400067882 */ /* 0x000fe40000000000 */
[----:B------:R-:W-:-:S04]  /*04e0*/  UIADD3 UR6, -UR6, 0x100000, URZ ;  /* 0x0010000006067890 */ /* 0x000fc8000fffe13f */
[----:B------:R-:W-:Y:S02]  /*04f0*/  USHF.L.U32 UR7, UR6, 0xb, URZ ;  /* 0x0000000b06077899 */ /* 0x000fe4000800063f */
[----:B------:R-:W-:Y:S02]  /*0500*/  USHF.L.U32 UR6, UR6, 0x1, URZ ;  /* 0x0000000106067899 */ /* 0x000fe4000800063f */
[----:B-1----:R-:W-:Y:S02]  /*0510*/  ULEA UR8, UR8, UR4, 0x18 ;  /* 0x0000000408087291 */ /* 0x002fe4000f8ec03f */
[----:B------:R-:W-:-:S04]  /*0520*/  UIADD3 UR4, -UR5, 0x100000, URZ ;  /* 0x0010000005047890 */ /* 0x000fc8000fffe13f */
[----:B------:R-:W-:Y:S02]  /*0530*/  USHF.L.U32 UR5, UR4, 0xb, URZ ;  /* 0x0000000b04057899 */ /* 0x000fe4000800063f */
[----:B------:R-:W-:Y:S01]  /*0540*/  USHF.L.U32 UR4, UR4, 0x1, URZ ;  /* 0x0000000104047899 */ /* 0x000fe2000800063f */
[----:B------:R-:W1:Y:S11]  /*0550*/  FENCE.VIEW.ASYNC.S ;  /* 0x00000000000073c6 */ /* 0x000e760000000000 */
[----:B-1----:R1:W2:Y:S01]  /*0560*/  SYNCS.EXCH.64 URZ, [UR8], UR4 ;  /* 0x00000004083f75b2 */ /* 0x0022a20008000100 */
[----:B------:R1:W3:Y:S01]  /*0570*/  SYNCS.EXCH.64 URZ, [UR8+0x50], UR6 ;  /* 0x00005006083f75b2 */ /* 0x0002e20008000100 */
[----:B------:R1:W4:Y:S01]  /*0580*/  SYNCS.EXCH.64 URZ, [UR8+0x8], UR4 ;  /* 0x00000804083f75b2 */ /* 0x0003220008000100 */
[----:B------:R1:W1:Y:S01]  /*0590*/  SYNCS.EXCH.64 URZ, [UR8+0x58], UR6 ;  /* 0x00005806083f75b2 */ /* 0x0002620008000100 */
        /* <DEDUP_REMOVED lines=16> */
[----:B------:R-:W-:Y:S01]  /*06a0*/  NOP ;  /* 0x0000000000007918 */ /* 0x000fe20000000000 */
.L_x_7:
[----:B-1----:R-:W-:Y:S05]  /*06b0*/  BSYNC B0 ;  /* 0x0000000000007941 */ /* 0x002fea0003800000 */
.L_x_6:
[----:B------:R-:W1:Y:S01]  /*06c0*/  S2UR UR9, SR_CTAID.X ;  /* 0x00000000000979c3 */ /* 0x000e620000002500 */
[----:B------:R-:W5:Y:S01]  /*06d0*/  S2R R4, SR_CTAID.Y ;  /* 0x0000000000047919 */ /* 0x000f620000002600 */
[----:B------:R-:W-:Y:S01]  /*06e0*/  ULDC UR4, c[0x0][0x150] ;  /* 0x0000540000047ab9 */ /* 0x000fe20000000800 */
[----:B------:R-:W-:Y:S01]  /*06f0*/  NOP ;  /* 0x0000000000007918 */ /* 0x000fe20000000000 */
[----:B------:R-:W2:Y:S04]  /*0700*/  SHFL.IDX PT, R12, R0, RZ, 0x1f ;  /* 0x00001fff000c7589 */ /* 0x000ea800000e0000 */
[----:B------:R-:W3:Y:S01]  /*0710*/  LDC R10, c[0x0][0x144] ;  /* 0x00005100ff0a7b82 */ /* 0x000ee20000000800 */
[----:B-1----:R-:W-:-:S05]  /*0720*/  I2FP.F32.U32 R7, UR9 ;  /* 0x0000000900077c45 */ /* 0x002fca0008201000 */
[----:B------:R-:W-:Y:S01]  /*0730*/  FMUL R11, R7, UR4 ;  /* 0x00000004070b7c20 */ /* 0x000fe20008400000 */
[----:B--2---:R-:W-:Y:S01]  /*0740*/  ISETP.NE.AND P1, PT, R12, RZ, PT ;  /* 0x000000ff0c00720c */ /* 0x004fe20003f25270 */
[----:B------:R-:W-:Y:S01]  /*0750*/  ULDC UR4, c[0x0][0x154] ;  /* 0x0000550000047ab9 */ /* 0x000fe20000000800 */
[----:B------:R-:W-:Y:S02]  /*0760*/  SHF.R.S32.HI R7, RZ, 0x1f, R18 ;  /* 0x0000001fff077819 */ /* 0x000fe40000011412 */
[----:B-----5:R-:W-:Y:S01]  /*0770*/  I2FP.F32.U32 R12, R4 ;  /* 0x00000004000c7245 */ /* 0x020fe20000201000 */
[----:B------:R-:W1:Y:S01]  /*0780*/  F2I.U32.TRUNC.NTZ R11, R11 ;  /* 0x0000000b000b7305 */ /* 0x000e62000020f000 */
[----:B------:R-:W-:-:S03]  /*0790*/  LEA.HI R7, R7, R18, RZ, 0x7 ;  /* 0x0000001207077211 */ /* 0x000fc600078f38ff */
[----:B------:R-:W-:Y:S01]  /*07a0*/  FMUL R14, R12, UR4 ;  /* 0x000000040c0e7c20 */ /* 0x000fe20008400000 */
[----:B------:R-:W-:Y:S02]  /*07b0*/  LOP3.LUT R7, R7, 0xffffff80, RZ, 0xc0, !PT ;  /* 0xffffff8007077812 */ /* 0x000fe400078ec0ff */
[----:B-1----:R-:W-:-:S05]  /*07c0*/  IADD3 R13, -R11, RZ, RZ ;  /* 0x000000ff0b0d7210 */ /* 0x002fca0007ffe1ff */
[----:B---3--:R-:W-:Y:S01]  /*07d0*/  IMAD R10, R10, R13, UR9 ;  /* 0x000000090a0a7e24 */ /* 0x008fe2000f8e020d */
[----:B------:R-:W-:Y:S06]  /*07e0*/  @P1 BRA `(.L_x_8) ;  /* 0x0000000000581947 */ /* 0x000fec0003800000 */
[----:B------:R-:W1:Y:S01]  /*07f0*/  S2UR UR5, SR_CgaCtaId ;  /* 0x00000000000579c3 */ /* 0x000e620000008800 */
[----:B------:R-:W-:Y:S01]  /*0800*/  UMOV UR4, 0x400 ;  /* 0x0000040000047882 */ /* 0x000fe20000000000 */
[----:B------:R-:W-:Y:S01]  /*0810*/  UMOV UR6, 0x20 ;  /* 0x0000002000067882 */ /* 0x000fe20000000000 */
[----:B------:R-:W-:Y:S01]  /*0820*/  UMOV UR7, 0x100 ;  /* 0x0000010000077882 */ /* 0x000fe20000000000 */
[----:B------:R-:W-:Y:S01]  /*0830*/  ELECT P1, URZ, PT ;  /* 0x00000000003f782f */ /* 0x000fe20003820000 */
[----:B-1----:R-:W-:Y:S02]  /*0840*/  ULEA UR8, UR5, UR4, 0x18 ;  /* 0x0000000405087291 */ /* 0x002fe4000f8ec03f */
[----:B------:R-:W-:-:S04]  /*0850*/  UIADD3 UR4, -UR6, 0x100000, URZ ;  /* 0x0010000006047890 */ /* 0x000fc8000fffe13f */
[----:B------:R-:W-:Y:S02]  /*0860*/  USHF.L.U32 UR5, UR4, 0xb, URZ ;  /* 0x0000000b04057899 */ /* 0x000fe4000800063f */
[----:B------:R-:W-:Y:S02]  /*0870*/  USHF.L.U32 UR4, UR4, 0x1, URZ ;  /* 0x0000000104047899 */ /* 0x000fe4000800063f */
[----:B------:R-:W-:-:S04]  /*0880*/  UIADD3 UR6, -UR7, 0x100000, URZ ;  /* 0x0010000007067890 */ /* 0x000fc8000fffe13f */
[----:B------:R-:W-:Y:S02]  /*0890*/  USHF.L.U32 UR7, UR6, 0xb, URZ ;  /* 0x0000000b06077899 */ /* 0x000fe4000800063f */
[----:B------:R-:W-:Y:S01]  /*08a0*/  USHF.L.U32 UR6, UR6, 0x1, URZ ;  /* 0x0000000106067899 */ /* 0x000fe2000800063f */
[----:B------:R-:W1:Y:S03]  /*08b0*/  FENCE.VIEW.ASYNC.S ;  /* 0x00000000000073c6 */ /* 0x000e660000000000 */
[----:B-1----:R1:W2:Y:S08]  /*08c0*/  SYNCS.EXCH.64 URZ, [UR8+0xa0], UR4 ;  /* 0x0000a004083f75b2 */ /* 0x0022b00008000100 */
[----:B------:R1:W3:Y:S01]  /*08d0*/  SYNCS.EXCH.64 URZ, [UR8+0xc0], UR6 ;  /* 0x0000c006083f75b2 */ /* 0x0002e20008000100 */
[----:B------:R1:W1:Y:S01]  /*08e0*/  SYNCS.EXCH.64 URZ, [UR8+0xa8], UR4 ;  /* 0x0000a804083f75b2 */ /* 0x0002620008000100 */
[----:B------:R1:W1:Y:S01]  /*08f0*/  SYNCS.EXCH.64 URZ, [UR8+0xc8], UR6 ;  /* 0x0000c806083f75b2 */ /* 0x0002620008000100 */
[----:B------:R1:W1:Y:S01]  /*0900*/  SYNCS.EXCH.64 URZ, [UR8+0xb0], UR4 ;  /* 0x0000b004083f75b2 */ /* 0x0002620008000100 */
[----:B------:R1:W1:Y:S01]  /*0910*/  SYNCS.EXCH.64 URZ, [UR8+0xd0], UR6 ;  /* 0x0000d006083f75b2 */ /* 0x0002620008000100 */
[----:B------:R1:W1:Y:S01]  /*0920*/  SYNCS.EXCH.64 URZ, [UR8+0xb8], UR4 ;  /* 0x0000b804083f75b2 */ /* 0x0002620008000100 */
[----:B------:R1:W1:Y:S01]  /*0930*/  SYNCS.EXCH.64 URZ, [UR8+0xd8], UR6 ;  /* 0x0000d806083f75b2 */ /* 0x0002620008000100 */
[----:B------:R-:W-:Y:S01]  /*0940*/  NOP ;  /* 0x0000000000007918 */ /* 0x000fe20000000000 */
.L_x_8:
[----:B------:R-:W-:Y:S01]  /*0950*/  IMAD.IADD R7, R18, 0x1, -R7 ;  /* 0x0000000112077824 */ /* 0x000fe200078e0a07 */
[----:B------:R-:W5:Y:S01]  /*0960*/  SHFL.IDX PT, R0, R0, RZ, 0x1f ;  /* 0x00001fff00007589 */ /* 0x000f6200000e0000 */
[----:B------:R-:W-:Y:S02]  /*0970*/  SHF.R.S32.HI R13, RZ, 0x1f, R2 ;  /* 0x0000001fff0d7819 */ /* 0x000fe40000011402 */
[----:B------:R-:W-:Y:S01]  /*0980*/  ELECT P1, URZ, PT ;  /* 0x00000000003f782f */ /* 0x000fe20003820000 */
[----:B------:R-:W4:Y:S01]  /*0990*/  F2I.U32.TRUNC.NTZ R14, R14 ;  /* 0x0000000e000e7305 */ /* 0x000f22000020f000 */
[----:B------:R-:W-:Y:S01]  /*09a0*/  SHF.R.S32.HI R12, RZ, 0x1f, R7 ;  /* 0x0000001fff0c7819 */ /* 0x000fe20000011407 */
[----:B-1----:R-:W-:Y:S01]  /*09b0*/  UMOV UR4, 0x20 ;  /* 0x0000002000047882 */ /* 0x002fe20000000000 */
[----:B------:R-:W-:Y:S01]  /*09c0*/  LEA.HI R13, R13, R2, RZ, 0x2 ;  /* 0x000000020d0d7211 */ /* 0x000fe200078f10ff */
[----:B------:R-:W-:Y:S01]  /*09d0*/  IMAD.MOV.U32 R22, RZ, RZ, 0x1 ;  /* 0x00000001ff167424 */ /* 0x000fe200078e00ff */
[----:B------:R-:W-:Y:S01]  /*09e0*/  LEA.HI R12, R12, R7, RZ, 0x3 ;  /* 0x000000070c0c7211 */ /* 0x000fe200078f18ff */
[----:B------:R-:W-:Y:S01]  /*09f0*/  NOP ;  /* 0x0000000000007918 */ /* 0x000fe20000000000 */
[----:B------:R-:W-:-:S02]  /*0a00*/  LOP3.LUT R13, R13, 0x3ffffffc, RZ, 0xc0, !PT ;  /* 0x3ffffffc0d0d7812 */ /* 0x000fc400078ec0ff */
[--C-:B------:R-:W-:Y:S02]  /*0a10*/  SHF.R.S32.HI R11, RZ, 0x3, R12.reuse ;  /* 0x00000003ff0b7819 */ /* 0x100fe4000001140c */
[----:B------:R-:W-:Y:S01]  /*0a20*/  SHF.R.S32.HI R12, RZ, 0x1f, R12 ;  /* 0x0000001fff0c7819 */ /* 0x000fe2000001140c */
[----:B------:R-:W-:Y:S01]  /*0a30*/  IMAD.IADD R13, R2, 0x1, -R13 ;  /* 0x00000001020d7824 */ /* 0x000fe200078e0a0d */
[C---:B------:R-:W-:Y:S01]  /*0a40*/  ISETP.NE.AND P4, PT, R3.reuse, RZ, PT ;  /* 0x000000ff0300720c */ /* 0x040fe20003f85270 */
[----:B------:R-:W1:Y:S01]  /*0a50*/  LDC R2, c[0x0][0x140] ;  /* 0x00005000ff027b82 */ /* 0x000e620000000800 */
[----:B------:R-:W-:Y:S01]  /*0a60*/  LEA.HI R12, R12, R11, RZ, 0x2 ;  /* 0x0000000b0c0c7211 */ /* 0x000fe200078f10ff */
[----:B----4-:R-:W-:Y:S01]  /*0a70*/  IMAD.MOV R24, RZ, RZ, -R14 ;  /* 0x000000ffff187224 */ /* 0x010fe200078e0a0e */
[----:B------:R-:W-:Y:S02]  /*0a80*/  ISETP.EQ.OR P2, PT, R3, 0x3, !P4 ;  /* 0x000000030300780c */ /* 0x000fe40006742670 */
[----:B------:R-:W-:-:S02]  /*0a90*/  LOP3.LUT R12, R12, 0xfffffffc, RZ, 0xc0, !PT ;  /* 0xfffffffc0c0c7812 */ /* 0x000fc400078ec0ff */
[----:B-----5:R-:W-:Y:S02]  /*0aa0*/  ISETP.NE.OR P1, PT, R0, RZ, !P1 ;  /* 0x000000ff0000720c */ /* 0x020fe40004f25670 */
[----:B------:R-:W-:Y:S02]  /*0ab0*/  IADD3 R12, R11, -R12, RZ ;  /* 0x8000000c0b0c7210 */ /* 0x000fe40007ffe0ff */
[----:B------:R-:W4:Y:S01]  /*0ac0*/  LDC R11, c[0x0][0x148] ;  /* 0x00005200ff0b7b82 */ /* 0x000f220000000800 */
[----:B------:R-:W-:Y:S02]  /*0ad0*/  ISETP.EQ.AND P2, PT, R6, RZ, P2 ;  /* 0x000000ff0600720c */ /* 0x000fe40001742270 */
[----:B------:R-:W-:Y:S02]  /*0ae0*/  IMAD R12, R13, 0x4, R12 ;  /* 0x000000040d0c7824 */ /* 0x000fe400078e020c */
[----:B------:R-:W-:-:S03]  /*0af0*/  SEL R19, RZ, 0x1, !P2 ;  /* 0x00000001ff137807 */ /* 0x000fc60005000000 */
[C---:B------:R-:W-:Y:S01]  /*0b00*/  LEA.HI R0, R12.reuse, R12, RZ, 0x1 ;  /* 0x0000000c0c007211 */ /* 0x040fe200078f08ff */
[----:B------:R-:W-:Y:S01]  /*0b10*/  VOTEU.ALL UP0, P1 ;  /* 0x00000000003f7886 */ /* 0x000fe20000800000 */
[----:B------:R-:W-:Y:S01]  /*0b20*/  SHF.L.U32 R23, R12, 0x2, RZ ;  /* 0x000000020c177819 */ /* 0x000fe200000006ff */
[----:B------:R-:W-:Y:S01]  /*0b30*/  VOTEU.ALL UP1, P1 ;  /* 0x00000000003f7886 */ /* 0x000fe20000820000 */
[----:B------:R-:W-:Y:S02]  /*0b40*/  LOP3.LUT R13, R0, 0xfffffffe, RZ, 0xc0, !PT ;  /* 0xfffffffe000d7812 */ /* 0x000fe400078ec0ff */
[----:B------:R-:W5:Y:S01]  /*0b50*/  @!UP0 S2UR UR7, SR_CgaCtaId ;  /* 0x00000000000789c3 */ /* 0x000f620000008800 */
[C---:B------:R-:W-:Y:S01]  /*0b60*/  LOP3.LUT R23, R12.reuse, 0xc, R23, 0x78, !PT ;  /* 0x0000000c0c177812 */ /* 0x040fe200078e7817 */
[----:B------:R-:W-:Y:S01]  /*0b70*/  @!UP0 UMOV UR6, 0x400 ;  /* 0x0000040000068882 */ /* 0x000fe20000000000 */
[----:B------:R-:W-:Y:S01]  /*0b80*/  IMAD.IADD R13, R12, 0x1, -R13 ;  /* 0x000000010c0d7824 */ /* 0x000fe200078e0a0d */
[----:B------:R-:W-:-:S04]  /*0b90*/  @!UP0 UIADD3 UR4, -UR4, 0x100000, URZ ;  /* 0x0010000004048890 */ /* 0x000fc8000fffe13f */
[----:B------:R-:W-:Y:S02]  /*0ba0*/  @!UP0 USHF.L.U32 UR5, UR4, 0xb, URZ ;  /* 0x0000000b04058899 */ /* 0x000fe4000800063f */
[----:B------:R-:W-:Y:S01]  /*0bb0*/  @!UP0 USHF.L.U32 UR4, UR4, 0x1, URZ ;  /* 0x0000000104048899 */ /* 0x000fe2000800063f */
[----:B-1----:R-:W-:Y:S02]  /*0bc0*/  ISETP.EQ.U32.AND P2, PT, R2, 0x1, PT ;  /* 0x000000010200780c */ /* 0x002fe40003f42070 */
[----:B------:R-:W-:Y:S02]  /*0bd0*/  IADD3 R12, R6, -0x1, RZ ;  /* 0xffffffff060c7810 */ /* 0x000fe40007ffe0ff */
[----:B------:R-:W-:Y:S01]  /*0be0*/  ISETP.NE.AND P5, PT, R13, R10, PT ;  /* 0x0000000a0d00720c */ /* 0x000fe20003fa5270 */
[----:B----4-:R-:W-:-:S12]  /*0bf0*/  IMAD R13, R11, R24, R4 ;  /* 0x000000180b0d7224 */ /* 0x010fd800078e0204 */
[----:B------:R-:W-:Y:S01]  /*0c00*/  @P5 LEA.HI R0, R23, R23, RZ, 0x1 ;  /* 0x0000001717005211 */ /* 0x000fe200078f08ff */
[----:B-----5:R-:W-:-:S03]  /*0c10*/  @!UP0 ULEA UR6, UR7, UR6, 0x18 ;  /* 0x0000000607068291 */ /* 0x020fc6000f8ec03f */
[----:B------:R-:W-:Y:S01]  /*0c20*/  @P5 SHF.R.S32.HI R0, RZ, 0x1, R0 ;  /* 0x00000001ff005819 */ /* 0x000fe20000011400 */
[----:B------:R-:W-:Y:S01]  /*0c30*/  VOTEU.ALL UP0, P1 ;  /* 0x00000000003f7886 */ /* 0x000fe20000800000 */
[----:B------:R-:W-:Y:S02]  /*0c40*/  LOP3.LUT P1, RZ, R7, 0x7, RZ, 0xc0, !PT ;  /* 0x0000000707ff7812 */ /* 0x000fe4000782c0ff */
[----:B------:R-:W-:Y:S02]  /*0c50*/  @P5 ISETP.NE.AND P6, PT, R0, R13, PT ;  /* 0x0000000d0000520c */ /* 0x000fe40003fc5270 */
[----:B------:R-:W-:Y:S02]  /*0c60*/  ISETP.LT.U32.AND P1, PT, R23, 0x2, !P1 ;  /* 0x000000021700780c */ /* 0x000fe40004f21070 */
[----:B------:R-:W-:Y:S02]  /*0c70*/  @P5 SEL R22, RZ, 0x1, P6 ;  /* 0x00000001ff165807 */ /* 0x000fe40003000000 */
[----:B------:R-:W-:Y:S01]  /*0c80*/  ISETP.NE.AND P5, PT, R6, RZ, PT ;  /* 0x000000ff0600720c */ /* 0x000fe20003fa5270 */
[----:B------:R-:W1:Y:S02]  /*0c90*/  FENCE.VIEW.ASYNC.S ;  /* 0x00000000000073c6 */ /* 0x000e640000000000 */
[----:B-1----:R1:W4:Y:S01]  /*0ca0*/  @!UP0 SYNCS.EXCH.64 URZ, [UR6+0xe0], UR4 ;  /* 0x0000e004063f85b2 */ /* 0x0023220008000100 */
[----:B------:R-:W-:-:S02]  /*0cb0*/  SEL R7, RZ, 0x1, !P1 ;  /* 0x00000001ff077807 */ /* 0x000fc40004800000 */
[----:B------:R-:W-:Y:S02]  /*0cc0*/  ISETP.EQ.AND P6, PT, R3, 0x2, !P5 ;  /* 0x000000020300780c */ /* 0x000fe40006fc2270 */
[----:B------:R-:W-:Y:S02]  /*0cd0*/  ISETP.GE.U32.AND P1, PT, R12, 0x2, PT ;  /* 0x000000020c00780c */ /* 0x000fe40003f26070 */
[----:B------:R-:W-:Y:S02]  /*0ce0*/  SEL R0, RZ, 0x1, !P6 ;  /* 0x00000001ff007807 */ /* 0x000fe40007000000 */
[----:B------:R-:W-:Y:S02]  /*0cf0*/  LOP3.LUT R22, R22, R7, RZ, 0xc0, !PT ;  /* 0x0000000716167212 */ /* 0x000fe400078ec0ff */
[----:B------:R-:W-:Y:S02]  /*0d00*/  SEL R0, R0, 0x2, P1 ;  /* 0x0000000200007807 */ /* 0x000fe40000800000 */
[----:B------:R-:W-:Y:S01]  /*0d10*/  SEL R19, R19, 0x2, P1 ;  /* 0x0000000213137807 */ /* 0x000fe20000800000 */
[----:B------:R1:W1:Y:S01]  /*0d20*/  @!UP1 SYNCS.EXCH.64 URZ, [UR6+0xe8], UR4 ;  /* 0x0000e804063f95b2 */ /* 0x0002620008000100 */
[----:B------:R-:W-:Y:S01]  /*0d30*/  NOP ;  /* 0x0000000000007918 */ /* 0x000fe20000000000 */
[----:B------:R-:W-:Y:S05]  /*0d40*/  @!P2 BRA `(.L_x_9) ;  /* 0x000000000008a947 */ /* 0x000fea0003800000 */
[----:B-1234-:R-:W-:Y:S01]  /*0d50*/  UCGABAR_ARV ;  /* 0x00000000000079c7 */ /* 0x01efe20008000000 */
[----:B------:R-:W-:Y:S05]  /*0d60*/  BRA `(.L_x_10) ;  /* 0x0000000000047947 */ /* 0x000fea0003800000 */
.L_x_9:
[----:B-1234-:R-:W-:Y:S01]  /*0d70*/  NOP ;  /* 0x0000000000007918 */ /* 0x01efe20000000000 */
.L_x_10:
[----:B------:R-:W1:Y:S01]  /*0d80*/  LDC R2, c[0x0][0x904] ;  /* 0x00024100ff027b82 */ /* 0x000e620000000800 */
[----:B------:R-:W-:Y:S01]  /*0d90*/  MOV R7, RZ ;  /* 0x000000ff00077202 */ /* 0x000fe20000000f00 */
[----:B------:R-:W-:Y:S01]  /*0da0*/  IMAD.U32 R6, RZ, RZ, UR9 ;  /* 0x00000009ff067e24 */ /* 0x000fe2000f8e00ff */
[----:B-1----:R-:W-:-:S04]  /*0db0*/  ISETP.NE.AND P1, PT, R2, 0x1, PT ;  /* 0x000000010200780c */ /* 0x002fc80003f25270 */
[----:B------:R-:W-:-:S09]  /*0dc0*/  P2R R5, PR, RZ, 0x2 ;  /* 0x00000002ff057803 */ /* 0x000fd20000000000 */
[----:B------:R-:W1:Y:S01]  /*0dd0*/  @P1 LDC R17, c[0x0][0x10] ;  /* 0x00000400ff111b82 */ /* 0x000e620000000800 */
[----:B------:R-:W-:Y:S02]  /*0de0*/  @P1 IMAD.MOV.U32 R5, RZ, RZ, RZ ;  /* 0x000000ffff051224 */ /* 0x000fe400078e00ff */
[----:B------:R-:W-:-:S05]  /*0df0*/  @P1 IMAD.MOV.U32 R15, RZ, RZ, RZ ;  /* 0x000000ffff0f1224 */ /* 0x000fca00078e00ff */
[----:B------:R-:W2:Y:S01]  /*0e00*/  @!P1 LDC R13, c[0x0][0xc] ;  /* 0x00000300ff0d9b82 */ /* 0x000ea20000000800 */
[----:B------:R-:W-:Y:S01]  /*0e10*/  ULDC UR4, c[0x0][0xc] ;  /* 0x0000030000047ab9 */ /* 0x000fe20000000800 */
[----:B------:R-:W-:Y:S01]  /*0e20*/  ULDC UR5, c[0x0][0x10] ;  /* 0x0000040000057ab9 */ /* 0x000fe20000000800 */
[----:B------:R-:W-:Y:S01]  /*0e30*/  ULDC UR6, c[0x0][0x14] ;  /* 0x0000050000067ab9 */ /* 0x000fe20000000800 */
[----:B------:R-:W-:-:S04]  /*0e40*/  UIMAD.WIDE.U32 UR4, UR4, UR5, URZ ;  /* 0x00000005040472a5 */ /* 0x000fc8000f8e003f */
[----:B------:R-:W-:Y:S02]  /*0e50*/  UIMAD.WIDE.U32 UR38, UR4, UR6, URZ ;  /* 0x00000006042672a5 */ /* 0x000fe4000f8e003f */
[----:B------:R-:W-:-:S04]  /*0e60*/  UIMAD UR37, UR5, UR6, URZ ;  /* 0x00000006052572a4 */ /* 0x000fc8000f8e023f */
[----:B------:R-:W-:Y:S01]  /*0e70*/  UIADD3 UR37, UR39, UR37, URZ ;  /* 0x0000002527257290 */ /* 0x000fe2000fffe03f */
[----:B-1----:R-:W-:-:S04]  /*0e80*/  @P1 IMAD.WIDE.U32 R16, R17, UR9, R4 ;  /* 0x0000000911101c25 */ /* 0x002fc8000f8e0004 */
[----:B------:R-:W-:Y:S02]  /*0e90*/  @P1 IMAD.IADD R17, R17, 0x1, R15 ;  /* 0x0000000111111824 */ /* 0x000fe400078e020f */
[----:B--2---:R-:W-:-:S04]  /*0ea0*/  @!P1 IMAD.WIDE.U32 R6, R4, R13, R6 ;  /* 0x0000000d04069225 */ /* 0x004fc800078e0006 */
[----:B------:R-:W-:Y:S01]  /*0eb0*/  @!P1 IMAD.MOV.U32 R17, RZ, RZ, R7 ;  /* 0x000000ffff119224 */ /* 0x000fe200078e0007 */
[----:B------:R-:W-:Y:S01]  /*0ec0*/  @!P1 MOV R16, R6 ;  /* 0x0000000600109202 */ /* 0x000fe20000000f00 */
[----:B------:R-:W-:Y:S06]  /*0ed0*/  @!P2 BRA `(.L_x_11) ;  /* 0x00000000000ca947 */ /* 0x000fec0003800000 */
[----:B------:R-:W-:Y:S01]  /*0ee0*/  UCGABAR_WAIT ;  /* 0x0000000000007dc7 */ /* 0x000fe20008000000 */
[----:B------:R-:W-:Y:S01]  /*0ef0*/  CCTL.IVALL ;  /* 0x00000000ff00798f */ /* 0x000fe20002000000 */
[----:B------:R-:W-:Y:S05]  /*0f00*/  BRA `(.L_x_12) ;  /* 0x0000000000047947 */ /* 0x000fea0003800000 */
.L_x_11:
[----:B------:R-:W-:Y:S06]  /*0f10*/  BAR.SYNC.DEFER_BLOCKING 0x0 ;  /* 0x0000000000007b1d */ /* 0x000fec0000010000 */
.L_x_12:
[----:B------:R-:W1:Y:S01]  /*0f20*/  S2UR UR36, SR_CgaCtaId ;  /* 0x00000000002479c3 */ /* 0x000e620000008800 */
[----:B------:R-:W-:Y:S05]  /*0f30*/  @!P5 BRA `(.L_x_13) ;  /* 0x000000bc007cd947 */ /* 0x000fea0003800000 */
[----:B------:R-:W-:-:S13]  /*0f40*/  ISETP.GT.U32.AND P0, PT, R12, 0x1, PT ;  /* 0x000000010c00780c */ /* 0x000fda0003f04070 */
[----:B-1----:R-:W-:Y:S05]  /*0f50*/  @P0 EXIT ;  /* 0x000000000000094d */ /* 0x002fea0003800000 */
[----:B------:R-:W-:Y:S01]  /*0f60*/  ULDC.64 UR4, c[0x0][0x8f8] ;  /* 0x00023e0000047ab9 */ /* 0x000fe20000000a00 */
[----:B------:R-:W-:Y:S01]  /*0f70*/  UMOV UR47, 0xffffffff ;  /* 0xffffffff002f7882 */ /* 0x000fe20000000000 */
[----:B------:R-:W-:Y:S01]  /*0f80*/  ISETP.GE.U32.AND P0, PT, R16, UR4, PT ;  /* 0x0000000410007c0c */ /* 0x000fe2000bf06070 */
[----:B------:R-:W-:Y:S01]  /*0f90*/  IMAD.MOV.U32 R3, RZ, RZ, -0x1 ;  /* 0xffffffffff037424 */ /* 0x000fe200078e00ff */
[----:B------:R-:W-:Y:S02]  /*0fa0*/  PRMT R88, RZ, 0x7610, R88 ;  /* 0x00007610ff587816 */ /* 0x000fe40000000058 */
[----:B------:R-:W-:Y:S02]  /*0fb0*/  ISETP.GE.U32.AND.EX P0, PT, R17, UR5, PT, P0 ;  /* 0x0000000511007c0c */ /* 0x000fe4000bf06100 */
[----:B------:R-:W-:Y:S02]  /*0fc0*/  MOV R7, 0xffffffff ;  /* 0xffffffff00077802 */ /* 0x000fe40000000f00 */
[----:B------:R-:W-:-:S09]  /*0fd0*/  PRMT R6, RZ, 0x7610, R6 ;  /* 0x00007610ff067816 */ /* 0x000fd20000000006 */
[----:B------:R-:W-:Y:S05]  /*0fe0*/  @P0 BRA `(.L_x_14) ;  /* 0x0000000400280947 */ /* 0x000fea0003800000 */
[----:B------:R-:W1:Y:S01]  /*0ff0*/  LDC.64 R20, c[0x0][0x8d0] ;  /* 0x00023400ff147b82 */ /* 0x000e620000000a00 */
[----:B------:R-:W-:Y:S02]  /*1000*/  IMAD.MOV.U32 R6, RZ, RZ, R16 ;  /* 0x000000ffff067224 */ /* 0x000fe400078e0010 */
[----:B------:R-:W-:-:S05]  /*1010*/  IMAD.MOV.U32 R7, RZ, RZ, R17 ;  /* 0x000000ffff077224 */ /* 0x000fca00078e0011 */
[----:B------:R-:W2:Y:S08]  /*1020*/  LDC R14, c[0x0][0x8d8] ;  /* 0x00023600ff0e7b82 */ /* 0x000eb00000000800 */
[----:B------:R-:W3:Y:S01]  /*1030*/  LDC.64 R26, c[0x0][0x8c8] ;  /* 0x00023200ff1a7b82 */ /* 0x000ee20000000a00 */
[----:B-1----:R-:W-:-:S04]  /*1040*/  ISETP.NE.U32.AND P0, PT, R20, RZ, PT ;  /* 0x000000ff1400720c */ /* 0x002fc80003f05070 */
[----:B------:R-:W-:-:S13]  /*1050*/  ISETP.NE.AND.EX P0, PT, R21, RZ, PT, P0 ;  /* 0x000000ff1500720c */ /* 0x000fda0003f05300 */
[----:B--23--:R-:W-:Y:S05]  /*1060*/  @!P0 BRA `(.L_x_15) ;  /* 0x0000000000288947 */ /* 0x00cfea0003800000 */
[----:B------:R-:W1:Y:S02]  /*1070*/  LDC R3, c[0x0][0x8dc] ;  /* 0x00023700ff037b82 */ /* 0x000e640000000800 */
[----:B-1----:R-:W-:-:S04]  /*1080*/  IADD3 R3, P0, R16, R3, RZ ;  /* 0x0000000310037210 */ /* 0x002fc80007f1e0ff */
[----:B------:R-:W-:-:S05]  /*1090*/  IADD3.X R15, RZ, R17, RZ, P0, !PT ;  /* 0x00000011ff0f7210 */ /* 0x000fca00007fe4ff */
[----:B------:R-:W-:-:S04]  /*10a0*/  IMAD.WIDE.U32 R6, R15, R20, RZ ;  /* 0x000000140f067225 */ /* 0x000fc800078e00ff */
[----:B------:R-:W-:-:S04]  /*10b0*/  IMAD.WIDE.U32 R8, P0, R3, R21, R6 ;  /* 0x0000001503087225 */ /* 0x000fc80007800006 */
[----:B------:R-:W-:-:S04]  /*10c0*/  IMAD.WIDE.U32 R6, R3, R20, RZ ;  /* 0x0000001403067225 */ /* 0x000fc800078e00ff */
[----:B------:R-:W-:Y:S01]  /*10d0*/  IMAD.X R13, RZ, RZ, RZ, P0 ;  /* 0x000000ffff0d7224 */ /* 0x000fe200000e06ff */
[----:B------:R-:W-:Y:S01]  /*10e0*/  IADD3 RZ, P0, R7, R8, RZ ;  /* 0x0000000807ff7210 */ /* 0x000fe20007f1e0ff */
[----:B------:R-:W-:-:S04]  /*10f0*/  IMAD.MOV.U32 R12, RZ, RZ, R9 ;  /* 0x000000ffff0c7224 */ /* 0x000fc800078e0009 */
[----:B------:R-:W-:-:S08]  /*1100*/  IMAD.WIDE.U32.X R6, R15, R21, R12, P0 ;  /* 0x000000150f067225 */ /* 0x000fd000000e040c */
.L_x_15:
[----:B------:R-:W1:Y:S01]  /*1110*/  LDC.64 R28, c[0x0][0x8e8] ;  /* 0x00023a00ff1c7b82 */ /* 0x000e620000000a00 */
[-CC-:B------:R-:W-:Y:S02]  /*1120*/  SHF.R.U64 R30, R6, R14.reuse, R7.reuse ;  /* 0x0000000e061e7219 */ /* 0x180fe40000001207 */
[----:B------:R-:W-:Y:S02]  /*1130*/  SHF.R.U32.HI R3, RZ, R14, R7 ;  /* 0x0000000eff037219 */ /* 0x000fe40000011607 */
[----:B------:R-:W-:Y:S02]  /*1140*/  IADD3 R5, P0, RZ, -R30, RZ ;  /* 0x8000001eff057210 */ /* 0x000fe40007f1e0ff */
[----:B------:R-:W-:Y:S01]  /*1150*/  MOV R31, 0x1 ;  /* 0x00000001001f7802 */ /* 0x000fe20000000f00 */
[----:B------:R-:W2:Y:S01]  /*1160*/  LDC R12, c[0x0][0x8c0] ;  /* 0x00023000ff0c7b82 */ /* 0x000ea20000000800 */
[----:B------:R-:W-:Y:S01]  /*1170*/  IADD3.X R3, RZ, ~R3, RZ, P0, !PT ;  /* 0x80000003ff037210 */ /* 0x000fe200007fe4ff */
[----:B------:R-:W-:-:S04]  /*1180*/  IMAD.WIDE.U32 R6, R5, R26, R16 ;  /* 0x0000001a05067225 */ /* 0x000fc800078e0010 */
[----:B------:R-:W-:Y:S02]  /*1190*/  IMAD R8, R3, R26, RZ ;  /* 0x0000001a03087224 */ /* 0x000fe400078e02ff */
[----:B------:R-:W3:Y:S02]  /*11a0*/  LDC R9, c[0x0][0x8b0] ;  /* 0x00022c00ff097b82 */ /* 0x000ee40000000800 */
[----:B------:R-:W-:Y:S02]  /*11b0*/  IMAD R3, R5, R27, R8 ;  /* 0x0000001b05037224 */ /* 0x000fe400078e0208 */
[----:B------:R-:W-:Y:S02]  /*11c0*/  IMAD R27, R11, R24, R4 ;  /* 0x000000180b1b7224 */ /* 0x000fe400078e0204 */
[----:B------:R-:W-:Y:S02]  /*11d0*/  IMAD.IADD R3, R7, 0x1, R3 ;  /* 0x0000000107037824 */ /* 0x000fe400078e0203 */
[----:B------:R-:W4:Y:S01]  /*11e0*/  LDC R20, c[0x0][0x900] ;  /* 0x00024000ff147b82 */ /* 0x000f220000000800 */
[----:B-1----:R-:W-:-:S04]  /*11f0*/  ISETP.NE.U32.AND P0, PT, R28, RZ, PT ;  /* 0x000000ff1c00720c */ /* 0x002fc80003f05070 */
[----:B------:R-:W-:-:S03]  /*1200*/  ISETP.NE.AND.EX P0, PT, R29, RZ, PT, P0 ;  /* 0x000000ff1d00720c */ /* 0x000fc60003f05300 */
[----:B------:R-:W1:Y:S01]  /*1210*/  LDC R14, c[0x0][0x8a8] ;  /* 0x00022a00ff0e7b82 */ /* 0x000e620000000800 */
[-CC-:B--2---:R-:W-:Y:S02]  /*1220*/  SHF.R.U64 R15, R6, R12.reuse, R3.reuse ;  /* 0x0000000c060f7219 */ /* 0x184fe40000001203 */
[----:B------:R-:W-:Y:S01]  /*1230*/  SHF.R.U32.HI R6, RZ, R12, R3 ;  /* 0x0000000cff067219 */ /* 0x000fe20000011603 */
[----:B------:R-:W-:-:S04]  /*1240*/  IMAD.MOV.U32 R3, RZ, RZ, -0x1 ;  /* 0xffffffffff037424 */ /* 0x000fc800078e00ff */
[----:B------:R-:W2:Y:S01]  /*1250*/  LDC R21, c[0x0][0x8f0] ;  /* 0x00023c00ff157b82 */ /* 0x000ea20000000800 */
[-CC-:B---3--:R-:W-:Y:S02]  /*1260*/  SHF.R.U64 R12, R15, R9.reuse, R6.reuse ;  /* 0x000000090f0c7219 */ /* 0x188fe40000001206 */
[----:B------:R-:W-:-:S05]  /*1270*/  SHF.R.U32.HI R5, RZ, R9, R6 ;  /* 0x00000009ff057219 */ /* 0x000fca0000011606 */
[----:B------:R-:W3:Y:S01]  /*1280*/  LDC R26, c[0x0][0x8e0] ;  /* 0x00023800ff1a7b82 */ /* 0x000ee20000000800 */
[-CC-:B----4-:R-:W-:Y:S02]  /*1290*/  SHF.R.U64 R24, R12, R20.reuse, R5.reuse ;  /* 0x000000140c187219 */ /* 0x190fe40000001205 */
[-C--:B------:R-:W-:Y:S02]  /*12a0*/  SHF.L.U32 R3, R3, R20.reuse, RZ ;  /* 0x0000001403037219 */ /* 0x080fe400000006ff */
[----:B------:R-:W-:Y:S01]  /*12b0*/  SHF.R.U32.HI R5, RZ, R20, R5 ;  /* 0x00000014ff057219 */ /* 0x000fe20000011605 */
[----:B------:R-:W-:Y:S01]  /*12c0*/  IMAD.MOV.U32 R4, RZ, RZ, R24 ;  /* 0x000000ffff047224 */ /* 0x000fe200078e0018 */
[----:B------:R-:W-:Y:S01]  /*12d0*/  LOP3.LUT R11, RZ, R3, RZ, 0x33, !PT ;  /* 0x00000003ff0b7212 */ /* 0x000fe200078e33ff */
[----:B------:R-:W4:Y:S01]  /*12e0*/  LDC R25, c[0x0][0x8b8] ;  /* 0x00022e00ff197b82 */ /* 0x000f220000000800 */
[----:B------:R-:W-:Y:S05]  /*12f0*/  @!P0 BRA `(.L_x_16) ;  /* 0x0000000000288947 */ /* 0x000fea0003800000 */
[----:B------:R-:W5:Y:S02]  /*1300*/  LDC R3, c[0x0][0x8f4] ;  /* 0x00023d00ff037b82 */ /* 0x000f640000000800 */
[----:B-----5:R-:W-:-:S05]  /*1310*/  IADD3 R3, P0, R24, R3, RZ ;  /* 0x0000000318037210 */ /* 0x020fca0007f1e0ff */
[----:B------:R-:W-:-:S04]  /*1320*/  IMAD.X R13, RZ, RZ, R5, P0 ;  /* 0x000000ffff0d7224 */ /* 0x000fc800000e0605 */
[----:B------:R-:W-:-:S04]  /*1330*/  IMAD.WIDE.U32 R4, R13, R28, RZ ;  /* 0x0000001c0d047225 */ /* 0x000fc800078e00ff */
[----:B------:R-:W-:-:S04]  /*1340*/  IMAD.WIDE.U32 R6, P0, R3, R29, R4 ;  /* 0x0000001d03067225 */ /* 0x000fc80007800004 */
[----:B------:R-:W-:Y:S01]  /*1350*/  IMAD.WIDE.U32 R4, R3, R28, RZ ;  /* 0x0000001c03047225 */ /* 0x000fe200078e00ff */
[----:B------:R-:W-:-:S03]  /*1360*/  IADD3.X R9, RZ, RZ, RZ, P0, !PT ;  /* 0x000000ffff097210 */ /* 0x000fc600007fe4ff */
[----:B------:R-:W-:Y:S01]  /*1370*/  IMAD.MOV.U32 R8, RZ, RZ, R7 ;  /* 0x000000ffff087224 */ /* 0x000fe200078e0007 */
[----:B------:R-:W-:-:S05]  /*1380*/  IADD3 RZ, P0, R5, R6, RZ ;  /* 0x0000000605ff7210 */ /* 0x000fca0007f1e0ff */
[----:B------:R-:W-:-:S08]  /*1390*/  IMAD.WIDE.U32.X R4, R13, R29, R8, P0 ;  /* 0x0000001d0d047225 */ /* 0x000fd000000e0408 */
.L_x_16:
[----:B--2---:R-:W-:Y:S01]  /*13a0*/  SHF.R.U64 R5, R4, R21, R5 ;  /* 0x0000001504057219 */ /* 0x004fe20000001205 */
[----:B-1----:R-:W-:Y:S01]  /*13b0*/  VIADD R6, R14, 0xffffffff ;  /* 0xffffffff0e067836 */ /* 0x002fe20000000000 */
[----:B------:R-:W-:Y:S02]  /*13c0*/  SHF.L.U32 R3, R31, R20, RZ ;  /* 0x000000141f037219 */ /* 0x000fe400000006ff */
[----:B------:R-:W-:Y:S02]  /*13d0*/  LOP3.LUT R4, R12, R11, RZ, 0xc0, !PT ;  /* 0x0000000b0c047212 */ /* 0x000fe400078ec0ff */
[----:B------:R-:W-:Y:S02]  /*13e0*/  IADD3 R7, -R5, RZ, RZ ;  /* 0x000000ff05077210 */ /* 0x000fe40007ffe1ff */
[----:B------:R-:W-:Y:S01]  /*13f0*/  SEL R10, R10, R27, !P1 ;  /* 0x0000001b0a0a7207 */ /* 0x000fe20004800000 */
[----:B------:R-:W-:Y:S01]  /*1400*/  IMAD R5, R3, R5, R4 ;  /* 0x0000000503057224 */ /* 0x000fe200078e0204 */
[----:B------:R-:W-:Y:S01]  /*1410*/  LOP3.LUT R6, R15, R6, RZ, 0xc0, !PT ;  /* 0x000000060f067212 */ /* 0x000fe200078ec0ff */
[----:B---3--:R-:W-:Y:S01]  /*1420*/  IMAD R3, R7, R26, R24 ;  /* 0x0000001a07037224 */ /* 0x008fe200078e0218 */
[----:B------:R-:W-:Y:S01]  /*1430*/  R2UR UR47, R30 ;  /* 0x000000001e2f72ca */ /* 0x000fe200000e0000 */
[----:B----4-:R-:W-:-:S02]  /*1440*/  IMAD R10, R5, R25, R10 ;  /* 0x00000019050a7224 */ /* 0x010fc400078e020a */
[----:B------:R-:W-:Y:S02]  /*1450*/  IMAD R3, R3, R14, R6 ;  /* 0x0000000e03037224 */ /* 0x000fe400078e0206 */
[----:B------:R-:W-:-:S03]  /*1460*/  IMAD.MOV.U32 R6, RZ, RZ, 0x1 ;  /* 0x00000001ff067424 */ /* 0x000fc600078e00ff */
[----:B------:R-:W-:Y:S02]  /*1470*/  SEL R7, R3, R10, !P1 ;  /* 0x0000000a03077207 */ /* 0x000fe40004800000 */
[----:B------:R-:W-:-:S07]  /*1480*/  SEL R3, R10, R3, !P1 ;  /* 0x000000030a037207 */ /* 0x000fce0004800000 */
.L_x_14:
[----:B------:R-:W-:-:S08]  /*1490*/  NOP ;  /* 0x0000000000007918 */ /* 0x000fd00000000000 */
[----:B------:R-:W1:Y:S02]  /*14a0*/  USETMAXREG.TRY_ALLOC.CTAPOOL UP0, 0xe8 ;  /* 0x000000e8000079c8 */ /* 0x000e640008000600 */
[----:B-1----:R-:W-:-:S13]  /*14b0*/  PLOP3.LUT P0, PT, PT, PT, UP0, 0x80, 0x0 ;  /* 0x000000000000781c */ /* 0x002fda0003f0f008 */
[----:B------:R-:W-:Y:S05]  /*14c0*/  @!P0 BRA `(.L_x_14) ;  /* 0xfffffffc00f08947 */ /* 0x000fea000383ffff */
[----:B------:R-:W-:Y:S02]  /*14d0*/  ULDC.64 UR4, c[0x0][0x590] ;  /* 0x0001640000047ab9 */ /* 0x000fe40000000a00 */
[----:B------:R-:W-:-:S04]  /*14e0*/  ISETP.NE.U32.AND P0, PT, RZ, UR4, PT ;  /* 0x00000004ff007c0c */ /* 0x000fc8000bf05070 */
[----:B------:R-:W-:-:S13]  /*14f0*/  ISETP.NE.AND.EX P0, PT, RZ, UR5, PT, P0 ;  /* 0x00000005ff007c0c */ /* 0x000fda000bf05300 */
[----:B------:R-:W-:Y:S05]  /*1500*/  @P0 BRA `(.L_x_17) ;  /* 0x00000000002c0947 */ /* 0x000fea0003800000 */
[----:B------:R-:W-:Y:S02]  /*1510*/  ULDC.64 UR4, c[0x0][0x588] ;  /* 0x0001620000047ab9 */ /* 0x000fe40000000a00 */
[----:B------:R-:W-:-:S04]  /*1520*/  ISETP.NE.U32.AND P0, PT, RZ, UR4, PT ;  /* 0x00000004ff007c0c */ /* 0x000fc8000bf05070 */
[----:B------:R-:W-:-:S13]  /*1530*/  ISETP.NE.AND.EX P0, PT, RZ, UR5, PT, P0 ;  /* 0x00000005ff007c0c */ /* 0x000fda000bf05300 */
[----:B------:R-:W-:Y:S05]  /*1540*/  @!P0 BRA `(.L_x_18) ;  /* 0x0000000000108947 */ /* 0x000fea0003800000 */
[----:B------:R-:W1:Y:S02]  /*1550*/  LDC.64 R90, c[0x0][0x588] ;  /* 0x00016200ff5a7b82 */ /* 0x000e640000000a00 */
[----:B-1----:R1:W5:Y:S01]  /*1560*/  LDG.E R90, desc[UR40][R90.64] ;  /* 0x000000285a5a7981 */ /* 0x002362000c1e1900 */
[----:B------:R-:W-:Y:S01]  /*1570*/  IMAD.MOV.U32 R88, RZ, RZ, 0x1 ;  /* 0x00000001ff587424 */ /* 0x000fe200078e00ff */
[----:B------:R-:W-:Y:S06]  /*1580*/  BRA `(.L_x_17) ;  /* 0x00000000000c7947 */ /* 0x000fec0003800000 */
.L_x_18:
[----:B------:R-:W-:Y:S01]  /*1590*/  ULDC UR4, c[0x0][0x580] ;  /* 0x0001600000047ab9 */ /* 0x000fe20000000800 */
[----:B------:R-:W-:Y:S01]  /*15a0*/  MOV R88, 0x1 ;  /* 0x0000000100587802 */ /* 0x000fe20000000f00 */
[----:B------:R-:W-:-:S07]  /*15b0*/  IMAD.U32 R90, RZ, RZ, UR4 ;  /* 0x00000004ff5a7e24 */ /* 0x000fce000f8e00ff */
.L_x_17:
        /* <DEDUP_REMOVED lines=8> */
[----:B------:R-:W2:Y:S02]  /*1640*/  LDC.64 R4, c[0x0][0x5a8] ;  /* 0x00016a00ff047b82 */ /* 0x000ea40000000a00 */
[----:B--2---:R2:W5:Y:S01]  /*1650*/  LDG.E R89, desc[UR40][R4.64] ;  /* 0x0000002804597981 */ /* 0x004562000c1e1900 */
[----:B------:R-:W-:Y:S05]  /*1660*/  BRA `(.L_x_19) ;  /* 0x0000000000087947 */ /* 0x000fea0003800000 */
.L_x_20:
[----:B------:R-:W-:Y:S02]  /*1670*/  ULDC UR4, c[0x0][0x5a0] ;  /* 0x0001680000047ab9 */ /* 0x000fe40000000800 */
[----:B------:R-:W-:-:S07]  /*1680*/  IMAD.U32 R89, RZ, RZ, UR4 ;  /* 0x00000004ff597e24 */ /* 0x000fce000f8e00ff */
.L_x_19:
[----:B------:R-:W-:-:S13]  /*1690*/  LOP3.LUT P0, RZ, R6, 0xff, RZ, 0xc0, !PT ;  /* 0x000000ff06ff7812 */ /* 0x000fda000780c0ff */
[----:B------:R-:W-:Y:S05]  /*16a0*/  @!P0 EXIT ;  /* 0x000000000000894d */ /* 0x000fea0003800000 */
[----:B------:R-:W-:Y:S01]  /*16b0*/  ULDC UR4, c[0x0][0x28c] ;  /* 0x0000a30000047ab9 */ /* 0x000fe20000000800 */
[----:B-1----:R-:W-:Y:S01]  /*16c0*/  LOP3.LUT R91, R0, 0x1, RZ, 0xfc, !PT ;  /* 0x00000001005b7812 */ /* 0x002fe200078efcff */
[----:B------:R-:W-:Y:S01]  /*16d0*/  UIADD3 UR4, UR4, 0x3f, URZ ;  /* 0x0000003f04047890 */ /* 0x000fe2000fffe03f */
[----:B------:R-:W-:Y:S02]  /*16e0*/  LOP3.LUT R154, R19, 0x1, RZ, 0xfc, !PT ;  /* 0x00000001139a7812 */ /* 0x000fe400078efcff */
[----:B------:R-:W-:Y:S01]  /*16f0*/  CS2R R120, SRZ ;  /* 0x0000000000787805 */ /* 0x000fe2000001ff00 */
[----:B------:R-:W-:Y:S01]  /*1700*/  ULDC.64 UR42, c[0x0][0x198] ;  /* 0x00006600002a7ab9 */ /* 0x000fe20000000a00 */
[----:B------:R-:W-:Y:S01]  /*1710*/  USHF.R.S32.HI UR5, URZ, 0x1f, UR4 ;  /* 0x0000001f3f057899 */ /* 0x000fe20008011404 */
[----:B------:R-:W-:-:S03]  /*1720*/  UMOV UR48, URZ ;  /* 0x0000003f00307c82 */ /* 0x000fc60008000000 */
[----:B------:R-:W-:-:S03]  /*1730*/  ULEA.HI UR5, UR5, UR4, URZ, 0x6 ;  /* 0x0000000405057291 */ /* 0x000fc6000f8f303f */
[----:B------:R-:W-:Y:S01]  /*1740*/  UMOV UR4, URZ ;  /* 0x0000003f00047c82 */ /* 0x000fe20008000000 */
[----:B------:R-:W-:-:S12]  /*1750*/  USHF.R.S32.HI UR49, URZ, 0x6, UR5 ;  /* 0x000000063f317899 */ /* 0x000fd80008011405 */
.L_x_100:
[----:B------:R-:W-:Y:S01]  /*1760*/  LOP3.LUT R0, R18, 0x80, RZ, 0xc0, !PT ;  /* 0x0000008012007812 */ /* 0x000fe200078ec0ff */
[----:B------:R-:W1:Y:S01]  /*1770*/  S2UR UR9, SR_CgaCtaId ;  /* 0x00000000000979c3 */ /* 0x000e620000008800 */
[----:B------:R-:W-:Y:S01]  /*1780*/  UMOV UR50, 0x400 ;  /* 0x0000040000327882 */ /* 0x000fe20000000000 */
[----:B------:R-:W-:Y:S01]  /*1790*/  UMOV UR6, URZ ;  /* 0x0000003f00067c82 */ /* 0x000fe20008000000 */
[----:B------:R-:W-:Y:S01]  /*17a0*/  SHF.R.U32.HI R0, RZ, 0x7, R0 ;  /* 0x00000007ff007819 */ /* 0x000fe20000011600 */
[----:B------:R-:W-:Y:S01]  /*17b0*/  UMOV UR5, URZ ;  /* 0x0000003f00057c82 */ /* 0x000fe20008000000 */
[----:B------:R-:W-:Y:S01]  /*17c0*/  UMOV UR13, UR4 ;  /* 0x00000004000d7c82 */ /* 0x000fe20008000000 */
[----:B------:R-:W-:Y:S02]  /*17d0*/  CS2R R92, SRZ ;  /* 0x00000000005c7805 */ /* 0x000fe4000001ff00 */
[----:B------:R-:W-:Y:S01]  /*17e0*/  CS2R R94, SRZ ;  /* 0x00000000005e7805 */ /* 0x000fe2000001ff00 */
[----:B--2---:R-:W2:Y:S01]  /*17f0*/  LDC R4, c[0x0][0x28c] ;  /* 0x0000a300ff047b82 */ /* 0x004ea20000000800 */
[----:B------:R-:W3:Y:S01]  /*1800*/  SHFL.IDX PT, R0, R0, RZ, 0x1f ;  /* 0x00001fff00007589 */ /* 0x000ee200000e0000 */
[----:B------:R-:W-:-:S02]  /*1810*/  CS2R R96, SRZ ;  /* 0x0000000000607805 */ /* 0x000fc4000001ff00 */
[----:B------:R-:W-:Y:S02]  /*1820*/  CS2R R98, SRZ ;  /* 0x0000000000627805 */ /* 0x000fe4000001ff00 */
[----:B------:R-:W-:Y:S02]  /*1830*/  CS2R R100, SRZ ;  /* 0x0000000000647805 */ /* 0x000fe4000001ff00 */
[----:B------:R-:W-:Y:S02]  /*1840*/  CS2R R102, SRZ ;  /* 0x0000000000667805 */ /* 0x000fe4000001ff00 */
[----:B------:R-:W-:Y:S02]  /*1850*/  CS2R R104, SRZ ;  /* 0x0000000000687805 */ /* 0x000fe4000001ff00 */
[----:B------:R-:W-:Y:S02]  /*1860*/  CS2R R106, SRZ ;  /* 0x00000000006a7805 */ /* 0x000fe4000001ff00 */
[----:B------:R-:W-:-:S02]  /*1870*/  CS2R R128, SRZ ;  /* 0x0000000000807805 */ /* 0x000fc4000001ff00 */
[----:B------:R-:W-:Y:S02]  /*1880*/  CS2R R130, SRZ ;  /* 0x0000000000827805 */ /* 0x000fe4000001ff00 */
[----:B------:R-:W-:Y:S02]  /*1890*/  CS2R R132, SRZ ;  /* 0x0000000000847805 */ /* 0x000fe4000001ff00 */
[----:B------:R-:W-:Y:S02]  /*18a0*/  CS2R R134, SRZ ;  /* 0x0000000000867805 */ /* 0x000fe4000001ff00 */
[----:B------:R-:W-:Y:S02]  /*18b0*/  CS2R R136, SRZ ;  /* 0x0000000000887805 */ /* 0x000fe4000001ff00 */
[----:B------:R-:W-:Y:S02]  /*18c0*/  CS2R R138, SRZ ;  /* 0x00000000008a7805 */ /* 0x000fe4000001ff00 */
[----:B------:R-:W-:-:S02]  /*18d0*/  CS2R R140, SRZ ;  /* 0x00000000008c7805 */ /* 0x000fc4000001ff00 */
[----:B------:R-:W-:Y:S01]  /*18e0*/  CS2R R126, SRZ ;  /* 0x00000000007e7805 */ /* 0x000fe2000001ff00 */
[----:B-1----:R-:W-:Y:S01]  /*18f0*/  ULEA UR50, UR9, UR50, 0x18 ;  /* 0x0000003209327291 */ /* 0x002fe2000f8ec03f */
[----:B------:R-:W-:Y:S02]  /*1900*/  CS2R R110, SRZ ;  /* 0x00000000006e7805 */ /* 0x000fe4000001ff00 */
[----:B------:R-:W-:Y:S02]  /*1910*/  CS2R R116, SRZ ;  /* 0x0000000000747805 */ /* 0x000fe4000001ff00 */
[----:B------:R-:W-:Y:S02]  /*1920*/  CS2R R114, SRZ ;  /* 0x0000000000727805 */ /* 0x000fe4000001ff00 */
[----:B------:R-:W-:Y:S02]  /*1930*/  CS2R R108, SRZ ;  /* 0x00000000006c7805 */ /* 0x000fe4000001ff00 */
[----:B------:R-:W-:-:S02]  /*1940*/  CS2R R112, SRZ ;  /* 0x0000000000707805 */ /* 0x000fc4000001ff00 */
[----:B------:R-:W-:Y:S02]  /*1950*/  CS2R R118, SRZ ;  /* 0x0000000000767805 */ /* 0x000fe4000001ff00 */
[----:B------:R-:W-:Y:S02]  /*1960*/  CS2R R122, SRZ ;  /* 0x00000000007a7805 */ /* 0x000fe4000001ff00 */
[----:B--2---:R-:W-:Y:S02]  /*1970*/  ISETP.GE.AND P0, PT, R4, 0x1, PT ;  /* 0x000000010400780c */ /* 0x004fe40003f06270 */
[----:B------:R-:W-:Y:S02]  /*1980*/  CS2R R124, SRZ ;  /* 0x00000000007c7805 */ /* 0x000fe4000001ff00 */
[----:B---3--:R-:W-:Y:S02]  /*1990*/  R2UR UR7, R0 ;  /* 0x00000000000772ca */ /* 0x008fe400000e0000 */
[----:B------:R-:W-:-:S02]  /*19a0*/  CS2R R144, SRZ ;  /* 0x0000000000907805 */ /* 0x000fc4000001ff00 */
[----:B------:R-:W-:Y:S02]  /*19b0*/  CS2R R146, SRZ ;  /* 0x0000000000927805 */ /* 0x000fe4000001ff00 */
[----:B------:R-:W-:Y:S02]  /*19c0*/  CS2R R148, SRZ ;  /* 0x0000000000947805 */ /* 0x000fe4000001ff00 */
[----:B------:R-:W-:Y:S02]  /*19d0*/  CS2R R150, SRZ ;  /* 0x0000000000967805 */ /* 0x000fe4000001ff00 */
[----:B------:R-:W-:Y:S02]  /*19e0*/  CS2R R152, SRZ ;  /* 0x0000000000987805 */ /* 0x000fe4000001ff00 */
[----:B------:R-:W-:Y:S02]  /*19f0*/  CS2R R156, SRZ ;  /* 0x00000000009c7805 */ /* 0x000fe4000001ff00 */
[----:B------:R-:W-:Y:S01]  /*1a00*/  MOV R155, RZ ;  /* 0x000000ff009b7202 */ /* 0x000fe20000000f00 */
[----:B------:R-:W-:Y:S01]  /*1a10*/  IMAD.MOV.U32 R158, RZ, RZ, RZ ;  /* 0x000000ffff9e7224 */ /* 0x000fe200078e00ff */
[----:B------:R-:W-:Y:S01]  /*1a20*/  CS2R R142, SRZ ;  /* 0x00000000008e7805 */ /* 0x000fe2000001ff00 */
[----:B------:R-:W-:Y:S01]  /*1a30*/  IMAD.U32 R8, RZ, RZ, UR48 ;  /* 0x00000030ff087e24 */ /* 0x000fe2000f8e00ff */
[----:B------:R-:W-:-:S02]  /*1a40*/  CS2R R56, SRZ ;  /* 0x0000000000387805 */ /* 0x000fc4000001ff00 */
[----:B------:R-:W-:Y:S01]  /*1a50*/  CS2R R58, SRZ ;  /* 0x00000000003a7805 */ /* 0x000fe2000001ff00 */
[----:B------:R-:W-:Y:S01]  /*1a60*/  ULEA.HI UR8, UR7, UR7, URZ, 0x1 ;  /* 0x0000000707087291 */ /* 0x000fe2000f8f083f */
[----:B------:R-:W-:Y:S02]  /*1a70*/  CS2R R60, SRZ ;  /* 0x00000000003c7805 */ /* 0x000fe4000001ff00 */
[----:B------:R-:W-:Y:S02]  /*1a80*/  CS2R R62, SRZ ;  /* 0x00000000003e7805 */ /* 0x000fe4000001ff00 */
[----:B------:R-:W-:Y:S01]  /*1a90*/  CS2R R64, SRZ ;  /* 0x0000000000407805 */ /* 0x000fe2000001ff00 */
[----:B------:R-:W-:Y:S01]  /*1aa0*/  ULOP3.LUT UR8, UR8, 0xffffe, URZ, 0xc0, !UPT ;  /* 0x000ffffe08087892 */ /* 0x000fe2000f8ec03f */
[----:B------:R-:W-:Y:S02]  /*1ab0*/  CS2R R66, SRZ ;  /* 0x0000000000427805 */ /* 0x000fe4000001ff00 */
[----:B------:R-:W-:-:S02]  /*1ac0*/  CS2R R68, SRZ ;  /* 0x0000000000447805 */ /* 0x000fc4000001ff00 */
[----:B------:R-:W-:Y:S01]  /*1ad0*/  CS2R R70, SRZ ;  /* 0x0000000000467805 */ /* 0x000fe2000001ff00 */
[----:B------:R-:W-:Y:S01]  /*1ae0*/  UIADD3 UR8, UR7, -UR8, URZ ;  /* 0x8000000807087290 */ /* 0x000fe2000fffe03f */
[----:B------:R-:W-:Y:S02]  /*1af0*/  CS2R R72, SRZ ;  /* 0x0000000000487805 */ /* 0x000fe4000001ff00 */
[----:B------:R-:W-:Y:S01]  /*1b00*/  CS2R R74, SRZ ;  /* 0x00000000004a7805 */ /* 0x000fe2000001ff00 */
[----:B------:R-:W-:Y:S01]  /*1b10*/  UMOV UR7, URZ ;  /* 0x0000003f00077c82 */ /* 0x000fe20008000000 */
[----:B------:R-:W-:Y:S01]  /*1b20*/  ULEA UR8, UR8, UR50, 0xc ;  /* 0x0000003208087291 */ /* 0x000fe2000f8e603f */
[----:B------:R-:W-:Y:S02]  /*1b30*/  CS2R R76, SRZ ;  /* 0x00000000004c7805 */ /* 0x000fe4000001ff00 */
[----:B------:R-:W-:Y:S02]  /*1b40*/  CS2R R78, SRZ ;  /* 0x00000000004e7805 */ /* 0x000fe4000001ff00 */
[----:B------:R-:W-:Y:S01]  /*1b50*/  CS2R R80, SRZ ;  /* 0x0000000000507805 */ /* 0x000fe2000001ff00 */
[----:B------:R-:W-:Y:S01]  /*1b60*/  UIADD3 UR8, UR8, 0x6200, URZ ;  /* 0x0000620008087890 */ /* 0x000fe2000fffe03f */
[----:B------:R-:W-:-:S02]  /*1b70*/  CS2R R82, SRZ ;  /* 0x0000000000527805 */ /* 0x000fc4000001ff00 */
[----:B------:R-:W-:Y:S02]  /*1b80*/  CS2R R84, SRZ ;  /* 0x0000000000547805 */ /* 0x000fe4000001ff00 */
[----:B------:R-:W-:Y:S01]  /*1b90*/  CS2R R86, SRZ ;  /* 0x0000000000567805 */ /* 0x000fe2000001ff00 */
[----:B------:R-:W-:Y:S01]  /*1ba0*/  USHF.R.U32.HI UR8, URZ, 0x4, UR8 ;  /* 0x000000043f087899 */ /* 0x000fe20008011608 */
[----:B------:R-:W-:Y:S02]  /*1bb0*/  CS2R R24, SRZ ;  /* 0x0000000000187805 */ /* 0x000fe4000001ff00 */
[----:B------:R-:W-:Y:S02]  /*1bc0*/  CS2R R26, SRZ ;  /* 0x00000000001a7805 */ /* 0x000fe4000001ff00 */
[----:B------:R-:W-:Y:S01]  /*1bd0*/  CS2R R28, SRZ ;  /* 0x00000000001c7805 */ /* 0x000fe2000001ff00 */
[----:B------:R-:W-:Y:S01]  /*1be0*/  ULOP3.LUT UR12, UR8, 0x3fff, URZ, 0xc0, !UPT ;  /* 0x00003fff080c7892 */ /* 0x000fe2000f8ec03f */
        /* <DEDUP_REMOVED lines=12> */
[----:B------:R-:W-:Y:S01]  /*1cb0*/  CS2R R54, SRZ ;  /* 0x0000000000367805 */ /* 0x000fe2000001ff00 */
[----:B------:R-:W-:Y:S06]  /*1cc0*/  @!P0 BRA `(.L_x_21) ;  /* 0x0000000800708947 */ /* 0x000fec0003800000 */
[----:B------:R-:W-:-:S13]  /*1cd0*/  ISETP.NE.AND P1, PT, R154, 0x3, PT ;  /* 0x000000039a00780c */ /* 0x000fda0003f25270 */
[----:B------:R-:W-:Y:S05]  /*1ce0*/  @!P1 BRA `(.L_x_22) ;  /* 0x0000000000049947 */ /* 0x000fea0003800000 */
[----:B------:R-:W-:Y:S01]  /*1cf0*/  BPT.TRAP 0x1 ;  /* 0x000000040000795c */ /* 0x000fe20000300000 */
.L_x_22:
[----:B------:R-:W-:Y:S01]  /*1d00*/  ULEA UR5, UR4, UR50, 0x3 ;  /* 0x0000003204057291 */ /* 0x000fe2000f8e183f */
[----:B------:R-:W-:-:S04]  /*1d10*/  MOV R0, UR48 ;  /* 0x0000003000007c02 */ /* 0x000fc80008000f00 */
[----:B------:R-:W-:-:S04]  /*1d20*/  SHF.L.U32 R0, R0, 0x1f, RZ ;  /* 0x0000001f00007819 */ /* 0x000fc800000006ff */
[----:B------:R1:W2:Y:S01]  /*1d30*/  SYNCS.PHASECHK.TRANS64.TRYWAIT P0, [UR5], R0 ;  /* 0x00000000ff0075a7 */ /* 0x0002a20008000145 */
[----:B------:R-:W-:Y:S05]  /*1d40*/  @!P1 BRA `(.L_x_23) ;  /* 0x0000000000049947 */ /* 0x000fea0003800000 */
[----:B------:R-:W-:Y:S01]  /*1d50*/  BPT.TRAP 0x1 ;  /* 0x000000040000795c */ /* 0x000fe20000300000 */
.L_x_23:
[----:B--2---:R-:W-:Y:S05]  /*1d60*/  @P0 BRA `(.L_x_24) ;  /* 0x0000000000080947 */ /* 0x004fea0003800000 */
[----:B------:R-:W2:Y:S02]  /*1d70*/  SYNCS.PHASECHK.TRANS64.TRYWAIT P0, [UR5], R0 ;  /* 0x00000000ff0075a7 */ /* 0x000ea40008000145 */
[----:B--2---:R-:W-:Y:S05]  /*1d80*/  @!P0 BRA `(.L_x_25) ;  /* 0x000000d800bc8947 */ /* 0x004fea0003800000 */
.L_x_24:
[----:B------:R-:W-:Y:S01]  /*1d90*/  UIADD3 UR5, UR50, 0x2e200, URZ ;  /* 0x0002e20032057890 */ /* 0x000fe2000fffe03f */
[----:B------:R-:W-:Y:S01]  /*1da0*/  WARPGROUP.ARRIVE ;  /* 0x00000000000079c5 */ /* 0x000fe20000000000 */
[----:B------:R-:W-:Y:S01]  /*1db0*/  ULOP3.LUT UR7, UR12, 0x10000, URZ, 0xfc, !UPT ;  /* 0x000100000c077892 */ /* 0x000fe2000f8efc3f */
[----:B------:R-:W-:Y:S01]  /*1dc0*/  CS2R R92, SRZ ;  /* 0x00000000005c7805 */ /* 0x000fe2000001ff00 */
[----:B------:R-:W-:Y:S01]  /*1dd0*/  USHF.R.U32.HI UR5, URZ, 0x4, UR5 ;  /* 0x000000043f057899 */ /* 0x000fe20008011605 */
[----:B------:R-:W-:Y:S01]  /*1de0*/  CS2R R94, SRZ ;  /* 0x00000000005e7805 */ /* 0x000fe2000001ff00 */
[----:B------:R-:W-:Y:S01]  /*1df0*/  ULEA UR7, UR4, UR7, 0xa ;  /* 0x0000000704077291 */ /* 0x000fe2000f8e503f */
[----:B------:R-:W-:Y:S01]  /*1e00*/  CS2R R96, SRZ ;  /* 0x0000000000607805 */ /* 0x000fe2000001ff00 */
[----:B------:R-:W-:Y:S01]  /*1e10*/  ULOP3.LUT UR5, UR5, 0x3fff, URZ, 0xc0, !UPT ;  /* 0x00003fff05057892 */ /* 0x000fe2000f8ec03f */
[----:B------:R-:W-:Y:S01]  /*1e20*/  CS2R R98, SRZ ;  /* 0x0000000000627805 */ /* 0x000fe2000001ff00 */
[----:B------:R-:W-:Y:S01]  /*1e30*/  UMOV UR9, 0x80000020 ;  /* 0x8000002000097882 */ /* 0x000fe20000000000 */
[----:B------:R-:W-:Y:S01]  /*1e40*/  UMOV UR11, 0x80000020 ;  /* 0x80000020000b7882 */ /* 0x000fe20000000000 */
[----:B------:R-:W-:Y:S01]  /*1e50*/  ULOP3.LUT UR5, UR5, 0x10000, URZ, 0xfc, !UPT ;  /* 0x0001000005057892 */ /* 0x000fe2000f8efc3f */
[----:B------:R-:W-:Y:S01]  /*1e60*/  CS2R R100, SRZ ;  /* 0x0000000000647805 */ /* 0x000fe2000001ff00 */
[----:B------:R-:W-:Y:S01]  /*1e70*/  UMOV UR8, UR7 ;  /* 0x0000000700087c82 */ /* 0x000fe20008000000 */
[----:B------:R-:W-:Y:S01]  /*1e80*/  CS2R R102, SRZ ;  /* 0x0000000000667805 */ /* 0x000fe2000001ff00 */
[----:B------:R-:W-:Y:S01]  /*1e90*/  ULEA UR6, UR4, UR5, 0x8 ;  /* 0x0000000504067291 */ /* 0x000fe2000f8e403f */
[----:B------:R-:W-:Y:S01]  /*1ea0*/  CS2R R104, SRZ ;  /* 0x0000000000687805 */ /* 0x000fe2000001ff00 */
[----:B------:R-:W-:Y:S01]  /*1eb0*/  UIADD3 UR5, UR7, 0x200, URZ ;  /* 0x0000020007057890 */ /* 0x000fe2000fffe03f */
[----:B------:R-:W-:-:S02]  /*1ec0*/  CS2R R106, SRZ ;  /* 0x00000000006a7805 */ /* 0x000fc4000001ff00 */
[----:B------:R-:W-:Y:S02]  /*1ed0*/  CS2R R128, SRZ ;  /* 0x0000000000807805 */ /* 0x000fe4000001ff00 */
[----:B------:R-:W-:Y:S02]  /*1ee0*/  CS2R R130, SRZ ;  /* 0x0000000000827805 */ /* 0x000fe4000001ff00 */
[----:B------:R-:W-:Y:S01]  /*1ef0*/  CS2R R132, SRZ ;  /* 0x0000000000847805 */ /* 0x000fe2000001ff00 */
[----:B------:R-:W-:Y:S01]  /*1f00*/  UMOV UR10, UR6 ;  /* 0x00000006000a7c82 */ /* 0x000fe20008000000 */
[----:B------:R-:W-:Y:S01]  /*1f10*/  CS2R R134, SRZ ;  /* 0x0000000000867805 */ /* 0x000fe2000001ff00 */
[----:B------:R-:W-:Y:S01]  /*1f20*/  QGMMA.64x64x32.F32.E4M3.E4M3 R56, gdesc[UR8], RZ, !UPT, gsb0 ;  /* 0x00e00000083879f3 */ /* 0x000fe2000c0008ff */
[----:B------:R-:W-:Y:S01]  /*1f30*/  UMOV UR8, UR5 ;  /* 0x0000000500087c82 */ /* 0x000fe20008000000 */
[----:B------:R-:W-:Y:S01]  /*1f40*/  UMOV UR9, 0x80000020 ;  /* 0x8000002000097882 */ /* 0x000fe20000000000 */
[----:B------:R-:W-:Y:S01]  /*1f50*/  UMOV UR5, 0x2 ;  /* 0x0000000200057882 */ /* 0x000fe20000000000 */
        /* <DEDUP_REMOVED lines=17> */
[----:B------:R-:W-:Y:S01]  /*2070*/  CS2R R156, SRZ ;  /* 0x00000000009c7805 */ /* 0x000fe2000001ff00 */
[----:B------:R-:W-:Y:S01]  /*2080*/  IMAD.MOV.U32 R155, RZ, RZ, RZ ;  /* 0x000000ffff9b7224 */ /* 0x000fe200078e00ff */
[----:B------:R-:W-:Y:S01]  /*2090*/  CS2R R142, SRZ ;  /* 0x00000000008e7805 */ /* 0x000fe2000001ff00 */
[----:B------:R-:W-:Y:S01]  /*20a0*/  IMAD.MOV.U32 R158, RZ, RZ, RZ ;  /* 0x000000ffff9e7224 */ /* 0x000fe200078e00ff */
[----:B------:R-:W-:-:S02]  /*20b0*/  WARPGROUP.DEPBAR.LE gsb0, 0x0 ;  /* 0x00008000000079c5 */ /* 0x000fc40000010000 */
[----:B------:R-:W-:-:S06]  /*20c0*/  WARPGROUP.ARRIVE ;  /* 0x00000000000079c5 */ /* 0x000fcc0000000000 */
[----:B------:R-:W-:Y:S01]  /*20d0*/  QGMMA.64x64x32.F32.E4M3.E4M3 R24, gdesc[UR8], RZ, !UPT, gsb0 ;  /* 0x00e00000081879f3 */ /* 0x000fe2000c0008ff */
[----:B------:R-:W-:Y:S02]  /*20e0*/  UIADD3 UR8, UR7, 0x2, URZ ;  /* 0x0000000207087890 */ /* 0x000fe4000fffe03f */
[----:B------:R-:W-:Y:S01]  /*20f0*/  UIADD3 UR10, UR6, 0x2, URZ ;  /* 0x00000002060a7890 */ /* 0x000fe2000fffe03f */
[----:B------:R-:W-:Y:S01]  /*2100*/  UMOV UR9, 0x80000020 ;  /* 0x8000002000097882 */ /* 0x000fe20000000000 */
[----:B------:R-:W-:Y:S01]  /*2110*/  UMOV UR11, 0x80000020 ;  /* 0x80000020000b7882 */ /* 0x000fe20000000000 */
[----:B------:R-:W-:Y:S01]  /*2120*/  UIADD3 UR7, UR7, 0x202, URZ ;  /* 0x0000020207077890 */ /* 0x000fe2000fffe03f */
[----:B------:R-:W-:Y:S02]  /*2130*/  ULDC UR6, c[0x0][0x50c] ;  /* 0x0001430000067ab9 */ /* 0x000fe40000000800 */
[----:B------:R-:W-:-:S04]  /*2140*/  UISETP.NE.AND UP0, UPT, UR6, 0x2, UPT ;  /* 0x000000020600788c */ /* 0x000fc8000bf05270 */
[----:B------:R-:W-:-:S06]  /*2150*/  USEL UR6, URZ, 0x1, UP0 ;  /* 0x000000013f067887 */ /* 0x000fcc0008000000 */
[----:B------:R-:W-:Y:S01]  /*2160*/  ISETP.NE.AND P0, PT, RZ, UR6, PT ;  /* 0x00000006ff007c0c */ /* 0x000fe2000bf05270 */
[----:B------:R-:W-:Y:S02]  /*2170*/  WARPGROUP.DEPBAR.LE gsb0, 0x0 ;  /* 0x00008000000079c5 */ /* 0x000fe40000010000 */
[----:B------:R-:W-:-:S06]  /*2180*/  WARPGROUP.ARRIVE ;  /* 0x00000000000079c5 */ /* 0x000fcc0000000000 */
[----:B------:R-:W-:Y:S01]  /*2190*/  QGMMA.64x64x32.F32.E4M3.E4M3 R56, gdesc[UR8], R56, gsb0 ;  /* 0x00e00000083879f3 */ /* 0x000fe20008000838 */
[----:B------:R-:W-:Y:S01]  /*21a0*/  UMOV UR8, UR7 ;  /* 0x0000000700087c82 */ /* 0x000fe20008000000 */
[----:B------:R-:W-:Y:S01]  /*21b0*/  UMOV UR9, 0x80000020 ;  /* 0x8000002000097882 */ /* 0x000fe20000000000 */
[----:B------:R-:W-:Y:S02]  /*21c0*/  WARPGROUP.DEPBAR.LE gsb0, 0x0 ;  /* 0x00008000000079c5 */ /* 0x000fe40000010000 */
[----:B------:R-:W-:-:S06]  /*21d0*/  WARPGROUP.ARRIVE ;  /* 0x00000000000079c5 */ /* 0x000fcc0000000000 */
[----:B------:R-:W-:Y:S03]  /*21e0*/  QGMMA.64x64x32.F32.E4M3.E4M3 R24, gdesc[UR8], R24, gsb0 ;  /* 0x00e00000081879f3 */ /* 0x000fe60008000818 */
[----:B------:R-:W-:Y:S02]  /*21f0*/  WARPGROUP.DEPBAR.LE gsb0, 0x0 ;  /* 0x00008000000079c5 */ /* 0x000fe40000010000 */
[----:B------:R-:W-:Y:S05]  /*2200*/  @!P0 BRA `(.L_x_26) ;  /* 0x0000000400048947 */ /* 0x000fea0003800000 */
[----:B------:R-:W-:Y:S01]  /*2210*/  FADD R143, RZ, R56 ;  /* 0x00000038ff8f7221 */ /* 0x000fe20000000000 */
[----:B------:R-:W-:-:S01]  /*2220*/  FADD R142, RZ, R57 ;  /* 0x00000039ff8e7221 */ /* 0x000fc20000000000 */
        /* <DEDUP_REMOVED lines=62> */
[----:B------:R-:W-:-:S06]  /*2610*/  UMOV UR5, URZ ;  /* 0x0000003f00057c82 */ /* 0x000fcc0008000000 */
.L_x_26:
[----:B------:R-:W-:-:S04]  /*2620*/  UIADD3 UR13, UR4, 0x1, URZ ;  /* 0x00000001040d7890 */ /* 0x000fc8000fffe03f */
[----:B------:R-:W-:-:S04]  /*2630*/  UISETP.NE.AND UP0, UPT, UR13, 0xa, UPT ;  /* 0x0000000a0d00788c */ /* 0x000fc8000bf05270 */
[----:B------:R-:W-:Y:S02]  /*2640*/  USEL UR7, URZ, 0x1, UP0 ;  /* 0x000000013f077887 */ /* 0x000fe40008000000 */
[----:B------:R-:W-:Y:S02]  /*2650*/  USEL UR13, UR13, URZ, UP0 ;  /* 0x0000003f0d0d7287 */ /* 0x000fe40008000000 */
[----:B------:R-:W-:-:S06]  /*2660*/  ULOP3.LUT UR7, UR48, UR7, URZ, 0x3c, !UPT ;  /* 0x0000000730077292 */ /* 0x000fcc000f8e3c3f */
[----:B------:R-:W-:Y:S01]  /*2670*/  MOV R8, UR7 ;  /* 0x0000000700087c02 */ /* 0x000fe20008000f00 */
[----:B------:R-:W-:-:S06]  /*2680*/  UMOV UR7, 0x1 ;  /* 0x0000000100077882 */ /* 0x000fcc0000000000 */
.L_x_21:
[----:B------:R-:W-:-:S04]  /*2690*/  UISETP.LT.AND UP0, UPT, UR49, 0x1, UPT ;  /* 0x000000013100788c */ /* 0x000fc8000bf01270 */
[----:B------:R-:W-:-:S04]  /*26a0*/  USEL UR8, UR49, 0x1, UP0 ;  /* 0x0000000131087887 */ /* 0x000fc80008000000 */
[----:B------:R-:W-:-:S04]  /*26b0*/  UIADD3 UR8, UR49, -UR8, URZ ;  /* 0x8000000831087290 */ /* 0x000fc8000fffe03f */
[----:B------:R-:W-:-:S06]  /*26c0*/  UISETP.GE.AND UP0, UPT, UR8, 0x1, UPT ;  /* 0x000000010800788c */ /* 0x000fcc000bf06270 */
[----:B------:R-:W-:-:S13]  /*26d0*/  PLOP3.LUT P0, PT, PT, PT, UP0, 0x80, 0x0 ;  /* 0x000000000000781c */ /* 0x000fda0003f0f008 */
[----:B------:R-:W-:Y:S05]  /*26e0*/  @!P0 BRA `(.L_x_27) ;  /* 0x0000000800388947 */ /* 0x000fea0003800000 */
[----:B-12---:R-:W-:Y:S01]  /*26f0*/  IMAD.U32 R0, RZ, RZ, UR8 ;  /* 0x00000008ff007e24 */ /* 0x006fe2000f8e00ff */
[----:B------:R-:W-:Y:S01]  /*2700*/  ULDC UR15, c[0x0][0x50c] ;  /* 0x00014300000f7ab9 */ /* 0x000fe20000000800 */
[----:B------:R-:W-:-:S07]  /*2710*/  IMAD.U32 R4, RZ, RZ, UR4 ;  /* 0x00000004ff047e24 */ /* 0x000fce000f8e00ff */
.L_x_35:
[----:B------:R-:W-:-:S13]  /*2720*/  ISETP.NE.AND P1, PT, R154, 0x3, PT ;  /* 0x000000039a00780c */ /* 0x000fda0003f25270 */
[----:B------:R-:W-:Y:S05]  /*2730*/  @!P1 BRA `(.L_x_28) ;  /* 0x0000000000049947 */ /* 0x000fea0003800000 */
[----:B------:R-:W-:Y:S01]  /*2740*/  BPT.TRAP 0x1 ;  /* 0x000000040000795c */ /* 0x000fe20000300000 */
.L_x_28:
[----:B------:R-:W-:Y:S01]  /*2750*/  ULEA UR8, UR13, UR50, 0x3 ;  /* 0x000000320d087291 */ /* 0x000fe2000f8e183f */
[----:B------:R-:W-:-:S08]  /*2760*/  SHF.L.U32 R5, R8, 0x1f, RZ ;  /* 0x0000001f08057819 */ /* 0x000fd000000006ff */
[----:B------:R1:W2:Y:S01]  /*2770*/  SYNCS.PHASECHK.TRANS64.TRYWAIT P0, [UR8], R5 ;  /* 0x00000005ff0075a7 */ /* 0x0002a20008000148 */
[----:B------:R-:W-:Y:S05]  /*2780*/  @!P1 BRA `(.L_x_29) ;  /* 0x0000000000049947 */ /* 0x000fea0003800000 */
[----:B------:R-:W-:Y:S01]  /*2790*/  BPT.TRAP 0x1 ;  /* 0x000000040000795c */ /* 0x000fe20000300000 */
.L_x_29:
[----:B--2---:R-:W-:Y:S05]  /*27a0*/  @P0 BRA `(.L_x_30) ;  /* 0x0000000000080947 */ /* 0x004fea0003800000 */
[----:B------:R-:W2:Y:S02]  /*27b0*/  SYNCS.PHASECHK.TRANS64.TRYWAIT P0, [UR8], R5 ;  /* 0x00000005ff0075a7 */ /* 0x000ea40008000148 */
[----:B--2---:R-:W-:Y:S05]  /*27c0*/  @!P0 BRA `(.L_x_31) ;  /* 0x000000d000448947 */ /* 0x004fea0003800000 */
.L_x_30:
[----:B------:R-:W-:Y:S01]  /*27d0*/  UIADD3 UR8, UR50, 0x2e200, URZ ;  /* 0x0002e20032087890 */ /* 0x000fe2000fffe03f */
[----:B------:R-:W-:Y:S01]  /*27e0*/  WARPGROUP.ARRIVE ;  /* 0x00000000000079c5 */ /* 0x000fe20000000000 */
[----:B------:R-:W-:Y:S02]  /*27f0*/  UISETP.NE.AND UP0, UPT, UR6, URZ, UPT ;  /* 0x0000003f0600728c */ /* 0x000fe4000bf05270 */
[----:B------:R-:W-:Y:S02]  /*2800*/  USHF.R.U32.HI UR8, URZ, 0x4, UR8 ;  /* 0x000000043f087899 */ /* 0x000fe40008011608 */
[----:B------:R-:W-:Y:S02]  /*2810*/  USEL UR7, UR7, URZ, !UP0 ;  /* 0x0000003f07077287 */ /* 0x000fe4000c000000 */
[----:B------:R-:W-:Y:S02]  /*2820*/  ULOP3.LUT UR8, UR8, 0x3fff, URZ, 0xc0, !UPT ;  /* 0x00003fff08087892 */ /* 0x000fe4000f8ec03f */
[----:B------:R-:W-:-:S02]  /*2830*/  ULOP3.LUT UR6, UR12, 0x10000, URZ, 0xfc, !UPT ;  /* 0x000100000c067892 */ /* 0x000fc4000f8efc3f */
[----:B------:R-:W-:Y:S02]  /*2840*/  ULOP3.LUT UR8, UR8, 0x10000, URZ, 0xfc, !UPT ;  /* 0x0001000008087892 */ /* 0x000fe4000f8efc3f */
[----:B------:R-:W-:Y:S02]  /*2850*/  UISETP.NE.U32.AND UP0, UPT, UR7, URZ, UPT ;  /* 0x0000003f0700728c */ /* 0x000fe4000bf05070 */
[----:B------:R-:W-:Y:S02]  /*2860*/  ULEA UR7, UR13, UR6, 0xa ;  /* 0x000000060d077291 */ /* 0x000fe4000f8e503f */
[----:B------:R-:W-:Y:S01]  /*2870*/  ULEA UR6, UR13, UR8, 0x8 ;  /* 0x000000080d067291 */ /* 0x000fe2000f8e403f */
[----:B------:R-:W-:Y:S01]  /*2880*/  UMOV UR9, 0x80000020 ;  /* 0x8000002000097882 */ /* 0x000fe20000000000 */
[----:B------:R-:W-:Y:S01]  /*2890*/  UMOV UR11, 0x80000020 ;  /* 0x80000020000b7882 */ /* 0x000fe20000000000 */
[----:B------:R-:W-:Y:S02]  /*28a0*/  UIADD3 UR14, UR7, 0x200, URZ ;  /* 0x00000200070e7890 */ /* 0x000fe4000fffe03f */
[----:B------:R-:W-:-:S02]  /*28b0*/  UMOV UR8, UR7 ;  /* 0x0000000700087c82 */ /* 0x000fc40008000000 */
[----:B------:R-:W-:Y:S01]  /*28c0*/  UMOV UR10, UR6 ;  /* 0x00000006000a7c82 */ /* 0x000fe20008000000 */
[----:B------:R-:W-:Y:S01]  /*28d0*/  UIADD3 UR5, UR5, 0x2, URZ ;  /* 0x0000000205057890 */ /* 0x000fe2000fffe03f */
[----:B------:R-:W-:Y:S01]  /*28e0*/  QGMMA.64x64x32.F32.E4M3.E4M3 R56, gdesc[UR8], R56, UP0, gsb0 ;  /* 0x00e00000083879f3 */ /* 0x000fe2000b800838 */
[----:B------:R-:W-:Y:S01]  /*28f0*/  UMOV UR9, 0x80000020 ;  /* 0x8000002000097882 */ /* 0x000fe20000000000 */
[----:B------:R-:W-:Y:S01]  /*2900*/  UMOV UR8, UR14 ;  /* 0x0000000e00087c82 */ /* 0x000fe20008000000 */
[----:B------:R-:W-:Y:S02]  /*2910*/  WARPGROUP.DEPBAR.LE gsb0, 0x0 ;  /* 0x00008000000079c5 */ /* 0x000fe40000010000 */
[----:B------:R-:W-:-:S06]  /*2920*/  WARPGROUP.ARRIVE ;  /* 0x00000000000079c5 */ /* 0x000fcc0000000000 */
[----:B------:R-:W-:Y:S01]  /*2930*/  QGMMA.64x64x32.F32.E4M3.E4M3 R24, gdesc[UR8], R24, UP0, gsb0 ;  /* 0x00e00000081879f3 */ /* 0x000fe2000b800818 */
[----:B------:R-:W-:Y:S02]  /*2940*/  UIADD3 UR8, UR7, 0x2, URZ ;  /* 0x0000000207087890 */ /* 0x000fe4000fffe03f */
[----:B------:R-:W-:Y:S01]  /*2950*/  UIADD3 UR10, UR6, 0x2, URZ ;  /* 0x00000002060a7890 */ /* 0x000fe2000fffe03f */
[----:B------:R-:W-:Y:S01]  /*2960*/  UMOV UR9, 0x80000020 ;  /* 0x8000002000097882 */ /* 0x000fe20000000000 */
[----:B------:R-:W-:Y:S01]  /*2970*/  UMOV UR11, 0x80000020 ;  /* 0x80000020000b7882 */ /* 0x000fe20000000000 */
[----:B------:R-:W-:Y:S02]  /*2980*/  UIADD3 UR7, UR7, 0x202, URZ ;  /* 0x0000020207077890 */ /* 0x000fe4000fffe03f */
[----:B------:R-:W-:-:S04]  /*2990*/  UISETP.NE.AND UP0, UPT, UR5, UR15, UPT ;  /* 0x0000000f0500728c */ /* 0x000fc8000bf05270 */
        /* <DEDUP_REMOVED lines=12> */
[----:B------:R-:W-:Y:S01]  /*2a60*/  FADD R143, R56, R143 ;  /* 0x0000008f388f7221 */ /* 0x000fe20000000000 */
[----:B------:R-:W-:-:S01]  /*2a70*/  FADD R142, R57, R142 ;  /* 0x0000008e398e7221 */ /* 0x000fc20000000000 */
        /* <DEDUP_REMOVED lines=62> */
[----:B------:R-:W-:-:S06]  /*2e60*/  UMOV UR5, URZ ;  /* 0x0000003f00057c82 */ /* 0x000fcc0008000000 */
.L_x_32:
[----:B------:R-:W-:Y:S05]  /*2e70*/  @!P1 BRA `(.L_x_33) ;  /* 0x0000000000049947 */ /* 0x000fea0003800000 */
[----:B------:R-:W-:Y:S01]  /*2e80*/  BPT.TRAP 0x1 ;  /* 0x000000040000795c */ /* 0x000fe20000300000 */
.L_x_33:
[----:B------:R-:W-:-:S13]  /*2e90*/  ISETP.NE.AND P0, PT, R22, RZ, PT ;  /* 0x000000ff1600720c */ /* 0x000fda0003f05270 */
[----:B-12---:R-:W-:-:S04]  /*2ea0*/  @P0 LEA R5, R4, UR50, 0x3 ;  /* 0x0000003204050c11 */ /* 0x006fc8000f8e18ff */
[----:B------:R-:W-:-:S04]  /*2eb0*/  @P0 IADD3 R6, R5, 0x50, RZ ;  /* 0x0000005005060810 */ /* 0x000fc80007ffe0ff */
[----:B------:R-:W-:-:S04]  /*2ec0*/  @P0 PRMT R6, R23, 0x654, R6 ;  /* 0x0000065417060816 */ /* 0x000fc80000000006 */
[----:B------:R1:W-:Y:S01]  /*2ed0*/  @P0 SYNCS.ARRIVE.TRANS64.RED.A1T0 RZ, [R6+URZ], RZ ;  /* 0x000000ff06ff09a7 */ /* 0x0003e2000810043f */
[----:B------:R-:W-:-:S13]  /*2ee0*/  ISETP.GT.U32.AND P0, PT, R19, 0x1, PT ;  /* 0x000000011300780c */ /* 0x000fda0003f04070 */
[----:B-1----:R-:W-:Y:S05]  /*2ef0*/  @P0 BRA `(.L_x_34) ;  /* 0x0000000000040947 */ /* 0x002fea0003800000 */
[----:B------:R-:W-:Y:S01]  /*2f00*/  BPT.TRAP 0x1 ;  /* 0x000000040000795c */ /* 0x000fe20000300000 */
.L_x_34:
[----:B------:R-:W-:Y:S01]  /*2f10*/  UIADD3 UR13, UR13, 0x1, URZ ;  /* 0x000000010d0d7890 */ /* 0x000fe2000fffe03f */
[----:B------:R-:W-:Y:S01]  /*2f20*/  ISETP.GT.AND P1, PT, R0, 0x1, PT ;  /* 0x000000010000780c */ /* 0x000fe20003f24270 */
[----:B------:R-:W-:Y:S02]  /*2f30*/  VIADD R4, R4, 0x1 ;  /* 0x0000000104047836 */ /* 0x000fe40000000000 */
[----:B------:R-:W-:Y:S01]  /*2f40*/  UISETP.NE.AND UP0, UPT, UR13, 0xa, UPT ;  /* 0x0000000a0d00788c */ /* 0x000fe2000bf05270 */
[----:B------:R-:W-:Y:S02]  /*2f50*/  VIADD R0, R0, 0xffffffff ;  /* 0xffffffff00007836 */ /* 0x000fe40000000000 */
[C---:B------:R-:W-:Y:S01]  /*2f60*/  ISETP.NE.AND P0, PT, R4.reuse, 0xa, PT ;  /* 0x0000000a0400780c */ /* 0x040fe20003f05270 */
[----:B------:R-:W-:Y:S02]  /*2f70*/  USEL UR7, URZ, 0x1, UP0 ;  /* 0x000000013f077887 */ /* 0x000fe40008000000 */
[----:B------:R-:W-:Y:S01]  /*2f80*/  USEL UR13, UR13, URZ, UP0 ;  /* 0x0000003f0d0d7287 */ /* 0x000fe20008000000 */
[----:B------:R-:W-:-:S03]  /*2f90*/  SEL R4, R4, RZ, P0 ;  /* 0x000000ff04047207 */ /* 0x000fc60000000000 */
[----:B------:R-:W-:Y:S01]  /*2fa0*/  LOP3.LUT R8, R8, UR7, RZ, 0x3c, !PT ;  /* 0x0000000708087c12 */ /* 0x000fe2000f8e3cff */
[----:B------:R-:W-:Y:S01]  /*2fb0*/  UMOV UR7, 0x1 ;  /* 0x0000000100077882 */ /* 0x000fe20000000000 */
[----:B------:R-:W-:Y:S06]  /*2fc0*/  @P1 BRA `(.L_x_35) ;  /* 0xfffffff400d41947 */ /* 0x000fec000383ffff */
.L_x_27:
[----:B------:R-:W-:Y:S01]  /*2fd0*/  UISETP.NE.AND UP0, UPT, UR5, URZ, UPT ;  /* 0x0000003f0500728c */ /* 0x000fe2000bf05270 */
[----:B-12---:R-:W1:Y:S03]  /*2fe0*/  LDC R0, c[0x0][0x28c] ;  /* 0x0000a300ff007b82 */ /* 0x006e660000000800 */
[----:B------:R-:W-:-:S06]  /*2ff0*/  USEL UR5, URZ, 0x1, !UP0 ;  /* 0x000000013f057887 */ /* 0x000fcc000c000000 */
[----:B------:R-:W-:Y:S02]  /*3000*/  ISETP.NE.AND P0, PT, RZ, UR5, PT ;  /* 0x00000005ff007c0c */ /* 0x000fe4000bf05270 */
[----:B-1----:R-:W-:-:S11]  /*3010*/  ISETP.GE.AND P1, PT, R0, 0x1, PT ;  /* 0x000000010000780c */ /* 0x002fd60003f26270 */
[----:B------:R-:W-:Y:S05]  /*3020*/  @!P0 BRA `(.L_x_36) ;  /* 0x0000000400008947 */ /* 0x000fea0003800000 */
[----:B------:R-:W-:Y:S01]  /*3030*/  FADD R143, R56, R143 ;  /* 0x0000008f388f7221 */ /* 0x000fe20000000000 */
        /* <DEDUP_REMOVED lines=62> */
[----:B------:R-:W-:-:S07]  /*3420*/  FADD R92, R92, R55 ;  /* 0x000000375c5c7221 */ /* 0x000fce0000000000 */
.L_x_36:
[----:B------:R-:W-:Y:S05]  /*3430*/  @!P1 BRA `(.L_x_37) ;  /* 0x0000000000549947 */ /* 0x000fea0003800000 */
[----:B------:R-:W-:-:S13]  /*3440*/  ISETP.NE.AND P0, PT, R154, 0x3, PT ;  /* 0x000000039a00780c */ /* 0x000fda0003f05270 */
[----:B------:R-:W-:Y:S05]  /*3450*/  @!P0 BRA `(.L_x_38) ;  /* 0x0000000000048947 */ /* 0x000fea0003800000 */
[----:B------:R-:W-:Y:S01]  /*3460*/  BPT.TRAP 0x1 ;  /* 0x000000040000795c */ /* 0x000fe20000300000 */
.L_x_38:
[----:B------:R-:W-:Y:S01]  /*3470*/  ISETP.NE.AND P0, PT, R22, RZ, PT ;  /* 0x000000ff1600720c */ /* 0x000fe20003f05270 */
[----:B------:R-:W-:Y:S01]  /*3480*/  BSSY B0, `(.L_x_39) ;  /* 0x000000e000007945 */ /* 0x000fe20003800000 */
[----:B------:R-:W-:-:S11]  /*3490*/  ISETP.GT.U32.AND P1, PT, R19, 0x1, PT ;  /* 0x000000011300780c */ /* 0x000fd60003f24070 */
[----:B------:R-:W-:Y:S05]  /*34a0*/  @!P0 BRA `(.L_x_40) ;  /* 0x00000000002c8947 */ /* 0x000fea0003800000 */
[----:B------:R-:W-:-:S04]  /*34b0*/  UISETP.LT.AND UP0, UPT, UR49, 0x1, UPT ;  /* 0x000000013100788c */ /* 0x000fc8000bf01270 */
[----:B------:R-:W-:-:S04]  /*34c0*/  USEL UR5, UR49, 0x1, UP0 ;  /* 0x0000000131057887 */ /* 0x000fc80008000000 */
[----:B------:R-:W-:-:S04]  /*34d0*/  UIADD3 UR5, UR4, UR49, -UR5 ;  /* 0x0000003104057290 */ /* 0x000fc8000fffe805 */
[----:B------:R-:W-:-:S04]  /*34e0*/  UIMAD.WIDE.U32 UR6, UR5, -0x33333333, URZ ;  /* 0xcccccccd050678a5 */ /* 0x000fc8000f8e003f */
[----:B------:R-:W-:-:S04]  /*34f0*/  USHF.R.U32.HI UR6, URZ, 0x3, UR7 ;  /* 0x000000033f067899 */ /* 0x000fc80008011607 */
[----:B------:R-:W-:-:S04]  /*3500*/  UIMAD UR5, UR6, -0xa, UR5 ;  /* 0xfffffff6060578a4 */ /* 0x000fc8000f8e0205 */
[----:B------:R-:W-:-:S04]  /*3510*/  ULEA UR5, UR5, UR50, 0x3 ;  /* 0x0000003205057291 */ /* 0x000fc8000f8e183f */
[----:B------:R-:W-:-:S06]  /*3520*/  UIADD3 UR5, UR5, 0x50, URZ ;  /* 0x0000005005057890 */ /* 0x000fcc000fffe03f */
[----:B------:R-:W-:-:S04]  /*3530*/  MOV R0, UR5 ;  /* 0x0000000500007c02 */ /* 0x000fc80008000f00 */
[----:B------:R-:W-:-:S04]  /*3540*/  PRMT R0, R23, 0x654, R0 ;  /* 0x0000065417007816 */ /* 0x000fc80000000000 */
[----:B------:R1:W-:Y:S03]  /*3550*/  SYNCS.ARRIVE.TRANS64.RED.A1T0 RZ, [R0+URZ], RZ ;  /* 0x000000ff00ff79a7 */ /* 0x0003e6000810043f */
.L_x_40:
[----:B------:R-:W-:Y:S05]  /*3560*/  BSYNC B0 ;  /* 0x0000000000007941 */ /* 0x000fea0003800000 */
.L_x_39:
[----:B------:R-:W-:Y:S05]  /*3570*/  @P1 BRA `(.L_x_37) ;  /* 0x0000000000041947 */ /* 0x000fea0003800000 */
[----:B------:R-:W-:Y:S01]  /*3580*/  BPT.TRAP 0x1 ;  /* 0x000000040000795c */ /* 0x000fe20000300000 */
.L_x_37:
[----:B------:R-:W-:Y:S01]  /*3590*/  UIADD3 UR6, UR50, 0x100, URZ ;  /* 0x0000010032067890 */ /* 0x000fe2000fffe03f */
[----:B------:R-:W-:Y:S01]  /*35a0*/  R2UR UR46, R3 ;  /* 0x00000000032e72ca */ /* 0x000fe200000e0000 */
[----:B------:R-:W-:Y:S01]  /*35b0*/  UIADD3 UR51, UR49, UR4, URZ ;  /* 0x0000000431337290 */ /* 0x000fe2000fffe03f */
[----:B------:R-:W-:Y:S01]  /*35c0*/  R2UR UR45, R7 ;  /* 0x00000000072d72ca */ /* 0x000fe200000e0000 */
[----:B------:R-:W-:Y:S02]  /*35d0*/  UISETP.GE.U32.AND UP1, UPT, UR49, 0xa, UPT ;  /* 0x0000000a3100788c */ /* 0x000fe4000bf26070 */
[----:B------:R-:W-:Y:S02]  /*35e0*/  ULOP3.LUT UP2, URZ, UR6, 0x9f, URZ, 0xc0, !UPT ;  /* 0x0000009f063f7892 */ /* 0x000fe4000f84c03f */
[----:B------:R-:W-:-:S04]  /*35f0*/  UISETP.GT.U32.AND UP0, UPT, UR51, 0x9, UPT ;  /* 0x000000093300788c */ /* 0x000fc8000bf04070 */
[----:B------:R-:W-:Y:S01]  /*3600*/  UISETP.LT.U32.AND UP0, UPT, UR49, 0xa, UP0 ;  /* 0x0000000a3100788c */ /* 0x000fe20008701070 */
[----:B------:R-:W-:Y:S01]  /*3610*/  PLOP3.LUT P0, PT, PT, PT, UP2, 0x80, 0x0 ;  /* 0x000000000000781c */ /* 0x000fe20003f0f028 */
[----:B------:R-:W-:Y:S02]  /*3620*/  USHF.L.U32 UR46, UR46, 0x8, URZ ;  /* 0x000000082e2e7899 */ /* 0x000fe4000800063f */
[----:B------:R-:W-:Y:S02]  /*3630*/  @UP1 UIMAD.WIDE.U32 UR4, UR51, -0x33333333, URZ ;  /* 0xcccccccd330418a5 */ /* 0x000fe4000f8e003f */
[----:B------:R-:W-:Y:S02]  /*3640*/  USEL UR6, URZ, 0x1, !UP0 ;  /* 0x000000013f067887 */ /* 0x000fe4000c000000 */
[----:B------:R-:W-:Y:S02]  /*3650*/  @UP1 USHF.R.U32.HI UR4, URZ, 0x3, UR5 ;  /* 0x000000033f041899 */ /* 0x000fe40008011605 */
[----:B------:R-:W-:-:S02]  /*3660*/  ULOP3.LUT UR48, UR48, UR6, URZ, 0x3c, !UPT ;  /* 0x0000000630307292 */ /* 0x000fc4000f8e3c3f */
[----:B------:R-:W-:Y:S02]  /*3670*/  USHF.L.U32 UR45, UR45, 0x6, URZ ;  /* 0x000000062d2d7899 */ /* 0x000fe4000800063f */
[----:B------:R-:W-:Y:S01]  /*3680*/  @UP1 ULOP3.LUT UR48, UR48, 0x1, UR4, 0x78, !UPT ;  /* 0x0000000130301892 */ /* 0x000fe2000f8e7804 */
[----:B------:R-:W-:Y:S11]  /*3690*/  @!P0 BRA `(.L_x_41) ;  /* 0x0000000000408947 */ /* 0x000ff60003800000 */
[----:B-1----:R-:W-:Y:S01]  /*36a0*/  MOV R0, 0x0 ;  /* 0x0000000000007802 */ /* 0x002fe20000000f00 */
[----:B------:R-:W-:Y:S01]  /*36b0*/  ULDC.64 UR4, c[0x4][0x70] ;  /* 0x01001c0000047ab9 */ /* 0x000fe20000000a00 */
[----:B------:R-:W-:Y:S01]  /*36c0*/  ULDC.64 UR6, c[0x4][0x8] ;  /* 0x0100020000067ab9 */ /* 0x000fe20000000a00 */
[----:B------:R-:W-:Y:S01]  /*36d0*/  IMAD.U32 R4, RZ, RZ, UR4 ;  /* 0x00000004ff047e24 */ /* 0x000fe2000f8e00ff */
[----:B------:R1:W2:Y:S01]  /*36e0*/  LDC.64 R14, c[0x4][R0] ;  /* 0x01000000000e7b82 */ /* 0x0002a20000000a00 */
[----:B------:R-:W-:Y:S01]  /*36f0*/  IMAD.U32 R5, RZ, RZ, UR5 ;  /* 0x00000005ff057e24 */ /* 0x000fe2000f8e00ff */
[----:B------:R-:W-:Y:S01]  /*3700*/  ULDC.64 UR4, c[0x4][0x78] ;  /* 0x01001e0000047ab9 */ /* 0x000fe20000000a00 */
[----:B------:R-:W-:Y:S01]  /*3710*/  IMAD.U32 R10, RZ, RZ, UR6 ;  /* 0x00000006ff0a7e24 */ /* 0x000fe2000f8e00ff */
[----:B------:R-:W-:Y:S01]  /*3720*/  MOV R6, UR4 ;  /* 0x0000000400067c02 */ /* 0x000fe20008000f00 */
[----:B------:R-:W-:Y:S01]  /*3730*/  IMAD.U32 R7, RZ, RZ, UR5 ;  /* 0x00000005ff077e24 */ /* 0x000fe2000f8e00ff */
[----:B------:R-:W-:Y:S01]  /*3740*/  MOV R11, UR7 ;  /* 0x00000007000b7c02 */ /* 0x000fe20008000f00 */
[----:B------:R-:W-:Y:S01]  /*3750*/  IMAD.MOV.U32 R8, RZ, RZ, 0x70 ;  /* 0x00000070ff087424 */ /* 0x000fe200078e00ff */
[----:B------:R-:W-:Y:S01]  /*3760*/  MOV R13, RZ ;  /* 0x000000ff000d7202 */ /* 0x000fe20000000f00 */
[----:B-1----:R-:W-:-:S07]  /*3770*/  IMAD.MOV.U32 R12, RZ, RZ, 0x1 ;  /* 0x00000001ff0c7424 */ /* 0x002fce00078e00ff */
[----:B------:R-:W-:-:S07]  /*3780*/  LEPC R20, `(.L_x_41) ;  /* 0x000000001014794e */ /* 0x000fce0000000000 */
[----:B--2--5:R-:W-:Y:S05]  /*3790*/  CALL.ABS.NOINC R14 ;  /* 0x000000000e007343 */ /* 0x024fea0003c00000 */
.L_x_41:
[----:B------:R-:W-:-:S04]  /*37a0*/  UIADD3 UR4, UR50, 0x4100, URZ ;  /* 0x0000410032047890 */ /* 0x000fc8000fffe03f */
[----:B------:R-:W-:-:S06]  /*37b0*/  ULOP3.LUT UP0, URZ, UR4, 0x9f, URZ, 0xc0, !UPT ;  /* 0x0000009f043f7892 */ /* 0x000fcc000f80c03f */
[----:B------:R-:W-:-:S13]  /*37c0*/  PLOP3.LUT P0, PT, PT, PT, UP0, 0x80, 0x0 ;  /* 0x000000000000781c */ /* 0x000fda0003f0f008 */
[----:B------:R-:W-:Y:S05]  /*37d0*/  @!P0 BRA `(.L_x_42) ;  /* 0x0000000000408947 */ /* 0x000fea0003800000 */
[----:B-1----:R-:W-:Y:S01]  /*37e0*/  MOV R0, 0x0 ;  /* 0x0000000000007802 */ /* 0x002fe20000000f00 */
[----:B------:R-:W-:Y:S01]  /*37f0*/  ULDC.64 UR4, c[0x4][0x70] ;  /* 0x01001c0000047ab9 */ /* 0x000fe20000000a00 */
[----:B------:R-:W-:Y:S01]  /*3800*/  ULDC.64 UR6, c[0x4][0x78] ;  /* 0x01001e0000067ab9 */ /* 0x000fe20000000a00 */
[----:B------:R-:W-:Y:S01]  /*3810*/  IMAD.U32 R4, RZ, RZ, UR4 ;  /* 0x00000004ff047e24 */ /* 0x000fe2000f8e00ff */
[----:B------:R1:W2:Y:S01]  /*3820*/  LDC.64 R14, c[0x4][R0] ;  /* 0x01000000000e7b82 */ /* 0x0002a20000000a00 */
[----:B------:R-:W-:Y:S01]  /*3830*/  IMAD.U32 R5, RZ, RZ, UR5 ;  /* 0x00000005ff057e24 */ /* 0x000fe2000f8e00ff */
[----:B------:R-:W-:Y:S01]  /*3840*/  ULDC.64 UR4, c[0x4][0x10] ;  /* 0x0100040000047ab9 */ /* 0x000fe20000000a00 */
[----:B------:R-:W-:Y:S01]  /*3850*/  MOV R6, UR6 ;  /* 0x0000000600067c02 */ /* 0x000fe20008000f00 */
[----:B------:R-:W-:Y:S01]  /*3860*/  IMAD.U32 R7, RZ, RZ, UR7 ;  /* 0x00000007ff077e24 */ /* 0x000fe2000f8e00ff */
[----:B------:R-:W-:Y:S01]  /*3870*/  MOV R11, UR5 ;  /* 0x00000005000b7c02 */ /* 0x000fe20008000f00 */
[----:B------:R-:W-:Y:S01]  /*3880*/  IMAD.U32 R10, RZ, RZ, UR4 ;  /* 0x00000004ff0a7e24 */ /* 0x000fe2000f8e00ff */
[----:B------:R-:W-:Y:S01]  /*3890*/  MOV R13, RZ ;  /* 0x000000ff000d7202 */ /* 0x000fe20000000f00 */
[----:B------:R-:W-:-:S02]  /*38a0*/  IMAD.MOV.U32 R8, RZ, RZ, 0x70 ;  /* 0x00000070ff087424 */ /* 0x000fc400078e00ff */
[----:B-1----:R-:W-:-:S07]  /*38b0*/  IMAD.MOV.U32 R12, RZ, RZ, 0x1 ;  /* 0x00000001ff0c7424 */ /* 0x002fce00078e00ff */
[----:B------:R-:W-:-:S07]  /*38c0*/  LEPC R20, `(.L_x_42) ;  /* 0x000000001014794e */ /* 0x000fce0000000000 */
[----:B--2--5:R-:W-:Y:S05]  /*38d0*/  CALL.ABS.NOINC R14 ;  /* 0x000000000e007343 */ /* 0x024fea0003c00000 */
.L_x_42:
[----:B------:R-:W2:Y:S02]  /*38e0*/  LDC.64 R8, c[0x0][0x590] ;  /* 0x00016400ff087b82 */ /* 0x000ea40000000a00 */
[----:B--2---:R-:W-:-:S04]  /*38f0*/  ISETP.NE.U32.AND P0, PT, R8, RZ, PT ;  /* 0x000000ff0800720c */ /* 0x004fc80003f05070 */
[----:B------:R-:W-:-:S13]  /*3900*/  ISETP.NE.AND.EX P0, PT, R9, RZ, PT, P0 ;  /* 0x000000ff0900720c */ /* 0x000fda0003f05300 */
[----:B------:R-:W-:Y:S05]  /*3910*/  @!P0 BRA `(.L_x_43) ;  /* 0x0000000000348947 */ /* 0x000fea0003800000 */
[----:B------:R-:W-:Y:S02]  /*3920*/  ULDC.64 UR4, c[0x0][0x588] ;  /* 0x0001620000047ab9 */ /* 0x000fe40000000a00 */
[----:B------:R-:W-:-:S04]  /*3930*/  ISETP.NE.U32.AND P1, PT, RZ, UR4, PT ;  /* 0x00000004ff007c0c */ /* 0x000fc8000bf25070 */
[----:B------:R-:W-:-:S13]  /*3940*/  ISETP.NE.AND.EX P1, PT, RZ, UR5, PT, P1 ;  /* 0x00000005ff007c0c */ /* 0x000fda000bf25310 */
[----:B------:R-:W-:Y:S05]  /*3950*/  @!P1 BRA `(.L_x_44) ;  /* 0x0000000000189947 */ /* 0x000fea0003800000 */
[----:B------:R-:W2:Y:S01]  /*3960*/  LDC.64 R4, c[0x0][0x588] ;  /* 0x00016200ff047b82 */ /* 0x000ea20000000a00 */
[----:B------:R-:W-:-:S04]  /*3970*/  IMAD R3, R8, UR47, RZ ;  /* 0x0000002f08037c24 */ /* 0x000fc8000f8e02ff */
[----:B--2---:R-:W-:-:S05]  /*3980*/  IMAD.WIDE R4, R3, 0x4, R4 ;  /* 0x0000000403047825 */ /* 0x004fca00078e0204 */
[----:B-----5:R2:W5:Y:S01]  /*3990*/  LDG.E R90, desc[UR40][R4.64] ;  /* 0x00000028045a7981 */ /* 0x020562000c1e1900 */
[----:B------:R-:W-:Y:S01]  /*39a0*/  IMAD.MOV.U32 R88, RZ, RZ, 0x1 ;  /* 0x00000001ff587424 */ /* 0x000fe200078e00ff */
[----:B------:R-:W-:Y:S06]  /*39b0*/  BRA `(.L_x_43) ;  /* 0x00000000000c7947 */ /* 0x000fec0003800000 */
.L_x_44:
[----:B------:R-:W-:Y:S01]  /*39c0*/  ULDC UR4, c[0x0][0x580] ;  /* 0x0001600000047ab9 */ /* 0x000fe20000000800 */
[----:B------:R-:W-:Y:S01]  /*39d0*/  IMAD.MOV.U32 R88, RZ, RZ, 0x1 ;  /* 0x00000001ff587424 */ /* 0x000fe200078e00ff */
[----:B-----5:R-:W-:-:S07]  /*39e0*/  MOV R90, UR4 ;  /* 0x00000004005a7c02 */ /* 0x020fce0008000f00 */
.L_x_43:
[----:B------:R-:W3:Y:S02]  /*39f0*/  LDC.64 R6, c[0x0][0x5b0] ;  /* 0x00016c00ff067b82 */ /* 0x000ee40000000a00 */
[----:B---3--:R-:W-:-:S04]  /*3a00*/  ISETP.NE.U32.AND P1, PT, R6, RZ, PT ;  /* 0x000000ff0600720c */ /* 0x008fc80003f25070 */
[----:B------:R-:W-:-:S13]  /*3a10*/  ISETP.NE.AND.EX P1, PT, R7, RZ, PT, P1 ;  /* 0x000000ff0700720c */ /* 0x000fda0003f25310 */
[----:B------:R-:W-:Y:S05]  /*3a20*/  @!P1 BRA `(.L_x_45) ;  /* 0x00000000002c9947 */ /* 0x000fea0003800000 */
[----:B------:R-:W-:Y:S02]  /*3a30*/  ULDC.64 UR4, c[0x0][0x5a8] ;  /* 0x00016a0000047ab9 */ /* 0x000fe40000000a00 */
[----:B------:R-:W-:-:S04]  /*3a40*/  ISETP.NE.U32.AND P1, PT, RZ, UR4, PT ;  /* 0x00000004ff007c0c */ /* 0x000fc8000bf25070 */
[----:B------:R-:W-:-:S13]  /*3a50*/  ISETP.NE.AND.EX P1, PT, RZ, UR5, PT, P1 ;  /* 0x00000005ff007c0c */ /* 0x000fda000bf25310 */
[----:B------:R-:W-:Y:S05]  /*3a60*/  @!P1 BRA `(.L_x_46) ;  /* 0x0000000000149947 */ /* 0x000fea0003800000 */
[----:B--2---:R-:W2:Y:S01]  /*3a70*/  LDC.64 R4, c[0x0][0x5a8] ;  /* 0x00016a00ff047b82 */ /* 0x004ea20000000a00 */
[----:B------:R-:W-:-:S04]  /*3a80*/  IMAD R3, R6, UR47, RZ ;  /* 0x0000002f06037c24 */ /* 0x000fc8000f8e02ff */
[----:B--2---:R-:W-:-:S05]  /*3a90*/  IMAD.WIDE R4, R3, 0x4, R4 ;  /* 0x0000000403047825 */ /* 0x004fca00078e0204 */
[----:B-----5:R3:W5:Y:S01]  /*3aa0*/  LDG.E R89, desc[UR40][R4.64] ;  /* 0x0000002804597981 */ /* 0x020762000c1e1900 */
[----:B------:R-:W-:Y:S05]  /*3ab0*/  BRA `(.L_x_45) ;  /* 0x0000000000087947 */ /* 0x000fea0003800000 */
.L_x_46:
[----:B------:R-:W-:Y:S02]  /*3ac0*/  ULDC UR4, c[0x0][0x5a0] ;  /* 0x0001680000047ab9 */ /* 0x000fe40000000800 */
[----:B-----5:R-:W-:-:S07]  /*3ad0*/  IMAD.U32 R89, RZ, RZ, UR4 ;  /* 0x00000004ff597e24 */ /* 0x020fce000f8e00ff */
.L_x_45:
[----:B------:R-:W-:Y:S01]  /*3ae0*/  ULDC.64 UR4, c[0x0][0x588] ;  /* 0x0001620000047ab9 */ /* 0x000fe20000000a00 */
[----:B------:R-:W-:Y:S01]  /*3af0*/  ISETP.NE.U32.AND P1, PT, R8, RZ, PT ;  /* 0x000000ff0800720c */ /* 0x000fe20003f25070 */
[----:B------:R-:W-:Y:S02]  /*3b00*/  UISETP.NE.U32.AND UP0, UPT, UR4, URZ, UPT ;  /* 0x0000003f0400728c */ /* 0x000fe4000bf05070 */
[----:B------:R-:W-:Y:S02]  /*3b10*/  ISETP.NE.U32.AND P4, PT, RZ, UR4, PT ;  /* 0x00000004ff007c0c */ /* 0x000fe4000bf85070 */
[----:B------:R-:W-:Y:S01]  /*3b20*/  ISETP.NE.AND.EX P1, PT, R9, RZ, PT, P1 ;  /* 0x000000ff0900720c */ /* 0x000fe20003f25310 */
[----:B------:R-:W-:Y:S02]  /*3b30*/  UISETP.NE.AND.EX UP0, UPT, UR5, URZ, UPT, UP0 ;  /* 0x0000003f0500728c */ /* 0x000fe4000bf05300 */
[----:B------:R-:W-:Y:S02]  /*3b40*/  ISETP.NE.AND.EX P4, PT, RZ, UR5, PT, P4 ;  /* 0x00000005ff007c0c */ /* 0x000fe4000bf85340 */
[----:B------:R-:W-:-:S02]  /*3b50*/  PLOP3.LUT P3, PT, PT, PT, PT, 0x8, 0x0 ;  /* 0x000000000000781c */ /* 0x000fc40003f6e170 */
[----:B------:R-:W-:-:S04]  /*3b60*/  PLOP3.LUT P2, PT, PT, PT, UP0, 0x80, 0x0 ;  /* 0x000000000000781c */ /* 0x000fc80003f4f008 */
[----:B------:R-:W-:-:S05]  /*3b70*/  PLOP3.LUT P2, PT, P2, PT, PT, 0x8, 0x0 ;  /* 0x000000000000781c */ /* 0x000fca000174e170 */
[----:B------:R-:W-:Y:S08]  /*3b80*/  @P4 BRA P1, `(.L_x_47) ;  /* 0x0000000000244947 */ /* 0x000ff00000800000 */
[----:B------:R-:W-:Y:S04]  /*3b90*/  BSSY B0, `(.L_x_47) ;  /* 0x0000008000007945 */ /* 0x000fe80003800000 */
[----:B------:R-:W-:Y:S05]  /*3ba0*/  @!P0 BRA `(.L_x_48) ;  /* 0x0000000000148947 */ /* 0x000fea0003800000 */
[----:B------:R-:W-:Y:S02]  /*3bb0*/  LOP3.LUT P1, RZ, R88, 0xff, RZ, 0xc0, !PT ;  /* 0x000000ff58ff7812 */ /* 0x000fe4000782c0ff */
[----:B------:R-:W-:-:S11]  /*3bc0*/  PLOP3.LUT P3, PT, P2, PT, PT, 0x80, 0x0 ;  /* 0x000000000000781c */ /* 0x000fd6000176f070 */
[----:B------:R-:W-:Y:S05]  /*3bd0*/  @!P1 BRA `(.L_x_49) ;  /* 0x00000000000c9947 */ /* 0x000fea0003800000 */
[----:B-----5:R-:W-:Y:S01]  /*3be0*/  FSETP.EQ.AND P3, PT, R90, RZ, PT ;  /* 0x000000ff5a00720b */ /* 0x020fe20003f62000 */
[----:B------:R-:W-:-:S12]  /*3bf0*/  BRA `(.L_x_49) ;  /* 0x0000000000047947 */ /* 0x000fd80003800000 */
.L_x_48:
[----:B-----5:R-:W-:-:S13]  /*3c00*/  FSETP.EQ.AND P3, PT, R90, RZ, PT ;  /* 0x000000ff5a00720b */ /* 0x020fda0003f62000 */
.L_x_49:
[----:B------:R-:W-:Y:S05]  /*3c10*/  BSYNC B0 ;  /* 0x0000000000007941 */ /* 0x000fea0003800000 */
.L_x_47:
[----:B------:R-:W-:Y:S04]  /*3c20*/  BSSY B0, `(.L_x_50) ;  /* 0x0000007000007945 */ /* 0x000fe80003800000 */
[----:B------:R-:W-:Y:S05]  /*3c30*/  @!P0 BRA `(.L_x_51) ;  /* 0x0000000000108947 */ /* 0x000fea0003800000 */
[----:B------:R-:W-:-:S13]  /*3c40*/  LOP3.LUT P0, RZ, R88, 0xff, RZ, 0xc0, !PT ;  /* 0x000000ff58ff7812 */ /* 0x000fda000780c0ff */
[----:B------:R-:W-:Y:S05]  /*3c50*/  @!P0 BRA `(.L_x_52) ;  /* 0x00000000000c8947 */ /* 0x000fea0003800000 */
[----:B-----5:R-:W-:Y:S01]  /*3c60*/  FSETP.EQ.AND P2, PT, R90, RZ, PT ;  /* 0x000000ff5a00720b */ /* 0x020fe20003f42000 */
[----:B------:R-:W-:-:S12]  /*3c70*/  BRA `(.L_x_52) ;  /* 0x0000000000047947 */ /* 0x000fd80003800000 */
.L_x_51:
[----:B-----5:R-:W-:-:S13]  /*3c80*/  FSETP.EQ.AND P2, PT, R90, RZ, PT ;  /* 0x000000ff5a00720b */ /* 0x020fda0003f42000 */
.L_x_52:
[----:B------:R-:W-:Y:S05]  /*3c90*/  BSYNC B0 ;  /* 0x0000000000007941 */ /* 0x000fea0003800000 */
.L_x_50:
[----:B------:R-:W-:Y:S01]  /*3ca0*/  BSSY B0, `(.L_x_53) ;  /* 0x0000041000007945 */ /* 0x000fe20003800000 */
[----:B-1----:R-:W-:Y:S01]  /*3cb0*/  IMAD.MOV.U32 R0, RZ, RZ, RZ ;  /* 0x000000ffff007224 */ /* 0x002fe200078e00ff */
[----:B------:R-:W-:Y:S02]  /*3cc0*/  MOV R3, RZ ;  /* 0x000000ff00037202 */ /* 0x000fe40000000f00 */
[----:B--23--:R-:W-:Y:S01]  /*3cd0*/  CS2R R4, SRZ ;  /* 0x0000000000047805 */ /* 0x00cfe2000001ff00 */
[----:B------:R-:W-:Y:S06]  /*3ce0*/  @P3 BRA `(.L_x_54) ;  /* 0x0000000000f03947 */ /* 0x000fec0003800000 */
[----:B------:R-:W-:-:S13]  /*3cf0*/  ISETP.NE.AND P1, PT, R91, 0x3, PT ;  /* 0x000000035b00780c */ /* 0x000fda0003f25270 */
[----:B------:R-:W-:Y:S05]  /*3d00*/  @!P1 BRA `(.L_x_55) ;  /* 0x0000000000049947 */ /* 0x000fea0003800000 */
[----:B------:R-:W-:Y:S01]  /*3d10*/  BPT.TRAP 0x1 ;  /* 0x000000040000795c */ /* 0x000fe20000300000 */
.L_x_55:
[----:B------:R-:W-:Y:S01]  /*3d20*/  LEA R13, R121, UR50, 0x3 ;  /* 0x00000032790d7c11 */ /* 0x000fe2000f8e18ff */
[----:B------:R-:W-:Y:S01]  /*3d30*/  BSSY B1, `(.L_x_56) ;  /* 0x0000006000017945 */ /* 0x000fe20003800000 */
[----:B------:R-:W-:Y:S01]  /*3d40*/  SHF.L.U32 R4, R120, 0x1f, RZ ;  /* 0x0000001f78047819 */ /* 0x000fe200000006ff */
[----:B------:R-:W-:Y:S02]  /*3d50*/  IMAD.MOV.U32 R0, RZ, RZ, RZ ;  /* 0x000000ffff007224 */ /* 0x000fe400078e00ff */
[----:B------:R-:W-:Y:S01]  /*3d60*/  IMAD.MOV.U32 R3, RZ, RZ, RZ ;  /* 0x000000ffff037224 */ /* 0x000fe200078e00ff */
[----:B------:R-:W1:Y:S02]  /*3d70*/  SYNCS.PHASECHK.TRANS64.TRYWAIT P0, [R13+URZ+0xa0], R4 ;  /* 0x0000a0040d0075a7 */ /* 0x000e64000800017f */
[----:B-1----:R-:W-:Y:S05]  /*3d80*/  @!P0 BRA `(.L_x_57) ;  /* 0x000000b800ec8947 */ /* 0x002fea0003800000 */
.L_x_178:
[----:B------:R-:W-:Y:S05]  /*3d90*/  BSYNC B1 ;  /* 0x0000000000017941 */ /* 0x000fea0003800000 */
.L_x_56:
[----:B------:R-:W-:Y:S01]  /*3da0*/  BSSY B1, `(.L_x_58) ;  /* 0x000001f000017945 */ /* 0x000fe20003800000 */
[----:B-1----:R-:W-:-:S03]  /*3db0*/  CS2R R4, SRZ ;  /* 0x0000000000047805 */ /* 0x002fc6000001ff00 */
[----:B------:R-:W-:Y:S05]  /*3dc0*/  @P2 BRA `(.L_x_59) ;  /* 0x0000000000702947 */ /* 0x000fea0003800000 */
[C---:B------:R-:W-:Y:S01]  /*3dd0*/  SHF.L.U32 R0, R18.reuse, 0x4, RZ ;  /* 0x0000000412007819 */ /* 0x040fe200000006ff */
[C---:B------:R-:W-:Y:S02]  /*3de0*/  IMAD.SHL.U32 R3, R18.reuse, 0x2, RZ ;  /* 0x0000000212037824 */ /* 0x040fe400078e00ff */
[----:B------:R-:W-:Y:S01]  /*3df0*/  IMAD.SHL.U32 R5, R18, 0x8, RZ ;  /* 0x0000000812057824 */ /* 0x000fe200078e00ff */
[----:B------:R-:W-:-:S04]  /*3e00*/  LOP3.LUT R0, R0, 0xe00, RZ, 0xc0, !PT ;  /* 0x00000e0000007812 */ /* 0x000fc800078ec0ff */
[----:B------:R-:W-:Y:S02]  /*3e10*/  LOP3.LUT R7, R5, 0x80, RZ, 0xc0, !PT ;  /* 0x0000008005077812 */ /* 0x000fe400078ec0ff */
[----:B------:R-:W-:Y:S02]  /*3e20*/  LOP3.LUT R0, R0, 0x6, R3, 0xf8, !PT ;  /* 0x0000000600007812 */ /* 0x000fe400078ef803 */
[--C-:B------:R-:W-:Y:S02]  /*3e30*/  LOP3.LUT R7, R7, 0x10, R18.reuse, 0xf8, !PT ;  /* 0x0000001007077812 */ /* 0x100fe400078ef812 */
[----:B------:R-:W-:Y:S02]  /*3e40*/  LOP3.LUT R0, R0, 0x60, R5, 0xf8, !PT ;  /* 0x0000006000007812 */ /* 0x000fe400078ef805 */
[----:B------:R-:W-:Y:S02]  /*3e50*/  SHF.R.U32.HI R3, RZ, 0x4, R18 ;  /* 0x00000004ff037819 */ /* 0x000fe40000011612 */
[----:B------:R-:W-:-:S02]  /*3e60*/  LOP3.LUT R0, R0, R7, RZ, 0xfc, !PT ;  /* 0x0000000700007212 */ /* 0x000fc400078efcff */
[----:B------:R-:W-:Y:S02]  /*3e70*/  LOP3.LUT P0, RZ, R3, 0x1, RZ, 0xc0, !PT ;  /* 0x0000000103ff7812 */ /* 0x000fe4000780c0ff */
[----:B------:R-:W-:-:S05]  /*3e80*/  LEA R0, R121, R0, 0xc ;  /* 0x0000000079007211 */ /* 0x000fca00078e60ff */
[----:B------:R-:W-:Y:S01]  /*3e90*/  VIADD R3, R0, UR50 ;  /* 0x0000003200037c36 */ /* 0x000fe20008000000 */
[----:B------:R-:W-:Y:S03]  /*3ea0*/  LDS.U16 R5, [R0+UR50+0x208] ;  /* 0x0002083200057984 */ /* 0x000fe60008000400 */
[C---:B------:R-:W-:Y:S01]  /*3eb0*/  VIADD R4, R3.reuse, 0x100 ;  /* 0x0000010003047836 */ /* 0x040fe20000000000 */
[----:B------:R-:W-:Y:S01]  /*3ec0*/  IADD3 R7, R3, 0x110, RZ ;  /* 0x0000011003077810 */ /* 0x000fe20007ffe0ff */
[----:B------:R-:W1:Y:S02]  /*3ed0*/  LDS.U16 R6, [R0+UR50+0x108] ;  /* 0x0001083200067984 */ /* 0x000e640008000400 */
[----:B------:R-:W-:Y:S02]  /*3ee0*/  @P0 VIADD R7, R4, 0xfffffff0 ;  /* 0xfffffff004070836 */ /* 0x000fe40000000000 */
[----:B------:R-:W-:Y:S04]  /*3ef0*/  LDS.U16 R4, [R0+UR50+0x200] ;  /* 0x0002003200047984 */ /* 0x000fe80008000400 */
[----:B------:R-:W2:Y:S04]  /*3f00*/  LDS.U16 R3, [R0+UR50+0x100] ;  /* 0x0001003200037984 */ /* 0x000ea80008000400 */
[----:B------:R-:W-:Y:S04]  /*3f10*/  LDS.U16 R8, [R7+0x100] ;  /* 0x0001000007087984 */ /* 0x000fe80000000400 */
[----:B------:R-:W3:Y:S04]  /*3f20*/  LDS.U16 R9, [R7] ;  /* 0x0000000007097984 */ /* 0x000ee80000000400 */
[----:B------:R-:W-:Y:S04]  /*3f30*/  LDS.U16 R10, [R7+0x108] ;  /* 0x00010800070a7984 */ /* 0x000fe80000000400 */
[----:B------:R-:W4:Y:S01]  /*3f40*/  LDS.U16 R11, [R7+0x8] ;  /* 0x00000800070b7984 */ /* 0x000f220000000400 */
[----:B-1----:R-:W-:-:S02]  /*3f50*/  PRMT R5, R6, 0x5410, R5 ;  /* 0x0000541006057816 */ /* 0x002fc40000000005 */
[----:B--2---:R-:W-:Y:S02]  /*3f60*/  PRMT R4, R3, 0x5410, R4 ;  /* 0x0000541003047816 */ /* 0x004fe40000000004 */
[----:B---3--:R-:W-:Y:S02]  /*3f70*/  PRMT R3, R9, 0x5410, R8 ;  /* 0x0000541009037816 */ /* 0x008fe40000000008 */
[----:B----4-:R-:W-:-:S07]  /*3f80*/  PRMT R0, R11, 0x5410, R10 ;  /* 0x000054100b007816 */ /* 0x010fce000000000a */
.L_x_59:
[----:B------:R-:W-:Y:S05]  /*3f90*/  BSYNC B1 ;  /* 0x0000000000017941 */ /* 0x000fea0003800000 */
.L_x_58:
[----:B------:R-:W-:Y:S01]  /*3fa0*/  @!PT LDS RZ, [RZ] ;  /* 0x00000000fffff984 */ /* 0x000fe20000000800 */
[----:B------:R-:W-:Y:S01]  /*3fb0*/  @!PT LDS RZ, [RZ] ;  /* 0x00000000fffff984 */ /* 0x000fe20000000800 */
[----:B------:R-:W-:Y:S01]  /*3fc0*/  @!PT LDS RZ, [RZ] ;  /* 0x00000000fffff984 */ /* 0x000fe20000000800 */
[----:B------:R-:W-:Y:S01]  /*3fd0*/  @!PT LDS RZ, [RZ] ;  /* 0x00000000fffff984 */ /* 0x000fe20000000800 */
[----:B------:R1:W-:Y:S06]  /*3fe0*/  MEMBAR.ALL.CTA ;  /* 0x0000000000007992 */ /* 0x0003ec0000008000 */
[----:B-1----:R-:W1:Y:S01]  /*3ff0*/  FENCE.VIEW.ASYNC.S ;  /* 0x00000000000073c6 */ /* 0x002e620000000000 */
[----:B------:R-:W-:Y:S05]  /*4000*/  @!P1 BRA `(.L_x_60) ;  /* 0x0000000000049947 */ /* 0x000fea0003800000 */
[----:B------:R-:W-:Y:S01]  /*4010*/  BPT.TRAP 0x1 ;  /* 0x000000040000795c */ /* 0x000fe20000300000 */
.L_x_60:
[----:B------:R-:W2:Y:S01]  /*4020*/  S2R R7, SR_CgaCtaId ;  /* 0x0000000000077919 */ /* 0x000ea20000008800 */
[----:B------:R-:W-:Y:S01]  /*4030*/  VIADD R6, R13, 0xc0 ;  /* 0x000000c00d067836 */ /* 0x000fe20000000000 */
[----:B------:R-:W-:-:S04]  /*4040*/  IADD3 R121, R121, 0x1, RZ ;  /* 0x0000000179797810 */ /* 0x000fc80007ffe0ff */
[----:B------:R-:W-:-:S04]  /*4050*/  ISETP.NE.AND P0, PT, R121, 0x4, PT ;  /* 0x000000047900780c */ /* 0x000fc80003f05270 */
[----:B------:R-:W-:Y:S02]  /*4060*/  SEL R121, R121, RZ, P0 ;  /* 0x000000ff79797207 */ /* 0x000fe40000000000 */
[----:B--2---:R-:W-:Y:S02]  /*4070*/  PRMT R6, R7, 0x654, R6 ;  /* 0x0000065407067816 */ /* 0x004fe40000000006 */
[----:B------:R-:W-:Y:S02]  /*4080*/  SEL R7, RZ, 0x1, P0 ;  /* 0x00000001ff077807 */ /* 0x000fe40000000000 */
[----:B-1----:R1:W-:Y:S02]  /*4090*/  SYNCS.ARRIVE.TRANS64.RED.A1T0 RZ, [R6+URZ], RZ ;  /* 0x000000ff06ff79a7 */ /* 0x0023e4000810043f */
[----:B------:R-:W-:-:S07]  /*40a0*/  LOP3.LUT R120, R120, R7, RZ, 0x3c, !PT ;  /* 0x0000000778787212 */ /* 0x000fce00078e3cff */
.L_x_54:
[----:B------:R-:W-:Y:S05]  /*40b0*/  BSYNC B0 ;  /* 0x0000000000007941 */ /* 0x000fea0003800000 */
.L_x_53:
[----:B-1----:R-:W-:Y:S01]  /*40c0*/  F2FP.F16.E4M3.UNPACK_B R6, R4.H1 ;  /* 0x00000004ff06723e */ /* 0x002fe200030006ff */
[C---:B-----5:R-:W-:Y:S01]  /*40d0*/  FMUL R14, R89.reuse, R158 ;  /* 0x0000009e590e7220 */ /* 0x060fe20000400000 */
[----:B------:R-:W-:Y:S01]  /*40e0*/  F2FP.F16.E4M3.UNPACK_B R8, R5 ;  /* 0x00000005ff08723e */ /* 0x000fe200020006ff */
[C---:B------:R-:W-:Y:S01]  /*40f0*/  FMUL R20, R89.reuse, R156 ;  /* 0x0000009c59147220 */ /* 0x040fe20000400000 */
[C---:B------:R-:W-:Y:S01]  /*4100*/  FMUL R157, R89.reuse, R157 ;  /* 0x0000009d599d7220 */ /* 0x040fe20000400000 */
[----:B------:R-:W-:Y:S02]  /*4110*/  HADD2.F32 R7, -RZ, R6.H1_H1 ;  /* 0x30000006ff077230 */ /* 0x000fe40000004100 */
[C---:B------:R-:W-:Y:S01]  /*4120*/  FMUL R153, R89.reuse, R153 ;  /* 0x0000009959997220 */ /* 0x040fe20000400000 */
[----:B------:R-:W-:Y:S02]  /*4130*/  HADD2.F32 R9, -RZ, R8.H1_H1 ;  /* 0x30000008ff097230 */ /* 0x000fe40000004100 */
[----:B------:R-:W-:Y:S01]  /*4140*/  FMUL R152, R89, R152 ;  /* 0x0000009859987220 */ /* 0x000fe20000400000 */
[----:B------:R-:W-:-:S02]  /*4150*/  HADD2.F32 R13, -RZ, R6.H0_H0 ;  /* 0x20000006ff0d7230 */ /* 0x000fc40000004100 */
[----:B------:R-:W-:Y:S01]  /*4160*/  FMUL R6, R89, R155 ;  /* 0x0000009b59067220 */ /* 0x000fe20000400000 */
[----:B------:R-:W-:Y:S02]  /*4170*/  HADD2.F32 R15, -RZ, R8.H0_H0 ;  /* 0x20000008ff0f7230 */ /* 0x000fe40000004100 */
[C---:B------:R-:W-:Y:S01]  /*4180*/  FFMA R14, R90.reuse, R7, R14 ;  /* 0x000000075a0e7223 */ /* 0x040fe2000000000e */
[C---:B------:R-:W-:Y:S01]  /*4190*/  FFMA R20, R90.reuse, R9, R20 ;  /* 0x000000095a147223 */ /* 0x040fe20000000014 */
[C---:B------:R-:W-:Y:S01]  /*41a0*/  FFMA R13, R90.reuse, R13, R157 ;  /* 0x0000000d5a0d7223 */ /* 0x040fe2000000009d */
[----:B------:R-:W-:Y:S02]  /*41b0*/  IMAD.MOV.U32 R7, RZ, RZ, 0x3aae005b ;  /* 0x3aae005bff077424 */ /* 0x000fe400078e00ff */
[----:B------:R-:W-:Y:S01]  /*41c0*/  FFMA R15, R90, R15, R6 ;  /* 0x0000000f5a0f7223 */ /* 0x000fe20000000006 */
[----:B------:R-:W-:Y:S01]  /*41d0*/  FMUL R37, R14, 0.70710676908493041992 ;  /* 0x3f3504f30e257820 */ /* 0x000fe20000400000 */
[----:B------:R-:W-:Y:S01]  /*41e0*/  FMUL R47, R20, 0.70710676908493041992 ;  /* 0x3f3504f3142f7820 */ /* 0x000fe20000400000 */
[----:B------:R-:W-:Y:S01]  /*41f0*/  FMUL R40, R13, 0.70710676908493041992 ;  /* 0x3f3504f30d287820 */ /* 0x000fe20000400000 */
[----:B------:R-:W-:Y:S01]  /*4200*/  FMUL R42, R15, 0.70710676908493041992 ;  /* 0x3f3504f30f2a7820 */ /* 0x000fe20000400000 */
[----:B------:R-:W-:Y:S01]  /*4210*/  FMUL R10, R37, R37 ;  /* 0x00000025250a7220 */ /* 0x000fe20000400000 */
[----:B------:R-:W-:Y:S01]  /*4220*/  FMUL R12, R47, R47 ;  /* 0x0000002f2f0c7220 */ /* 0x000fe20000400000 */
[----:B------:R-:W-:Y:S01]  /*4230*/  IMAD.MOV.U32 R6, RZ, RZ, 0x38eb4c3a ;  /* 0x38eb4c3aff067424 */ /* 0x000fe200078e00ff */
[----:B------:R-:W-:Y:S01]  /*4240*/  FSETP.GE.AND P1, PT, |R37|, 1.0029599666595458984, PT ;  /* 0x3f8060fe2500780b */ /* 0x000fe20003f26200 */
[----:B------:R-:W-:Y:S01]  /*4250*/  FMUL R9, R40, R40 ;  /* 0x0000002828097220 */ /* 0x000fe20000400000 */
[----:B------:R-:W-:Y:S01]  /*4260*/  FSETP.GE.AND P5, PT, |R47|, 1.0029599666595458984, PT ;  /* 0x3f8060fe2f00780b */ /* 0x000fe20003fa6200 */
[----:B------:R-:W-:Y:S01]  /*4270*/  FMUL R11, R42, R42 ;  /* 0x0000002a2a0b7220 */ /* 0x000fe20000400000 */
[----:B------:R-:W-:Y:S01]  /*4280*/  FSETP.GE.AND P0, PT, |R40|, 1.0029599666595458984, PT ;  /* 0x3f8060fe2800780b */ /* 0x000fe20003f06200 */
[C---:B------:R-:W-:Y:S01]  /*4290*/  FMUL R151, R89.reuse, R151 ;  /* 0x0000009759977220 */ /* 0x040fe20000400000 */
[----:B------:R-:W-:Y:S01]  /*42a0*/  FSETP.GE.AND P4, PT, |R42|, 1.0029599666595458984, PT ;  /* 0x3f8060fe2a00780b */ /* 0x000fe20003f86200 */
[----:B------:R-:W-:Y:S01]  /*42b0*/  FMUL R149, R89, R149 ;  /* 0x0000009559957220 */ /* 0x000fe20000400000 */
[----:B------:R-:W-:Y:S01]  /*42c0*/  FSEL R25, |R37|, R10, P1 ;  /* 0x0000000a25197208 */ /* 0x000fe20000800200 */
[----:B------:R-:W-:Y:S01]  /*42d0*/  FMUL R147, R89, R147 ;  /* 0x0000009359937220 */ /* 0x000fe20000400000 */
[----:B------:R-:W-:Y:S01]  /*42e0*/  FSEL R31, |R47|, R12, P5 ;  /* 0x0000000c2f1f7208 */ /* 0x000fe20002800200 */
[C---:B------:R-:W-:Y:S01]  /*42f0*/  FMUL R145, R89.reuse, R145 ;  /* 0x0000009159917220 */ /* 0x040fe20000400000 */
[----:B------:R-:W-:Y:S01]  /*4300*/  FSEL R21, |R40|, R9, P0 ;  /* 0x0000000928157208 */ /* 0x000fe20000000200 */
[----:B------:R-:W-:Y:S01]  /*4310*/  IMAD.MOV.U32 R9, RZ, RZ, 0x3d24d99a ;  /* 0x3d24d99aff097424 */ /* 0x000fe200078e00ff */
[----:B------:R-:W-:Y:S01]  /*4320*/  FSEL R10, R6, 8.4834944573231041431e-05, P0 ;  /* 0x38b1e96a060a7808 */ /* 0x000fe20000000000 */
[----:B------:R-:W-:Y:S01]  /*4330*/  FMUL R143, R89, R143 ;  /* 0x0000008f598f7220 */ /* 0x000fe20000400000 */
[----:B------:R-:W-:Y:S01]  /*4340*/  FSEL R12, -R7, -0.00082130916416645050049, P0 ;  /* 0xba574d20070c7808 */ /* 0x000fe20000000100 */
[----:B------:R-:W-:Y:S01]  /*4350*/  IMAD.SHL.U32 R62, R18, 0x8, RZ ;  /* 0x00000008123e7824 */ /* 0x000fe200078e00ff */
[----:B------:R-:W-:Y:S01]  /*4360*/  FSEL R27, |R42|, R11, P4 ;  /* 0x0000000b2a1b7208 */ /* 0x000fe20002000200 */
[----:B------:R-:W-:Y:S01]  /*4370*/  FMUL R20, R20, 0.5 ;  /* 0x3f00000014147820 */ /* 0x000fe20000400000 */
[----:B------:R-:W-:Y:S01]  /*4380*/  FSEL R28, R6, 8.4834944573231041431e-05, P4 ;  /* 0x38b1e96a061c7808 */ /* 0x000fe20002000000 */
[----:B------:R-:W-:Y:S01]  /*4390*/  FFMA R10, R21, R10, R12 ;  /* 0x0000000a150a7223 */ /* 0x000fe2000000000c */
[----:B------:R-:W-:-:S02]  /*43a0*/  FSEL R30, -R7, -0.00082130916416645050049, P4 ;  /* 0xba574d20071e7808 */ /* 0x000fc40002000100 */
[----:B------:R-:W-:Y:S02]  /*43b0*/  MOV R8, 0x3c09919f ;  /* 0x3c09919f00087802 */ /* 0x000fe40000000f00 */
[----:B------:R-:W-:Y:S01]  /*43c0*/  FSEL R24, R6, 8.4834944573231041431e-05, P1 ;  /* 0x38b1e96a06187808 */ /* 0x000fe20000800000 */
[----:B------:R-:W-:Y:S01]  /*43d0*/  FFMA R32, R27, R28, R30 ;  /* 0x0000001c1b207223 */ /* 0x000fe2000000001e */
[----:B------:R-:W-:Y:S02]  /*43e0*/  FSEL R26, -R7, -0.00082130916416645050049, P1 ;  /* 0xba574d20071a7808 */ /* 0x000fe40000800100 */
[C---:B------:R-:W-:Y:S02]  /*43f0*/  FSEL R12, R8.reuse, 0.0052134888246655464172, P0 ;  /* 0x3baad5ea080c7808 */ /* 0x040fe40000000000 */
[----:B------:R-:W-:Y:S01]  /*4400*/  FSEL R28, R8, 0.0052134888246655464172, P1 ;  /* 0x3baad5ea081c7808 */ /* 0x000fe20000800000 */
[----:B------:R-:W-:Y:S01]  /*4410*/  FFMA R26, R25, R24, R26 ;  /* 0x00000018191a7223 */ /* 0x000fe2000000001a */
[----:B------:R-:W-:Y:S01]  /*4420*/  FSEL R34, R6, 8.4834944573231041431e-05, P5 ;  /* 0x38b1e96a06227808 */ /* 0x000fe20002800000 */
[----:B------:R-:W-:Y:S01]  /*4430*/  FFMA R12, R21, R10, R12 ;  /* 0x0000000a150c7223 */ /* 0x000fe2000000000c */
[----:B------:R-:W-:Y:S01]  /*4440*/  FSEL R36, -R7, -0.00082130916416645050049, P5 ;  /* 0xba574d2007247808 */ /* 0x000fe20002800100 */
[----:B------:R-:W-:Y:S01]  /*4450*/  FFMA R26, R25, R26, R28 ;  /* 0x0000001a191a7223 */ /* 0x000fe2000000001c */
[C---:B------:R-:W-:Y:S01]  /*4460*/  FSEL R30, -R9.reuse, -0.026868773624300956726, P1 ;  /* 0xbcdc1be7091e7808 */ /* 0x040fe20000800100 */
[----:B------:R-:W-:Y:S01]  /*4470*/  IMAD.MOV.U32 R10, RZ, RZ, 0x3e235519 ;  /* 0x3e235519ff0a7424 */ /* 0x000fe200078e00ff */
[----:B------:R-:W-:Y:S01]  /*4480*/  FSEL R24, -R9, -0.026868773624300956726, P0 ;  /* 0xbcdc1be709187808 */ /* 0x000fe20000000100 */
[----:B------:R-:W-:Y:S01]  /*4490*/  FFMA R38, R31, R34, R36 ;  /* 0x000000221f267223 */ /* 0x000fe20000000024 */
[----:B------:R-:W-:Y:S01]  /*44a0*/  FSEL R34, R8, 0.0052134888246655464172, P4 ;  /* 0x3baad5ea08227808 */ /* 0x000fe20002000000 */
[----:B------:R-:W-:Y:S01]  /*44b0*/  FFMA R30, R25, R26, R30 ;  /* 0x0000001a191e7223 */ /* 0x000fe2000000001e */
[----:B------:R-:W-:Y:S01]  /*44c0*/  MOV R11, 0x3f69b4f9 ;  /* 0x3f69b4f9000b7802 */ /* 0x000fe20000000f00 */
[----:B------:R-:W-:Y:S01]  /*44d0*/  FFMA R24, R21, R12, R24 ;  /* 0x0000000c15187223 */ /* 0x000fe20000000018 */
[C---:B------:R-:W-:Y:S01]  /*44e0*/  FSEL R26, R10.reuse, 0.11284004896879196167, P0 ;  /* 0x3de718af0a1a7808 */ /* 0x040fe20000000000 */
[----:B------:R-:W-:Y:S01]  /*44f0*/  FFMA R34, R27, R32, R34 ;  /* 0x000000201b227223 */ /* 0x000fe20000000022 */
[----:B------:R-:W-:Y:S01]  /*4500*/  IMAD.MOV.U32 R12, RZ, RZ, 0x3f210a14 ;  /* 0x3f210a14ff0c7424 */ /* 0x000fe200078e00ff */
[----:B------:R-:W-:-:S02]  /*4510*/  FSEL R32, R10, 0.11284004896879196167, P1 ;  /* 0x3de718af0a207808 */ /* 0x000fc40000800000 */
[----:B------:R-:W-:Y:S01]  /*4520*/  FSEL R28, R11, -0.37612664699554443359, P0 ;  /* 0xbec093ac0b1c7808 */ /* 0x000fe20000000000 */
[----:B------:R-:W-:Y:S01]  /*4530*/  FFMA R24, R21, R24, R26 ;  /* 0x0000001815187223 */ /* 0x000fe2000000001a */
[----:B------:R-:W-:Y:S01]  /*4540*/  FSEL R36, -R9, -0.026868773624300956726, P4 ;  /* 0xbcdc1be709247808 */ /* 0x000fe20002000100 */
[----:B------:R-:W-:Y:S01]  /*4550*/  FFMA R30, R25, R30, R32 ;  /* 0x0000001e191e7223 */ /* 0x000fe20000000020 */
[----:B------:R-:W-:Y:S01]  /*4560*/  FSEL R26, R12, 0.12837915122509002686, P0 ;  /* 0x3e0375d30c1a7808 */ /* 0x000fe20000000000 */
[----:B------:R-:W-:Y:S01]  /*4570*/  FFMA R24, R21, R24, R28 ;  /* 0x0000001815187223 */ /* 0x000fe2000000001c */
[----:B------:R-:W-:Y:S01]  /*4580*/  FSEL R32, R11, -0.37612664699554443359, P1 ;  /* 0xbec093ac0b207808 */ /* 0x000fe20000800000 */
[----:B------:R-:W-:Y:S01]  /*4590*/  FFMA R34, R27, R34, R36 ;  /* 0x000000221b227223 */ /* 0x000fe20000000024 */
[----:B------:R-:W-:Y:S01]  /*45a0*/  FSEL R36, R10, 0.11284004896879196167, P4 ;  /* 0x3de718af0a247808 */ /* 0x000fe20002000000 */
[----:B------:R-:W-:Y:S01]  /*45b0*/  FFMA R21, R21, R24, R26 ;  /* 0x0000001815157223 */ /* 0x000fe2000000001a */
[----:B------:R-:W-:Y:S01]  /*45c0*/  FSEL R24, R12, 0.12837915122509002686, P1 ;  /* 0x3e0375d30c187808 */ /* 0x000fe20000800000 */
[----:B------:R-:W-:Y:S01]  /*45d0*/  FFMA R30, R25, R30, R32 ;  /* 0x0000001e191e7223 */ /* 0x000fe20000000020 */
[----:B------:R-:W-:Y:S01]  /*45e0*/  FSEL R26, R11, -0.37612664699554443359, P4 ;  /* 0xbec093ac0b1a7808 */ /* 0x000fe20002000000 */
[----:B------:R-:W-:Y:S01]  /*45f0*/  FFMA R34, R27, R34, R36 ;  /* 0x000000221b227223 */ /* 0x000fe20000000024 */
[----:B------:R-:W-:Y:S01]  /*4600*/  FSEL R32, R8, 0.0052134888246655464172, P5 ;  /* 0x3baad5ea08207808 */ /* 0x000fe20002800000 */
[----:B------:R-:W-:Y:S01]  /*4610*/  FFMA R24, R25, R30, R24 ;  /* 0x0000001e19187223 */ /* 0x000fe20000000018 */
[----:B------:R-:W-:Y:S01]  /*4620*/  FSEL R25, -|R37|, R37, P1 ;  /* 0x0000002525197208 */ /* 0x000fe20000800300 */
[----:B------:R-:W-:Y:S01]  /*4630*/  FFMA R26, R27, R34, R26 ;  /* 0x000000221b1a7223 */ /* 0x000fe2000000001a */
[----:B------:R-:W-:Y:S01]  /*4640*/  FSEL R28, -|R40|, R40, P0 ;  /* 0x00000028281c7208 */ /* 0x000fe20000000300 */
[----:B------:R-:W-:Y:S01]  /*4650*/  FFMA R38, R31, R38, R32 ;  /* 0x000000261f267223 */ /* 0x000fe20000000020 */
[----:B------:R-:W-:Y:S01]  /*4660*/  FSEL R30, R12, 0.12837915122509002686, P4 ;  /* 0x3e0375d30c1e7808 */ /* 0x000fe20002000000 */
[----:B------:R-:W-:Y:S01]  /*4670*/  FFMA R24, R24, R25, R25 ;  /* 0x0000001918187223 */ /* 0x000fe20000000019 */
[----:B------:R-:W-:Y:S01]  /*4680*/  FSEL R34, -R9, -0.026868773624300956726, P5 ;  /* 0xbcdc1be709227808 */ /* 0x000fe20002800100 */
[----:B------:R-:W-:Y:S01]  /*4690*/  FFMA R21, R21, R28, R28 ;  /* 0x0000001c15157223 */ /* 0x000fe2000000001c */
[----:B------:R-:W-:Y:S01]  /*46a0*/  FSEL R25, -|R42|, R42, P4 ;  /* 0x0000002a2a197208 */ /* 0x000fe20002000300 */
[----:B------:R-:W-:Y:S01]  /*46b0*/  FFMA R26, R27, R26, R30 ;  /* 0x0000001a1b1a7223 */ /* 0x000fe2000000001e */
[----:B------:R-:W-:Y:S01]  /*46c0*/  FSEL R30, R10, 0.11284004896879196167, P5 ;  /* 0x3de718af0a1e7808 */ /* 0x000fe20002800000 */
[C---:B------:R-:W-:Y:S01]  /*46d0*/  FFMA R34, R31.reuse, R38, R34 ;  /* 0x000000261f227223 */ /* 0x040fe20000000022 */
[----:B------:R-:W1:Y:S01]  /*46e0*/  @P0 MUFU.EX2 R28, R21 ;  /* 0x00000015001c0308 */ /* 0x000e620000000800 */
[----:B------:R-:W-:Y:S01]  /*46f0*/  FFMA R25, R26, R25, R25 ;  /* 0x000000191a197223 */ /* 0x000fe20000000019 */
[----:B------:R-:W-:Y:S01]  /*4700*/  F2FP.F16.E4M3.UNPACK_B R26, R5.H1 ;  /* 0x00000005ff1a723e */ /* 0x000fe200030006ff */
[----:B------:R-:W-:Y:S01]  /*4710*/  FFMA R30, R31, R34, R30 ;  /* 0x000000221f1e7223 */ /* 0x000fe2000000001e */
[----:B------:R-:W-:-:S02]  /*4720*/  FSEL R34, R11, -0.37612664699554443359, P5 ;  /* 0xbec093ac0b227808 */ /* 0x000fc40002800000 */
[----:B------:R-:W-:Y:S01]  /*4730*/  FSEL R36, R12, 0.12837915122509002686, P5 ;  /* 0x3e0375d30c247808 */ /* 0x000fe20002800000 */
[--C-:B------:R-:W-:Y:S01]  /*4740*/  HADD2.F32 R27, -RZ, R26.reuse.H0_H0 ;  /* 0x2000001aff1b7230 */ /* 0x100fe20000004100 */
[----:B------:R-:W2:Y:S01]  /*4750*/  @P1 MUFU.EX2 R32, R24 ;  /* 0x0000001800201308 */ /* 0x000ea20000000800 */
[----:B------:R-:W-:Y:S02]  /*4760*/  HADD2.F32 R29, -RZ, R26.H1_H1 ;  /* 0x3000001aff1d7230 */ /* 0x000fe40000004100 */
[----:B------:R-:W-:Y:S01]  /*4770*/  FFMA R34, R31, R30, R34 ;  /* 0x0000001e1f227223 */ /* 0x000fe20000000022 */
[----:B------:R-:W-:Y:S01]  /*4780*/  F2FP.F16.E4M3.UNPACK_B R30, R3 ;  /* 0x00000003ff1e723e */ /* 0x000fe200020006ff */
[C---:B------:R-:W-:Y:S01]  /*4790*/  FFMA R26, R90.reuse, R27, R153 ;  /* 0x0000001b5a1a7223 */ /* 0x040fe20000000099 */
[----:B------:R-:W-:Y:S01]  /*47a0*/  FSEL R35, -|R47|, R47, P5 ;  /* 0x0000002f2f237208 */ /* 0x000fe20002800300 */
[----:B------:R-:W-:Y:S01]  /*47b0*/  FFMA R27, R90, R29, R152 ;  /* 0x0000001d5a1b7223 */ /* 0x000fe20000000098 */
[----:B------:R-:W-:Y:S01]  /*47c0*/  FFMA R34, R31, R34, R36 ;  /* 0x000000221f227223 */ /* 0x000fe20000000024 */
[----:B------:R-:W3:Y:S01]  /*47d0*/  @P4 MUFU.EX2 R33, R25 ;  /* 0x0000001900214308 */ /* 0x000ee20000000800 */
[----:B------:R-:W-:-:S02]  /*47e0*/  HADD2.F32 R29, -RZ, R30.H0_H0 ;  /* 0x2000001eff1d7230 */ /* 0x000fc40000004100 */
[----:B-1----:R-:W-:Y:S01]  /*47f0*/  @P0 FADD R31, -R28, 1 ;  /* 0x3f8000001c1f0421 */ /* 0x002fe20000000100 */
[----:B------:R-:W-:Y:S01]  /*4800*/  FMUL R44, R27, 0.70710676908493041992 ;  /* 0x3f3504f31b2c7820 */ /* 0x000fe20000400000 */
[C---:B------:R-:W-:Y:S01]  /*4810*/  FMUL R49, R26.reuse, 0.70710676908493041992 ;  /* 0x3f3504f31a317820 */ /* 0x040fe20000400000 */
[----:B------:R-:W-:Y:S01]  /*4820*/  FMUL R26, R26, 0.5 ;  /* 0x3f0000001a1a7820 */ /* 0x000fe20000400000 */
[----:B------:R-:W-:Y:S01]  /*4830*/  FFMA R28, R90, R29, R151 ;  /* 0x0000001d5a1c7223 */ /* 0x000fe20000000097 */
[----:B------:R-:W-:Y:S01]  /*4840*/  FFMA R29, R34, R35, R35 ;  /* 0x00000023221d7223 */ /* 0x000fe20000000023 */
[----:B------:R-:W-:Y:S01]  /*4850*/  @P0 LOP3.LUT R21, R31, 0x80000000, R40, 0xb8, !PT ;  /* 0x800000001f150812 */ /* 0x000fe200078eb828 */
[----:B------:R-:W-:Y:S02]  /*4860*/  HADD2.F32 R31, -RZ, R30.H1_H1 ;  /* 0x3000001eff1f7230 */ /* 0x000fe40000004100 */
[----:B--2---:R-:W-:Y:S01]  /*4870*/  @P1 FADD R32, -R32, 1 ;  /* 0x3f80000020201421 */ /* 0x004fe20000000100 */
[----:B------:R-:W1:Y:S01]  /*4880*/  @P5 MUFU.EX2 R30, R29 ;  /* 0x0000001d001e5308 */ /* 0x000e620000000800 */
[----:B------:R-:W-:Y:S01]  /*4890*/  FMUL R46, R28, 0.70710676908493041992 ;  /* 0x3f3504f31c2e7820 */ /* 0x000fe20000400000 */
[C---:B------:R-:W-:Y:S01]  /*48a0*/  FMUL R35, R44.reuse, R44 ;  /* 0x0000002c2c237220 */ /* 0x040fe20000400000 */
[----:B------:R-:W-:Y:S01]  /*48b0*/  FSETP.GE.AND P0, PT, |R44|, 1.0029599666595458984, PT ;  /* 0x3f8060fe2c00780b */ /* 0x000fe20003f06200 */
[----:B------:R-:W-:Y:S01]  /*48c0*/  FADD R21, R21, 1 ;  /* 0x3f80000015157421 */ /* 0x000fe20000000000 */
[----:B------:R-:W-:Y:S01]  /*48d0*/  @P1 LOP3.LUT R24, R32, 0x80000000, R37, 0xb8, !PT ;  /* 0x8000000020181812 */ /* 0x000fe200078eb825 */
[----:B---3--:R-:W-:Y:S01]  /*48e0*/  @P4 FADD R33, -R33, 1 ;  /* 0x3f80000021214421 */ /* 0x008fe20000000100 */
[----:B------:R-:W-:Y:S01]  /*48f0*/  FMUL R32, R49, R49 ;  /* 0x0000003131207220 */ /* 0x000fe20000400000 */
[C---:B------:R-:W-:Y:S01]  /*4900*/  FMUL R37, R46.reuse, R46 ;  /* 0x0000002e2e257220 */ /* 0x040fe20000400000 */
[----:B------:R-:W-:Y:S01]  /*4910*/  FSETP.GE.AND P1, PT, |R46|, 1.0029599666595458984, PT ;  /* 0x3f8060fe2e00780b */ /* 0x000fe20003f26200 */
[----:B------:R-:W-:Y:S01]  /*4920*/  FADD R24, R24, 1 ;  /* 0x3f80000018187421 */ /* 0x000fe20000000000 */
[----:B------:R-:W-:Y:S01]  /*4930*/  @P4 LOP3.LUT R25, R33, 0x80000000, R42, 0xb8, !PT ;  /* 0x8000000021194812 */ /* 0x000fe200078eb82a */
[----:B------:R-:W-:Y:S01]  /*4940*/  FMUL R33, R89, R150 ;  /* 0x0000009659217220 */ /* 0x000fe20000400000 */
[----:B------:R-:W-:Y:S01]  /*4950*/  FSETP.GE.AND P4, PT, |R49|, 1.0029599666595458984, PT ;  /* 0x3f8060fe3100780b */ /* 0x000fe20003f86200 */
[----:B------:R-:W-:Y:S01]  /*4960*/  FMUL R27, R27, 0.5 ;  /* 0x3f0000001b1b7820 */ /* 0x000fe20000400000 */
[----:B------:R-:W-:Y:S01]  /*4970*/  FSEL R36, |R44|, R35, P0 ;  /* 0x000000232c247208 */ /* 0x000fe20000000200 */
[----:B------:R-:W-:Y:S01]  /*4980*/  FADD R25, R25, 1 ;  /* 0x3f80000019197421 */ /* 0x000fe20000000000 */
[----:B------:R-:W-:-:S02]  /*4990*/  FSEL R39, R6, 8.4834944573231041431e-05, P0 ;  /* 0x38b1e96a06277808 */ /* 0x000fc40000000000 */
[----:B------:R-:W-:Y:S02]  /*49a0*/  FSEL R41, -R7, -0.00082130916416645050049, P0 ;  /* 0xba574d2007297808 */ /* 0x000fe40000000100 */
[----:B------:R-:W-:Y:S01]  /*49b0*/  FSEL R34, |R49|, R32, P4 ;  /* 0x0000002031227208 */ /* 0x000fe20002000200 */
[----:B-1----:R-:W-:Y:S01]  /*49c0*/  @P5 FADD R32, -R30, 1 ;  /* 0x3f8000001e205421 */ /* 0x002fe20000000100 */
[----:B------:R-:W-:Y:S01]  /*49d0*/  FSEL R38, |R46|, R37, P1 ;  /* 0x000000252e267208 */ /* 0x000fe20000800200 */
[----:B------:R-:W-:Y:S01]  /*49e0*/  FFMA R30, R90, R31, R33 ;  /* 0x0000001f5a1e7223 */ /* 0x000fe20000000021 */
[----:B------:R-:W-:Y:S01]  /*49f0*/  FSEL R35, R6, 8.4834944573231041431e-05, P4 ;  /* 0x38b1e96a06237808 */ /* 0x000fe20002000000 */
[----:B------:R-:W-:Y:S01]  /*4a00*/  FFMA R39, R36, R39, R41 ;  /* 0x0000002724277223 */ /* 0x000fe20000000029 */
[C---:B------:R-:W-:Y:S01]  /*4a10*/  FSEL R37, -R7.reuse, -0.00082130916416645050049, P4 ;  /* 0xba574d2007257808 */ /* 0x040fe20002000100 */
[----:B------:R-:W-:Y:S01]  /*4a20*/  FMUL R48, R30, 0.70710676908493041992 ;  /* 0x3f3504f31e307820 */ /* 0x000fe20000400000 */
[----:B------:R-:W-:Y:S01]  /*4a30*/  FSEL R33, R8, 0.0052134888246655464172, P0 ;  /* 0x3baad5ea08217808 */ /* 0x000fe20000000000 */
[----:B------:R-:W-:Y:S01]  /*4a40*/  FMUL R30, R30, 0.5 ;  /* 0x3f0000001e1e7820 */ /* 0x000fe20000400000 */
[----:B------:R-:W-:Y:S01]  /*4a50*/  FSEL R43, R6, 8.4834944573231041431e-05, P1 ;  /* 0x38b1e96a062b7808 */ /* 0x000fe20000800000 */
[----:B------:R-:W-:Y:S01]  /*4a60*/  FFMA R35, R34, R35, R37 ;  /* 0x0000002322237223 */ /* 0x000fe20000000025 */
[----:B------:R-:W-:Y:S01]  /*4a70*/  FSEL R45, -R7, -0.00082130916416645050049, P1 ;  /* 0xba574d20072d7808 */ /* 0x000fe20000800100 */
[----:B------:R-:W-:Y:S01]  /*4a80*/  FFMA R39, R36, R39, R33 ;  /* 0x0000002724277223 */ /* 0x000fe20000000021 */
[----:B------:R-:W-:-:S02]  /*4a90*/  FSEL R31, R8, 0.0052134888246655464172, P4 ;  /* 0x3baad5ea081f7808 */ /* 0x000fc40002000000 */
[----:B------:R-:W-:Y:S01]  /*4aa0*/  FSEL R37, R8, 0.0052134888246655464172, P1 ;  /* 0x3baad5ea08257808 */ /* 0x000fe20000800000 */
[----:B------:R-:W-:Y:S01]  /*4ab0*/  FFMA R43, R38, R43, R45 ;  /* 0x0000002b262b7223 */ /* 0x000fe2000000002d */
[C---:B------:R-:W-:Y:S01]  /*4ac0*/  FSEL R33, -R9.reuse, -0.026868773624300956726, P4 ;  /* 0xbcdc1be709217808 */ /* 0x040fe20002000100 */
[----:B------:R-:W-:Y:S01]  /*4ad0*/  FFMA R31, R34, R35, R31 ;  /* 0x00000023221f7223 */ /* 0x000fe2000000001f */
[----:B------:R-:W-:Y:S01]  /*4ae0*/  FSEL R35, R10, 0.11284004896879196167, P4 ;  /* 0x3de718af0a237808 */ /* 0x000fe20002000000 */
[----:B------:R-:W-:Y:S01]  /*4af0*/  FFMA R43, R38, R43, R37 ;  /* 0x0000002b262b7223 */ /* 0x000fe20000000025 */
[----:B------:R-:W-:Y:S01]  /*4b00*/  @P5 LOP3.LUT R29, R32, 0x80000000, R47, 0xb8, !PT ;  /* 0x80000000201d5812 */ /* 0x000fe200078eb82f */
[----:B------:R-:W-:Y:S01]  /*4b10*/  FFMA R31, R34, R31, R33 ;  /* 0x0000001f221f7223 */ /* 0x000fe20000000021 */
[----:B------:R-:W-:Y:S01]  /*4b20*/  FSEL R37, -R9, -0.026868773624300956726, P0 ;  /* 0xbcdc1be709257808 */ /* 0x000fe20000000100 */
[C---:B------:R-:W-:Y:S01]  /*4b30*/  FMUL R32, R48.reuse, R48 ;  /* 0x0000003030207220 */ /* 0x040fe20000400000 */
[----:B------:R-:W-:Y:S01]  /*4b40*/  FSETP.GE.AND P5, PT, |R48|, 1.0029599666595458984, PT ;  /* 0x3f8060fe3000780b */ /* 0x000fe20003fa6200 */
[----:B------:R-:W-:Y:S01]  /*4b50*/  FFMA R31, R34, R31, R35 ;  /* 0x0000001f221f7223 */ /* 0x000fe20000000023 */
[----:B------:R-:W-:Y:S01]  /*4b60*/  FSEL R33, R11, -0.37612664699554443359, P4 ;  /* 0xbec093ac0b217808 */ /* 0x000fe20002000000 */
[----:B------:R-:W-:Y:S01]  /*4b70*/  FFMA R37, R36, R39, R37 ;  /* 0x0000002724257223 */ /* 0x000fe20000000025 */
[----:B------:R-:W-:Y:S01]  /*4b80*/  FSEL R41, -R9, -0.026868773624300956726, P1 ;  /* 0xbcdc1be709297808 */ /* 0x000fe20000800100 */
[----:B------:R-:W-:Y:S01]  /*4b90*/  FADD R29, R29, 1 ;  /* 0x3f8000001d1d7421 */ /* 0x000fe20000000000 */
[----:B------:R-:W-:Y:S01]  /*4ba0*/  FSEL R35, R10, 0.11284004896879196167, P0 ;  /* 0x3de718af0a237808 */ /* 0x000fe20000000000 */
[----:B------:R-:W-:Y:S01]  /*4bb0*/  FFMA R31, R34, R31, R33 ;  /* 0x0000001f221f7223 */ /* 0x000fe20000000021 */
[----:B------:R-:W-:Y:S01]  /*4bc0*/  FSEL R40, |R48|, R32, P5 ;  /* 0x0000002030287208 */ /* 0x000fe20002800200 */
[----:B------:R-:W-:Y:S01]  /*4bd0*/  FFMA R41, R38, R43, R41 ;  /* 0x0000002b26297223 */ /* 0x000fe20000000029 */
[----:B------:R-:W-:Y:S01]  /*4be0*/  FSEL R45, R6, 8.4834944573231041431e-05, P5 ;  /* 0x38b1e96a062d7808 */ /* 0x000fe20002800000 */
[----:B------:R-:W-:Y:S01]  /*4bf0*/  FFMA R35, R36, R37, R35 ;  /* 0x0000002524237223 */ /* 0x000fe20000000023 */
[----:B------:R-:W-:-:S02]  /*4c00*/  FSEL R47, -R7, -0.00082130916416645050049, P5 ;  /* 0xba574d20072f7808 */ /* 0x000fc40002800100 */
[----:B------:R-:W-:Y:S02]  /*4c10*/  FSEL R39, R11, -0.37612664699554443359, P0 ;  /* 0xbec093ac0b277808 */ /* 0x000fe40000000000 */
[----:B------:R-:W-:Y:S01]  /*4c20*/  FSEL R33, R12, 0.12837915122509002686, P4 ;  /* 0x3e0375d30c217808 */ /* 0x000fe20002000000 */
[----:B------:R-:W-:Y:S01]  /*4c30*/  FFMA R45, R40, R45, R47 ;  /* 0x0000002d282d7223 */ /* 0x000fe2000000002f */
[----:B------:R-:W-:Y:S01]  /*4c40*/  FSEL R43, R10, 0.11284004896879196167, P1 ;  /* 0x3de718af0a2b7808 */ /* 0x000fe20000800000 */
[----:B------:R-:W-:Y:S01]  /*4c50*/  FFMA R35, R36, R35, R39 ;  /* 0x0000002324237223 */ /* 0x000fe20000000027 */
[----:B------:R-:W-:Y:S01]  /*4c60*/  FSEL R47, R8, 0.0052134888246655464172, P5 ;  /* 0x3baad5ea082f7808 */ /* 0x000fe20002800000 */
[----:B------:R-:W-:Y:S01]  /*4c70*/  FFMA R31, R34, R31, R33 ;  /* 0x0000001f221f7223 */ /* 0x000fe20000000021 */
[----:B------:R-:W-:Y:S01]  /*4c80*/  FSEL R32, -|R49|, R49, P4 ;  /* 0x0000003131207208 */ /* 0x000fe20002000300 */
[----:B------:R-:W-:Y:S01]  /*4c90*/  FFMA R41, R38, R41, R43 ;  /* 0x0000002926297223 */ /* 0x000fe2000000002b */
[----:B------:R-:W-:Y:S01]  /*4ca0*/  FSEL R39, R11, -0.37612664699554443359, P1 ;  /* 0xbec093ac0b277808 */ /* 0x000fe20000800000 */
        /* <DEDUP_REMOVED lines=8> */
[----:B------:R-:W-:Y:S01]  /*4d30*/  FFMA R43, R40, R45, R43 ;  /* 0x0000002d282b7223 */ /* 0x000fe2000000002b */
[----:B------:R-:W-:Y:S01]  /*4d40*/  FSEL R33, R12, 0.12837915122509002686, P1 ;  /* 0x3e0375d30c217808 */ /* 0x000fe20000800000 */
[----:B------:R-:W-:Y:S01]  /*4d50*/  FFMA R32, R37, R32, R32 ;  /* 0x0000002025207223 */ /* 0x000fe20000000020 */
[----:B------:R-:W-:Y:S01]  /*4d60*/  FSEL R37, R11, -0.37612664699554443359, P5 ;  /* 0xbec093ac0b257808 */ /* 0x000fe20002800000 */
[----:B------:R-:W-:Y:S01]  /*4d70*/  FFMA R43, R40, R43, R41 ;  /* 0x0000002b282b7223 */ /* 0x000fe20000000029 */
[----:B------:R-:W-:Y:S01]  /*4d80*/  FSEL R34, -|R46|, R46, P1 ;  /* 0x0000002e2e227208 */ /* 0x000fe20000800300 */
[----:B------:R-:W-:Y:S01]  /*4d90*/  FFMA R39, R38, R39, R33 ;  /* 0x0000002726277223 */ /* 0x000fe20000000021 */
[----:B------:R-:W-:Y:S01]  /*4da0*/  FSEL R45, R12, 0.12837915122509002686, P5 ;  /* 0x3e0375d30c2d7808 */ /* 0x000fe20002800000 */
[----:B------:R-:W-:Y:S01]  /*4db0*/  FFMA R37, R40, R43, R37 ;  /* 0x0000002b28257223 */ /* 0x000fe20000000025 */
[----:B------:R-:W-:Y:S01]  /*4dc0*/  F2FP.F16.E4M3.UNPACK_B R35, R3.H1 ;  /* 0x00000003ff23723e */ /* 0x000fe200030006ff */
[----:B------:R-:W1:Y:S01]  /*4dd0*/  @P4 MUFU.EX2 R36, R31 ;  /* 0x0000001f00244308 */ /* 0x000e620000000800 */
[----:B------:R-:W-:Y:S01]  /*4de0*/  FSEL R38, -|R48|, R48, P5 ;  /* 0x0000003030267208 */ /* 0x000fe20002800300 */
[----:B------:R-:W-:Y:S01]  /*4df0*/  FFMA R34, R39, R34, R34 ;  /* 0x0000002227227223 */ /* 0x000fe20000000022 */
[----:B------:R-:W-:Y:S01]  /*4e00*/  FFMA R45, R40, R37, R45 ;  /* 0x00000025282d7223 */ /* 0x000fe2000000002d */
[----:B------:R-:W-:-:S02]  /*4e10*/  HADD2.F32 R33, -RZ, R35.H0_H0 ;  /* 0x20000023ff217230 */ /* 0x000fc40000004100 */
[----:B------:R-:W-:Y:S01]  /*4e20*/  FMUL R39, R89, R148 ;  /* 0x0000009459277220 */ /* 0x000fe20000400000 */
[----:B------:R-:W-:Y:S02]  /*4e30*/  HADD2.F32 R37, -RZ, R35.H1_H1 ;  /* 0x30000023ff257230 */ /* 0x000fe40000004100 */
[----:B------:R-:W-:Y:S01]  /*4e40*/  FFMA R35, R45, R38, R38 ;  /* 0x000000262d237223 */ /* 0x000fe20000000026 */
[----:B------:R-:W2:Y:S01]  /*4e50*/  @P1 MUFU.EX2 R42, R34 ;  /* 0x00000022002a1308 */ /* 0x000ea20000000800 */
[----:B------:R-:W-:Y:S01]  /*4e60*/  F2FP.F16.E4M3.UNPACK_B R38, R0 ;  /* 0x00000000ff26723e */ /* 0x000fe200020006ff */
[----:B------:R-:W-:-:S04]  /*4e70*/  FFMA R33, R90, R33, R149 ;  /* 0x000000215a217223 */ /* 0x000fc80000000095 */
[C---:B------:R-:W-:Y:S01]  /*4e80*/  FMUL R51, R33.reuse, 0.70710676908493041992 ;  /* 0x3f3504f321337820 */ /* 0x040fe20000400000 */
[----:B------:R-:W-:Y:S01]  /*4e90*/  FMUL R33, R33, 0.5 ;  /* 0x3f00000021217820 */ /* 0x000fe20000400000 */
[----:B------:R-:W3:Y:S01]  /*4ea0*/  @P5 MUFU.EX2 R43, R35 ;  /* 0x00000023002b5308 */ /* 0x000ee20000000800 */
[----:B-1----:R-:W-:Y:S01]  /*4eb0*/  @P4 FADD R40, -R36, 1 ;  /* 0x3f80000024284421 */ /* 0x002fe20000000100 */
[----:B------:R-:W-:Y:S01]  /*4ec0*/  FFMA R36, R90, R37, R39 ;  /* 0x000000255a247223 */ /* 0x000fe20000000027 */
[--C-:B------:R-:W-:Y:S02]  /*4ed0*/  HADD2.F32 R37, -RZ, R38.reuse.H0_H0 ;  /* 0x20000026ff257230 */ /* 0x100fe40000004100 */
[----:B------:R-:W-:Y:S02]  /*4ee0*/  HADD2.F32 R39, -RZ, R38.H1_H1 ;  /* 0x30000026ff277230 */ /* 0x000fe40000004100 */
[----:B------:R-:W-:Y:S01]  /*4ef0*/  FMUL R38, R89, R146 ;  /* 0x0000009259267220 */ /* 0x000fe20000400000 */
[----:B------:R-:W-:Y:S01]  /*4f00*/  FMUL R54, R36, 0.70710676908493041992 ;  /* 0x3f3504f324367820 */ /* 0x000fe20000400000 */
[----:B------:R-:W1:Y:S01]  /*4f10*/  @P0 MUFU.EX2 R41, R32 ;  /* 0x0000002000290308 */ /* 0x000e620000000800 */
[----:B--2---:R-:W-:Y:S01]  /*4f20*/  @P1 FADD R42, -R42, 1 ;  /* 0x3f8000002a2a1421 */ /* 0x004fe20000000100 */
[----:B------:R-:W-:Y:S01]  /*4f30*/  FFMA R38, R90, R39, R38 ;  /* 0x000000275a267223 */ /* 0x000fe20000000026 */
[----:B------:R-:W-:Y:S01]  /*4f40*/  FMUL R39, R54, R54 ;  /* 0x0000003636277220 */ /* 0x000fe20000400000 */
[----:B------:R-:W-:Y:S01]  /*4f50*/  @P4 LOP3.LUT R31, R40, 0x80000000, R49, 0xb8, !PT ;  /* 0x80000000281f4812 */ /* 0x000fe200078eb831 */
[----:B------:R-:W-:Y:S01]  /*4f60*/  FFMA R37, R90, R37, R147 ;  /* 0x000000255a257223 */ /* 0x000fe20000000093 */
[----:B------:R-:W-:Y:S01]  /*4f70*/  @P1 LOP3.LUT R34, R42, 0x80000000, R46, 0xb8, !PT ;  /* 0x800000002a221812 */ /* 0x000fe200078eb82e */
[----:B------:R-:W-:Y:S01]  /*4f80*/  FMUL R56, R38, 0.70710676908493041992 ;  /* 0x3f3504f326387820 */ /* 0x000fe20000400000 */
[----:B------:R-:W-:Y:S01]  /*4f90*/  FSETP.GE.AND P1, PT, |R54|, 1.0029599666595458984, PT ;  /* 0x3f8060fe3600780b */ /* 0x000fe20003f26200 */
[----:B---3--:R-:W-:Y:S01]  /*4fa0*/  @P5 FADD R43, -R43, 1 ;  /* 0x3f8000002b2b5421 */ /* 0x008fe20000000100 */
[C---:B------:R-:W-:Y:S01]  /*4fb0*/  FMUL R40, R51.reuse, R51 ;  /* 0x0000003333287220 */ /* 0x040fe20000400000 */
[----:B------:R-:W-:Y:S01]  /*4fc0*/  FSETP.GE.AND P4, PT, |R51|, 1.0029599666595458984, PT ;  /* 0x3f8060fe3300780b */ /* 0x000fe20003f86200 */
[----:B------:R-:W-:Y:S01]  /*4fd0*/  FMUL R55, R37, 0.70710676908493041992 ;  /* 0x3f3504f325377820 */ /* 0x000fe20000400000 */
[----:B------:R-:W-:Y:S01]  /*4fe0*/  FSEL R42, R6, 8.4834944573231041431e-05, P1 ;  /* 0x38b1e96a062a7808 */ /* 0x000fe20000800000 */
[----:B------:R-:W-:Y:S01]  /*4ff0*/  FADD R34, R34, 1 ;  /* 0x3f80000022227421 */ /* 0x000fe20000000000 */
[----:B------:R-:W-:Y:S01]  /*5000*/  @P5 LOP3.LUT R35, R43, 0x80000000, R48, 0xb8, !PT ;  /* 0x800000002b235812 */ /* 0x000fe200078eb830 */
[----:B------:R-:W-:Y:S01]  /*5010*/  FADD R31, R31, 1 ;  /* 0x3f8000001f1f7421 */ /* 0x000fe20000000000 */
[----:B-1----:R-:W-:Y:S01]  /*5020*/  @P0 FADD R41, -R41, 1 ;  /* 0x3f80000029290421 */ /* 0x002fe20000000100 */
[----:B------:R-:W-:Y:S01]  /*5030*/  FSEL R43, |R54|, R39, P1 ;  /* 0x00000027362b7208 */ /* 0x000fe20000800200 */
[C---:B------:R-:W-:Y:S01]  /*5040*/  FMUL R39, R56.reuse, R56 ;  /* 0x0000003838277220 */ /* 0x040fe20000400000 */
[----:B------:R-:W-:Y:S01]  /*5050*/  FSETP.GE.AND P5, PT, |R56|, 1.0029599666595458984, PT ;  /* 0x3f8060fe3800780b */ /* 0x000fe20003fa6200 */
[----:B------:R-:W-:Y:S01]  /*5060*/  FADD R35, R35, 1 ;  /* 0x3f80000023237421 */ /* 0x000fe20000000000 */
[----:B------:R-:W-:Y:S01]  /*5070*/  @P0 LOP3.LUT R32, R41, 0x80000000, R44, 0xb8, !PT ;  /* 0x8000000029200812 */ /* 0x000fe200078eb82c */
[----:B------:R-:W-:Y:S01]  /*5080*/  FMUL R41, R55, R55 ;  /* 0x0000003737297220 */ /* 0x000fe20000400000 */
[----:B------:R-:W-:Y:S01]  /*5090*/  FSEL R40, |R51|, R40, P4 ;  /* 0x0000002833287208 */ /* 0x000fe20002000200 */
[----:B------:R-:W-:Y:S01]  /*50a0*/  FMUL R36, R36, 0.5 ;  /* 0x3f00000024247820 */ /* 0x000fe20000400000 */
[----:B------:R-:W-:Y:S01]  /*50b0*/  FSEL R45, R6, 8.4834944573231041431e-05, P4 ;  /* 0x38b1e96a062d7808 */ /* 0x000fe20002000000 */
[----:B------:R-:W-:Y:S01]  /*50c0*/  FADD R32, R32, 1 ;  /* 0x3f80000020207421 */ /* 0x000fe20000000000 */
[----:B------:R-:W-:Y:S01]  /*50d0*/  FSEL R47, -R7, -0.00082130916416645050049, P4 ;  /* 0xba574d20072f7808 */ /* 0x000fe20002000100 */
[----:B------:R-:W-:Y:S01]  /*50e0*/  FMUL R37, R37, 0.5 ;  /* 0x3f00000025257820 */ /* 0x000fe20000400000 */
[----:B------:R-:W-:Y:S01]  /*50f0*/  FSEL R44, -R7, -0.00082130916416645050049, P1 ;  /* 0xba574d20072c7808 */ /* 0x000fe20000800100 */
[----:B------:R-:W-:Y:S01]  /*5100*/  FMUL R26, R31, R26 ;  /* 0x0000001a1f1a7220 */ /* 0x000fe20000400000 */
[----:B------:R-:W-:Y:S01]  /*5110*/  FSETP.GE.AND P0, PT, |R55|, 1.0029599666595458984, PT ;  /* 0x3f8060fe3700780b */ /* 0x000fe20003f06200 */
[----:B------:R-:W-:Y:S01]  /*5120*/  FFMA R45, R40, R45, R47 ;  /* 0x0000002d282d7223 */ /* 0x000fe2000000002f */
[----:B------:R-:W-:Y:S01]  /*5130*/  FSEL R49, |R56|, R39, P5 ;  /* 0x0000002738317208 */ /* 0x000fe20002800200 */
[----:B------:R-:W-:Y:S01]  /*5140*/  FFMA R42, R43, R42, R44 ;  /* 0x0000002a2b2a7223 */ /* 0x000fe2000000002c */
[----:B------:R-:W-:Y:S01]  /*5150*/  FSEL R39, R8, 0.0052134888246655464172, P4 ;  /* 0x3baad5ea08277808 */ /* 0x000fe20002000000 */
[----:B------:R-:W-:Y:S01]  /*5160*/  FMUL R27, R32, R27 ;  /* 0x0000001b201b7220 */ /* 0x000fe20000400000 */
[----:B------:R-:W-:Y:S01]  /*5170*/  FSEL R44, R8, 0.0052134888246655464172, P1 ;  /* 0x3baad5ea082c7808 */ /* 0x000fe20000800000 */
[----:B------:R-:W-:Y:S01]  /*5180*/  FMUL R35, R35, R30 ;  /* 0x0000001e23237220 */ /* 0x000fe20000400000 */
[----:B------:R-:W-:Y:S01]  /*5190*/  FSEL R47, |R55|, R41, P0 ;  /* 0x00000029372f7208 */ /* 0x000fe20000000200 */
[----:B------:R-:W-:Y:S01]  /*51a0*/  FFMA R39, R40, R45, R39 ;  /* 0x0000002d28277223 */ /* 0x000fe20000000027 */
[----:B------:R-:W-:Y:S01]  /*51b0*/  FSEL R41, -R9, -0.026868773624300956726, P4 ;  /* 0xbcdc1be709297808 */ /* 0x000fe20002000100 */
[----:B------:R-:W-:Y:S01]  /*51c0*/  FFMA R42, R43, R42, R44 ;  /* 0x0000002a2b2a7223 */ /* 0x000fe2000000002c */
[----:B------:R-:W-:Y:S01]  /*51d0*/  FSEL R46, R6, 8.4834944573231041431e-05, P0 ;  /* 0x38b1e96a062e7808 */ /* 0x000fe20000000000 */
[----:B------:R-:W-:Y:S01]  /*51e0*/  FMUL R45, R89, R144 ;  /* 0x00000090592d7220 */ /* 0x000fe20000400000 */
[----:B------:R-:W-:Y:S01]  /*51f0*/  FSEL R48, -R7, -0.00082130916416645050049, P0 ;  /* 0xba574d2007307808 */ /* 0x000fe20000000100 */
[----:B------:R-:W-:Y:S01]  /*5200*/  FFMA R39, R40, R39, R41 ;  /* 0x0000002728277223 */ /* 0x000fe20000000029 */
[----:B------:R-:W-:-:S02]  /*5210*/  FSEL R50, R6, 8.4834944573231041431e-05, P5 ;  /* 0x38b1e96a06327808 */ /* 0x000fc40002800000 */
[----:B------:R-:W-:Y:S01]  /*5220*/  FSEL R52, -R7, -0.00082130916416645050049, P5 ;  /* 0xba574d2007347808 */ /* 0x000fe20002800100 */
[----:B------:R-:W-:Y:S01]  /*5230*/  FFMA R46, R47, R46, R48 ;  /* 0x0000002e2f2e7223 */ /* 0x000fe20000000030 */
[----:B------:R-:W-:Y:S02]  /*5240*/  FSEL R44, -R9, -0.026868773624300956726, P1 ;  /* 0xbcdc1be7092c7808 */ /* 0x000fe40000800100 */
[----:B------:R-:W-:Y:S01]  /*5250*/  FSEL R41, R10, 0.11284004896879196167, P4 ;  /* 0x3de718af0a297808 */ /* 0x000fe20002000000 */
[----:B------:R-:W-:Y:S01]  /*5260*/  FFMA R50, R49, R50, R52 ;  /* 0x0000003231327223 */ /* 0x000fe20000000034 */
[C---:B------:R-:W-:Y:S01]  /*5270*/  FSEL R48, R8.reuse, 0.0052134888246655464172, P0 ;  /* 0x3baad5ea08307808 */ /* 0x040fe20000000000 */
[----:B------:R-:W-:Y:S01]  /*5280*/  FFMA R42, R43, R42, R44 ;  /* 0x0000002a2b2a7223 */ /* 0x000fe2000000002c */
[----:B------:R-:W-:Y:S01]  /*5290*/  FSEL R52, R8, 0.0052134888246655464172, P5 ;  /* 0x3baad5ea08347808 */ /* 0x000fe20002800000 */
[----:B------:R-:W-:Y:S01]  /*52a0*/  FFMA R39, R40, R39, R41 ;  /* 0x0000002728277223 */ /* 0x000fe20000000029 */
[----:B------:R-:W-:Y:S01]  /*52b0*/  FSEL R44, R10, 0.11284004896879196167, P1 ;  /* 0x3de718af0a2c7808 */ /* 0x000fe20000800000 */
[----:B------:R-:W-:Y:S01]  /*52c0*/  FFMA R46, R47, R46, R48 ;  /* 0x0000002e2f2e7223 */ /* 0x000fe20000000030 */
[----:B------:R-:W-:Y:S01]  /*52d0*/  FSEL R41, R11, -0.37612664699554443359, P4 ;  /* 0xbec093ac0b297808 */ /* 0x000fe20002000000 */
[----:B------:R-:W-:Y:S01]  /*52e0*/  FFMA R50, R49, R50, R52 ;  /* 0x0000003231327223 */ /* 0x000fe20000000034 */
[----:B------:R-:W-:Y:S01]  /*52f0*/  FSEL R48, -R9, -0.026868773624300956726, P0 ;  /* 0xbcdc1be709307808 */ /* 0x000fe20000000100 */
[----:B------:R-:W-:Y:S01]  /*5300*/  FFMA R42, R43, R42, R44 ;  /* 0x0000002a2b2a7223 */ /* 0x000fe2000000002c */
[----:B------:R-:W-:Y:S01]  /*5310*/  FSEL R52, -R9, -0.026868773624300956726, P5 ;  /* 0xbcdc1be709347808 */ /* 0x000fe20002800100 */
[----:B------:R-:W-:Y:S01]  /*5320*/  FFMA R39, R40, R39, R41 ;  /* 0x0000002728277223 */ /* 0x000fe20000000029 */
[----:B------:R-:W-:Y:S01]  /*5330*/  FSEL R44, R11, -0.37612664699554443359, P1 ;  /* 0xbec093ac0b2c7808 */ /* 0x000fe20000800000 */
[----:B------:R-:W-:Y:S01]  /*5340*/  FFMA R46, R47, R46, R48 ;  /* 0x0000002e2f2e7223 */ /* 0x000fe20000000030 */
[----:B------:R-:W-:Y:S01]  /*5350*/  FSEL R41, R12, 0.12837915122509002686, P4 ;  /* 0x3e0375d30c297808 */ /* 0x000fe20002000000 */
[----:B------:R-:W-:Y:S01]  /*5360*/  FFMA R50, R49, R50, R52 ;  /* 0x0000003231327223 */ /* 0x000fe20000000034 */
[C---:B------:R-:W-:Y:S01]  /*5370*/  FSEL R48, R10.reuse, 0.11284004896879196167, P0 ;  /* 0x3de718af0a307808 */ /* 0x040fe20000000000 */
[----:B------:R-:W-:Y:S01]  /*5380*/  FFMA R44, R43, R42, R44 ;  /* 0x0000002a2b2c7223 */ /* 0x000fe2000000002c */
[----:B------:R-:W-:Y:S01]  /*5390*/  FSEL R52, R10, 0.11284004896879196167, P5 ;  /* 0x3de718af0a347808 */ /* 0x000fe20002800000 */
[----:B------:R-:W-:Y:S01]  /*53a0*/  FFMA R39, R40, R39, R41 ;  /* 0x0000002728277223 */ /* 0x000fe20000000029 */
[----:B------:R-:W-:Y:S01]  /*53b0*/  FSEL R42, -|R51|, R51, P4 ;  /* 0x00000033332a7208 */ /* 0x000fe20002000300 */
[----:B------:R-:W-:Y:S01]  /*53c0*/  FFMA R48, R47, R46, R48 ;  /* 0x0000002e2f307223 */ /* 0x000fe20000000030 */
[----:B------:R-:W-:Y:S01]  /*53d0*/  FSEL R46, R12, 0.12837915122509002686, P1 ;  /* 0x3e0375d30c2e7808 */ /* 0x000fe20000800000 */
[----:B------:R-:W-:Y:S01]  /*53e0*/  FFMA R52, R49, R50, R52 ;  /* 0x0000003231347223 */ /* 0x000fe20000000034 */
[----:B------:R-:W-:Y:S01]  /*53f0*/  FSEL R50, R11, -0.37612664699554443359, P0 ;  /* 0xbec093ac0b327808 */ /* 0x000fe20000000000 */
[----:B------:R-:W-:Y:S01]  /*5400*/  FFMA R40, R39, R42, R42 ;  /* 0x0000002a27287223 */ /* 0x000fe2000000002a */
[----:B------:R-:W-:Y:S01]  /*5410*/  FSEL R42, -|R54|, R54, P1 ;  /* 0x00000036362a7208 */ /* 0x000fe20000800300 */
[----:B------:R-:W-:Y:S01]  /*5420*/  FFMA R43, R43, R44, R46 ;  /* 0x0000002c2b2b7223 */ /* 0x000fe2000000002e */
[C---:B------:R-:W-:Y:S01]  /*5430*/  FSEL R44, R12.reuse, 0.12837915122509002686, P0 ;  /* 0x3e0375d30c2c7808 */ /* 0x040fe20000000000 */
[----:B------:R-:W1:Y:S01]  /*5440*/  @P4 MUFU.EX2 R46, R40 ;  /* 0x00000028002e4308 */ /* 0x000e620000000800 */
[----:B------:R-:W-:Y:S01]  /*5450*/  FFMA R48, R47, R48, R50 ;  /* 0x000000302f307223 */ /* 0x000fe20000000032 */
[----:B------:R-:W-:Y:S01]  /*5460*/  FSEL R50, R11, -0.37612664699554443359, P5 ;  /* 0xbec093ac0b327808 */ /* 0x000fe20002800000 */
[----:B------:R-:W-:Y:S01]  /*5470*/  FFMA R43, R43, R42, R42 ;  /* 0x0000002a2b2b7223 */ /* 0x000fe2000000002a */
[----:B------:R-:W-:Y:S01]  /*5480*/  F2FP.F16.E4M3.UNPACK_B R41, R0.H1 ;  /* 0x00000000ff29723e */ /* 0x000fe200030006ff */
[----:B------:R-:W-:Y:S01]  /*5490*/  FFMA R44, R47, R48, R44 ;  /* 0x000000302f2c7223 */ /* 0x000fe2000000002c */
[----:B------:R-:W-:Y:S01]  /*54a0*/  FSEL R47, -|R55|, R55, P0 ;  /* 0x00000037372f7208 */ /* 0x000fe20000000300 */
[----:B------:R-:W-:Y:S01]  /*54b0*/  FFMA R50, R49, R52, R50 ;  /* 0x0000003431327223 */ /* 0x000fe20000000032 */
[----:B------:R-:W-:Y:S01]  /*54c0*/  FSEL R52, R12, 0.12837915122509002686, P5 ;  /* 0x3e0375d30c347808 */ /* 0x000fe20002800000 */
[----:B------:R-:W2:Y:S01]  /*54d0*/  @P1 MUFU.EX2 R48, R43 ;  /* 0x0000002b00301308 */ /* 0x000ea20000000800 */
[----:B------:R-:W-:-:S02]  /*54e0*/  HADD2.F32 R39, -RZ, R41.H0_H0 ;  /* 0x20000029ff277230 */ /* 0x000fc40000004100 */
[----:B------:R-:W-:Y:S01]  /*54f0*/  FFMA R44, R44, R47, R47 ;  /* 0x0000002f2c2c7223 */ /* 0x000fe2000000002f */
[----:B------:R-:W-:Y:S02]  /*5500*/  HADD2.F32 R41, -RZ, R41.H1_H1 ;  /* 0x30000029ff297230 */ /* 0x000fe40000004100 */
[----:B------:R-:W-:Y:S01]  /*5510*/  FFMA R52, R49, R50, R52 ;  /* 0x0000003231347223 */ /* 0x000fe20000000034 */
[----:B------:R-:W-:Y:S01]  /*5520*/  FSEL R49, -|R56|, R56, P5 ;  /* 0x0000003838317208 */ /* 0x000fe20002800300 */
[----:B------:R-:W-:Y:S01]  /*5530*/  FFMA R39, R90, R39, R145 ;  /* 0x000000275a277223 */ /* 0x000fe20000000091 */
[----:B------:R-:W-:Y:S01]  /*5540*/  F2FP.F16.E4M3.UNPACK_B R42, R4 ;  /* 0x00000004ff2a723e */ /* 0x000fe200020006ff */
[----:B-1----:R-:W-:Y:S01]  /*5550*/  @P4 FADD R47, -R46, 1 ;  /* 0x3f8000002e2f4421 */ /* 0x002fe20000000100 */
[----:B------:R-:W1:Y:S01]  /*5560*/  @P0 MUFU.EX2 R50, R44 ;  /* 0x0000002c00320308 */ /* 0x000e620000000800 */
[----:B------:R-:W-:Y:S01]  /*5570*/  FFMA R46, R52, R49, R49 ;  /* 0x00000031342e7223 */ /* 0x000fe20000000031 */
[----:B------:R-:W-:Y:S01]  /*5580*/  FFMA R41, R90, R41, R45 ;  /* 0x000000295a297223 */ /* 0x000fe2000000002d */
[--C-:B------:R-:W-:Y:S01]  /*5590*/  HADD2.F32 R45, -RZ, R42.reuse.H0_H0 ;  /* 0x2000002aff2d7230 */ /* 0x100fe20000004100 */
[----:B------:R-:W-:Y:S01]  /*55a0*/  @P4 LOP3.LUT R40, R47, 0x80000000, R51, 0xb8, !PT ;  /* 0x800000002f284812 */ /* 0x000fe200078eb833 */
[----:B------:R-:W-:-:S02]  /*55b0*/  HADD2.F32 R47, -RZ, R42.H1_H1 ;  /* 0x3000002aff2f7230 */ /* 0x000fc40000004100 */
[----:B------:R-:W-:Y:S01]  /*55c0*/  FMUL R60, R39, 0.70710676908493041992 ;  /* 0x3f3504f3273c7820 */ /* 0x000fe20000400000 */
[----:B------:R-:W-:Y:S01]  /*55d0*/  FMUL R69, R41, 0.70710676908493041992 ;  /* 0x3f3504f329457820 */ /* 0x000fe20000400000 */
[----:B------:R-:W3:Y:S01]  /*55e0*/  @P5 MUFU.EX2 R42, R46 ;  /* 0x0000002e002a5308 */ /* 0x000ee20000000800 */
[----:B--2---:R-:W-:Y:S01]  /*55f0*/  @P1 FADD R48, -R48, 1 ;  /* 0x3f80000030301421 */ /* 0x004fe20000000100 */
[C---:B------:R-:W-:Y:S01]  /*5600*/  FMUL R51, R60.reuse, R60 ;  /* 0x0000003c3c337220 */ /* 0x040fe20000400000 */
[----:B------:R-:W-:Y:S01]  /*5610*/  FSETP.GE.AND P4, PT, |R60|, 1.0029599666595458984, PT ;  /* 0x3f8060fe3c00780b */ /* 0x000fe20003f86200 */
[----:B------:R-:W-:Y:S01]  /*5620*/  FFMA R45, R90, R45, R143 ;  /* 0x0000002d5a2d7223 */ /* 0x000fe2000000008f */
[----:B------:R-:W-:Y:S01]  /*5630*/  FMUL R49, R89, R142 ;  /* 0x0000008e59317220 */ /* 0x000fe20000400000 */
[----:B------:R-:W-:Y:S01]  /*5640*/  @P1 LOP3.LUT R43, R48, 0x80000000, R54, 0xb8, !PT ;  /* 0x80000000302b1812 */ /* 0x000fe200078eb836 */
[----:B------:R-:W-:Y:S01]  /*5650*/  FMUL R48, R69, R69 ;  /* 0x0000004545307220 */ /* 0x000fe20000400000 */
[----:B------:R-:W-:Y:S01]  /*5660*/  FSEL R52, |R60|, R51, P4 ;  /* 0x000000333c347208 */ /* 0x000fe20002000200 */
[----:B-1----:R-:W-:Y:S01]  /*5670*/  @P0 FADD R50, -R50, 1 ;  /* 0x3f80000032320421 */ /* 0x002fe20000000100 */
[----:B------:R-:W-:Y:S01]  /*5680*/  FSEL R51, R6, 8.4834944573231041431e-05, P4 ;  /* 0x38b1e96a06337808 */ /* 0x000fe20002000000 */
[----:B------:R-:W-:Y:S01]  /*5690*/  FMUL R67, R45, 0.70710676908493041992 ;  /* 0x3f3504f32d437820 */ /* 0x000fe20000400000 */
[----:B------:R-:W-:Y:S01]  /*56a0*/  FSEL R53, -R7, -0.00082130916416645050049, P4 ;  /* 0xba574d2007357808 */ /* 0x000fe20002000100 */
[----:B------:R-:W-:Y:S01]  /*56b0*/  FFMA R47, R90, R47, R49 ;  /* 0x0000002f5a2f7223 */ /* 0x000fe20000000031 */
[C---:B------:R-:W-:Y:S01]  /*56c0*/  FSETP.GE.AND P1, PT, |R69|.reuse, 1.0029599666595458984, PT ;  /* 0x3f8060fe4500780b */ /* 0x040fe20003f26200 */
[----:B------:R-:W-:Y:S01]  /*56d0*/  FADD R40, R40, 1 ;  /* 0x3f80000028287421 */ /* 0x000fe20000000000 */
[----:B------:R-:W-:Y:S01]  /*56e0*/  @P0 LOP3.LUT R44, R50, 0x80000000, R55, 0xb8, !PT ;  /* 0x80000000322c0812 */ /* 0x000fe200078eb837 */
[----:B------:R-:W-:Y:S01]  /*56f0*/  FFMA R53, R52, R51, R53 ;  /* 0x0000003334357223 */ /* 0x000fe20000000035 */
[----:B------:R-:W-:Y:S01]  /*5700*/  FSEL R54, |R69|, R48, P1 ;  /* 0x0000003045367208 */ /* 0x000fe20000800200 */
[----:B---3--:R-:W-:Y:S01]  /*5710*/  @P5 FADD R48, -R42, 1 ;  /* 0x3f8000002a305421 */ /* 0x008fe20000000100 */
[----:B------:R-:W-:Y:S01]  /*5720*/  FSEL R49, R6, 8.4834944573231041431e-05, P1 ;  /* 0x38b1e96a06317808 */ /* 0x000fe20000800000 */
[----:B------:R-:W-:Y:S01]  /*5730*/  FMUL R42, R67, R67 ;  /* 0x00000043432a7220 */ /* 0x000fe20000400000 */
[----:B------:R-:W-:Y:S01]  /*5740*/  FSEL R51, -R7, -0.00082130916416645050049, P1 ;  /* 0xba574d2007337808 */ /* 0x000fe20000800100 */
[----:B------:R-:W-:Y:S01]  /*5750*/  FMUL R58, R47, 0.70710676908493041992 ;  /* 0x3f3504f32f3a7820 */ /* 0x000fe20000400000 */
[----:B------:R-:W-:Y:S01]  /*5760*/  FSETP.GE.AND P0, PT, |R67|, 1.0029599666595458984, PT ;  /* 0x3f8060fe4300780b */ /* 0x000fe20003f06200 */
[----:B------:R-:W-:Y:S01]  /*5770*/  FADD R43, R43, 1 ;  /* 0x3f8000002b2b7421 */ /* 0x000fe20000000000 */
[----:B------:R-:W-:Y:S01]  /*5780*/  FSEL R61, R8, 0.0052134888246655464172, P1 ;  /* 0x3baad5ea083d7808 */ /* 0x000fe20000800000 */
[----:B------:R-:W-:Y:S01]  /*5790*/  FFMA R59, R54, R49, R51 ;  /* 0x00000031363b7223 */ /* 0x000fe20000000033 */
[----:B------:R-:W-:Y:S01]  /*57a0*/  FSEL R42, |R67|, R42, P0 ;  /* 0x0000002a432a7208 */ /* 0x000fe20000000200 */
[----:B------:R-:W-:Y:S01]  /*57b0*/  FADD R44, R44, 1 ;  /* 0x3f8000002c2c7421 */ /* 0x000fe20000000000 */
[----:B------:R-:W-:Y:S01]  /*57c0*/  FSEL R49, R6, 8.4834944573231041431e-05, P0 ;  /* 0x38b1e96a06317808 */ /* 0x000fe20000000000 */
[----:B------:R-:W-:Y:S01]  /*57d0*/  FFMA R63, R54, R59, R61 ;  /* 0x0000003b363f7223 */ /* 0x000fe2000000003d */
[----:B------:R-:W-:Y:S01]  /*57e0*/  FSEL R51, -R7, -0.00082130916416645050049, P0 ;  /* 0xba574d2007337808 */ /* 0x000fe20000000100 */
[----:B------:R-:W-:Y:S01]  /*57f0*/  FMUL R39, R39, 0.5 ;  /* 0x3f00000027277820 */ /* 0x000fe20000400000 */
[----:B------:R-:W-:Y:S01]  /*5800*/  FSEL R55, R8, 0.0052134888246655464172, P4 ;  /* 0x3baad5ea08377808 */ /* 0x000fe20002000000 */
[----:B------:R-:W-:Y:S01]  /*5810*/  FMUL R47, R47, 0.5 ;  /* 0x3f0000002f2f7820 */ /* 0x000fe20000400000 */
[----:B------:R-:W-:Y:S01]  /*5820*/  @P5 LOP3.LUT R46, R48, 0x80000000, R56, 0xb8, !PT ;  /* 0x80000000302e5812 */ /* 0x000fe200078eb838 */
[----:B------:R-:W-:Y:S01]  /*5830*/  FMUL R48, R58, R58 ;  /* 0x0000003a3a307220 */ /* 0x000fe20000400000 */
[----:B------:R-:W-:Y:S01]  /*5840*/  FFMA R49, R42, R49, R51 ;  /* 0x000000312a317223 */ /* 0x000fe20000000033 */
[----:B------:R-:W-:Y:S01]  /*5850*/  FSEL R59, -R9, -0.026868773624300956726, P4 ;  /* 0xbcdc1be7093b7808 */ /* 0x000fe20002000100 */
[----:B------:R-:W-:Y:S01]  /*5860*/  FFMA R57, R52, R53, R55 ;  /* 0x0000003534397223 */ /* 0x000fe20000000037 */
[----:B------:R-:W-:Y:S01]  /*5870*/  FSETP.GE.AND P5, PT, |R58|, 1.0029599666595458984, PT ;  /* 0x3f8060fe3a00780b */ /* 0x000fe20003fa6200 */
[----:B------:R-:W-:Y:S01]  /*5880*/  FADD R46, R46, 1 ;  /* 0x3f8000002e2e7421 */ /* 0x000fe20000000000 */
[----:B------:R-:W-:Y:S01]  /*5890*/  FSEL R51, R8, 0.0052134888246655464172, P0 ;  /* 0x3baad5ea08337808 */ /* 0x000fe20000000000 */
[----:B------:R-:W-:Y:S01]  /*58a0*/  FFMA R57, R52, R57, R59 ;  /* 0x0000003934397223 */ /* 0x000fe2000000003b */
[----:B------:R-:W-:Y:S01]  /*58b0*/  FSEL R61, R10, 0.11284004896879196167, P4 ;  /* 0x3de718af0a3d7808 */ /* 0x000fe20002000000 */
[----:B------:R-:W-:Y:S01]  /*58c0*/  FMUL R33, R40, R33 ;  /* 0x0000002128217220 */ /* 0x000fe20000400000 */
[----:B------:R-:W-:Y:S01]  /*58d0*/  FSEL R48, |R58|, R48, P5 ;  /* 0x000000303a307208 */ /* 0x000fe20002800200 */
[----:B------:R-:W-:Y:S01]  /*58e0*/  FFMA R49, R42, R49, R51 ;  /* 0x000000312a317223 */ /* 0x000fe20000000033 */
[----:B------:R-:W-:Y:S01]  /*58f0*/  FSEL R53, R6, 8.4834944573231041431e-05, P5 ;  /* 0x38b1e96a06357808 */ /* 0x000fe20002800000 */
[----:B------:R-:W-:Y:S01]  /*5900*/  FFMA R57, R52, R57, R61 ;  /* 0x0000003934397223 */ /* 0x000fe2000000003d */
[----:B------:R-:W-:Y:S01]  /*5910*/  FSEL R55, -R7, -0.00082130916416645050049, P5 ;  /* 0xba574d2007377808 */ /* 0x000fe20002800100 */
[----:B------:R-:W-:Y:S01]  /*5920*/  FMUL R36, R43, R36 ;  /* 0x000000242b247220 */ /* 0x000fe20000400000 */
[----:B------:R-:W-:Y:S01]  /*5930*/  FSEL R51, -R9, -0.026868773624300956726, P0 ;  /* 0xbcdc1be709337808 */ /* 0x000fe20000000100 */
[----:B------:R-:W-:Y:S01]  /*5940*/  FMUL R37, R44, R37 ;  /* 0x000000252c257220 */ /* 0x000fe20000400000 */
[----:B------:R-:W-:Y:S01]  /*5950*/  FSEL R59, R11, -0.37612664699554443359, P4 ;  /* 0xbec093ac0b3b7808 */ /* 0x000fe20002000000 */
[----:B------:R-:W-:Y:S01]  /*5960*/  FFMA R53, R48, R53, R55 ;  /* 0x0000003530357223 */ /* 0x000fe20000000037 */
[C---:B------:R-:W-:Y:S01]  /*5970*/  FSEL R65, -R9.reuse, -0.026868773624300956726, P1 ;  /* 0xbcdc1be709417808 */ /* 0x040fe20000800100 */
[----:B------:R-:W-:Y:S01]  /*5980*/  FFMA R49, R42, R49, R51 ;  /* 0x000000312a317223 */ /* 0x000fe20000000033 */
[----:B------:R-:W-:Y:S01]  /*5990*/  FSEL R55, R8, 0.0052134888246655464172, P5 ;  /* 0x3baad5ea08377808 */ /* 0x000fe20002800000 */
[----:B------:R-:W-:Y:S01]  /*59a0*/  FFMA R57, R52, R57, R59 ;  /* 0x0000003934397223 */ /* 0x000fe2000000003b */
[----:B------:R-:W-:Y:S01]  /*59b0*/  FSEL R51, R10, 0.11284004896879196167, P0 ;  /* 0x3de718af0a337808 */ /* 0x000fe20000000000 */
[----:B------:R-:W-:Y:S01]  /*59c0*/  FFMA R63, R54, R63, R65 ;  /* 0x0000003f363f7223 */ /* 0x000fe20000000041 */
[----:B------:R-:W-:Y:S01]  /*59d0*/  FSEL R61, R10, 0.11284004896879196167, P1 ;  /* 0x3de718af0a3d7808 */ /* 0x000fe20000800000 */
[----:B------:R-:W-:Y:S01]  /*59e0*/  FFMA R53, R48, R53, R55 ;  /* 0x0000003530357223 */ /* 0x000fe20000000037 */
[----:B------:R-:W-:Y:S01]  /*59f0*/  FSEL R59, R12, 0.12837915122509002686, P4 ;  /* 0x3e0375d30c3b7808 */ /* 0x000fe20002000000 */
[----:B------:R-:W-:Y:S01]  /*5a00*/  FFMA R49, R42, R49, R51 ;  /* 0x000000312a317223 */ /* 0x000fe20000000033 */
[----:B------:R-:W-:Y:S01]  /*5a10*/  FSEL R55, -R9, -0.026868773624300956726, P5 ;  /* 0xbcdc1be709377808 */ /* 0x000fe20002800100 */
[----:B------:R-:W-:Y:S01]  /*5a20*/  FFMA R61, R54, R63, R61 ;  /* 0x0000003f363d7223 */ /* 0x000fe2000000003d */
[C---:B------:R-:W-:Y:S01]  /*5a30*/  FSEL R65, R11.reuse, -0.37612664699554443359, P1 ;  /* 0xbec093ac0b417808 */ /* 0x040fe20000800000 */
[----:B------:R-:W-:Y:S01]  /*5a40*/  FFMA R57, R52, R57, R59 ;  /* 0x0000003934397223 */ /* 0x000fe2000000003b */
[----:B------:R-:W-:Y:S01]  /*5a50*/  FSEL R50, -|R60|, R60, P4 ;  /* 0x0000003c3c327208 */ /* 0x000fe20002000300 */
[----:B------:R-:W-:Y:S01]  /*5a60*/  FFMA R55, R48, R53, R55 ;  /* 0x0000003530377223 */ /* 0x000fe20000000037 */
[----:B------:R-:W-:Y:S01]  /*5a70*/  FSEL R51, R11, -0.37612664699554443359, P0 ;  /* 0xbec093ac0b337808 */ /* 0x000fe20000000000 */
[----:B------:R-:W-:Y:S01]  /*5a80*/  FFMA R61, R54, R61, R65 ;  /* 0x0000003d363d7223 */ /* 0x000fe20000000041 */
[C---:B------:R-:W-:Y:S01]  /*5a90*/  FSEL R63, R12.reuse, 0.12837915122509002686, P1 ;  /* 0x3e0375d30c3f7808 */ /* 0x040fe20000800000 */
[----:B------:R-:W-:Y:S01]  /*5aa0*/  FFMA R52, R57, R50, R50 ;  /* 0x0000003239347223 */ /* 0x000fe20000000032 */
[----:B------:R-:W-:Y:S01]  /*5ab0*/  FSEL R53, R12, 0.12837915122509002686, P0 ;  /* 0x3e0375d30c357808 */ /* 0x000fe20000000000 */
[----:B------:R-:W-:Y:S01]  /*5ac0*/  FFMA R49, R42, R49, R51 ;  /* 0x000000312a317223 */ /* 0x000fe20000000033 */
[----:B------:R-:W-:Y:S01]  /*5ad0*/  FSEL R57, R10, 0.11284004896879196167, P5 ;  /* 0x3de718af0a397808 */ /* 0x000fe20002800000 */
[----:B------:R-:W-:Y:S01]  /*5ae0*/  FFMA R61, R54, R61, R63 ;  /* 0x0000003d363d7223 */ /* 0x000fe2000000003f */
[----:B------:R-:W-:Y:S01]  /*5af0*/  FSEL R50, -|R69|, R69, P1 ;  /* 0x0000004545327208 */ /* 0x000fe20000800300 */
[----:B------:R-:W1:Y:S01]  /*5b00*/  @P4 MUFU.EX2 R54, R52 ;  /* 0x0000003400364308 */ /* 0x000e620000000800 */
[----:B------:R-:W-:Y:S01]  /*5b10*/  FSEL R51, R11, -0.37612664699554443359, P5 ;  /* 0xbec093ac0b337808 */ /* 0x000fe20002800000 */
[----:B------:R-:W-:Y:S01]  /*5b20*/  FFMA R49, R42, R49, R53 ;  /* 0x000000312a317223 */ /* 0x000fe20000000035 */
[----:B------:R-:W-:Y:S01]  /*5b30*/  FFMA R55, R48, R55, R57 ;  /* 0x0000003730377223 */ /* 0x000fe20000000039 */
[----:B------:R-:W-:Y:S01]  /*5b40*/  FSEL R42, -|R67|, R67, P0 ;  /* 0x00000043432a7208 */ /* 0x000fe20000000300 */
[----:B------:R-:W-:Y:S01]  /*5b50*/  FFMA R61, R61, R50, R50 ;  /* 0x000000323d3d7223 */ /* 0x000fe20000000032 */
[----:B------:R-:W-:Y:S01]  /*5b60*/  FSEL R50, R12, 0.12837915122509002686, P5 ;  /* 0x3e0375d30c327808 */ /* 0x000fe20002800000 */
[----:B------:R-:W-:Y:S01]  /*5b70*/  FFMA R51, R48, R55, R51 ;  /* 0x0000003730337223 */ /* 0x000fe20000000033 */
[----:B------:R-:W-:Y:S01]  /*5b80*/  FSEL R53, -|R58|, R58, P5 ;  /* 0x0000003a3a357208 */ /* 0x000fe20002800300 */
[----:B------:R-:W-:Y:S01]  /*5b90*/  FFMA R49, R49, R42, R42 ;  /* 0x0000002a31317223 */ /* 0x000fe2000000002a */
[----:B------:R-:W2:Y:S01]  /*5ba0*/  @P1 MUFU.EX2 R56, R61 ;  /* 0x0000003d00381308 */ /* 0x000ea20000000800 */
[----:B------:R-:W-:Y:S01]  /*5bb0*/  FFMA R50, R48, R51, R50 ;  /* 0x0000003330327223 */ /* 0x000fe20000000032 */
[----:B------:R-:W-:Y:S01]  /*5bc0*/  IMAD.SHL.U32 R48, R18, 0x10, RZ ;  /* 0x0000001012307824 */ /* 0x000fe200078e00ff */
[----:B------:R-:W-:-:S02]  /*5bd0*/  SHF.R.U32.HI R55, RZ, 0x4, R18 ;  /* 0x00000004ff377819 */ /* 0x000fc40000011612 */
[----:B------:R-:W-:Y:S01]  /*5be0*/  FFMA R50, R50, R53, R53 ;  /* 0x0000003532327223 */ /* 0x000fe20000000035 */
[----:B------:R-:W-:Y:S01]  /*5bf0*/  SHF.L.U32 R53, R18, 0x1, RZ ;  /* 0x0000000112357819 */ /* 0x000fe200000006ff */
[----:B-1----:R-:W-:Y:S01]  /*5c00*/  @P4 FADD R54, -R54, 1 ;  /* 0x3f80000036364421 */ /* 0x002fe20000000100 */
[----:B------:R-:W1:Y:S01]  /*5c10*/  @P0 MUFU.EX2 R42, R49 ;  /* 0x00000031002a0308 */ /* 0x000e620000000800 */
[----:B------:R-:W-:Y:S02]  /*5c20*/  LOP3.LUT R48, R48, 0xe00, RZ, 0xc0, !PT ;  /* 0x00000e0030307812 */ /* 0x000fe400078ec0ff */
[----:B------:R-:W-:Y:S02]  /*5c30*/  F2FP.SATFINITE.E4M3.F32.PACK_AB_MERGE_C R27, R27, R26, RZ ;  /* 0x0000001a1b1b723e */ /* 0x000fe400048070ff */
[----:B------:R-:W-:Y:S02]  /*5c40*/  LOP3.LUT R53, R48, 0x6, R53, 0xf8, !PT ;  /* 0x0000000630357812 */ /* 0x000fe400078ef835 */
[----:B------:R-:W-:Y:S01]  /*5c50*/  LOP3.LUT R48, R18, 0xff, RZ, 0xc0, !PT ;  /* 0x000000ff12307812 */ /* 0x000fe200078ec0ff */
[----:B------:R-:W3:Y:S01]  /*5c60*/  @P5 MUFU.EX2 R51, R50 ;  /* 0x0000003200335308 */ /* 0x000ee20000000800 */
[----:B------:R-:W-:Y:S01]  /*5c70*/  @P4 LOP3.LUT R52, R54, 0x80000000, R60, 0xb8, !PT ;  /* 0x8000000036344812 */ /* 0x000fe200078eb83c */
[----:B--2---:R-:W-:Y:S01]  /*5c80*/  @P1 FADD R56, -R56, 1 ;  /* 0x3f80000038381421 */ /* 0x004fe20000000100 */
[----:B------:R-:W-:-:S02]  /*5c90*/  LOP3.LUT P4, RZ, R55, 0x1, RZ, 0xc0, !PT ;  /* 0x0000000137ff7812 */ /* 0x000fc4000788c0ff */
[----:B------:R-:W-:Y:S01]  /*5ca0*/  LOP3.LUT R55, R62, 0x80, RZ, 0xc0, !PT ;  /* 0x000000803e377812 */ /* 0x000fe200078ec0ff */
[----:B------:R-:W-:Y:S01]  /*5cb0*/  FADD R52, R52, 1 ;  /* 0x3f80000034347421 */ /* 0x000fe20000000000 */
[----:B------:R-:W-:Y:S01]  /*5cc0*/  LOP3.LUT R62, R53, 0x60, R62, 0xf8, !PT ;  /* 0x00000060353e7812 */ /* 0x000fe200078ef83e */
[----:B------:R-:W-:Y:S02]  /*5cd0*/  VIADD R53, R48, 0x1f ;  /* 0x0000001f30357836 */ /* 0x000fe40000000000 */
[----:B-1----:R-:W-:Y:S01]  /*5ce0*/  @P0 FADD R48, -R42, 1 ;  /* 0x3f8000002a300421 */ /* 0x002fe20000000100 */
[----:B------:R-:W-:Y:S01]  /*5cf0*/  @P1 LOP3.LUT R61, R56, 0x80000000, R69, 0xb8, !PT ;  /* 0x80000000383d1812 */ /* 0x000fe200078eb845 */
[----:B------:R-:W-:Y:S01]  /*5d00*/  FMUL R39, R52, R39 ;  /* 0x0000002734277220 */ /* 0x000fe20000400000 */
[----:B------:R-:W-:Y:S02]  /*5d10*/  LOP3.LUT R55, R55, 0x10, R18, 0xf8, !PT ;  /* 0x0000001037377812 */ /* 0x000fe400078ef812 */
[----:B------:R-:W-:Y:S01]  /*5d20*/  @P0 LOP3.LUT R49, R48, 0x80000000, R67, 0xb8, !PT ;  /* 0x8000000030310812 */ /* 0x000fe200078eb843 */
[----:B------:R-:W-:Y:S01]  /*5d30*/  FMUL R48, R13, 0.5 ;  /* 0x3f0000000d307820 */ /* 0x000fe20000400000 */
[----:B------:R-:W-:Y:S01]  /*5d40*/  FMUL R13, R14, 0.5 ;  /* 0x3f0000000e0d7820 */ /* 0x000fe20000400000 */
[----:B---3--:R-:W-:Y:S01]  /*5d50*/  @P5 FADD R51, -R51, 1 ;  /* 0x3f80000033335421 */ /* 0x008fe20000000100 */
[----:B------:R-:W-:Y:S01]  /*5d60*/  ISETP.GT.U32.AND P1, PT, R53, 0x3e, PT ;  /* 0x0000003e3500780c */ /* 0x000fe20003f24070 */
[----:B------:R-:W-:Y:S01]  /*5d70*/  FMUL R14, R15, 0.5 ;  /* 0x3f0000000f0e7820 */ /* 0x000fe20000400000 */
[----:B------:R-:W-:Y:S01]  /*5d80*/  FMUL R24, R24, R13 ;  /* 0x0000000d18187220 */ /* 0x000fe20000400000 */
[----:B------:R-:W-:Y:S01]  /*5d90*/  FMUL R13, R28, 0.5 ;  /* 0x3f0000001c0d7820 */ /* 0x000fe20000400000 */
[----:B------:R-:W-:Y:S01]  /*5da0*/  @P5 LOP3.LUT R50, R51, 0x80000000, R58, 0xb8, !PT ;  /* 0x8000000033325812 */ /* 0x000fe200078eb83a */
[----:B------:R-:W-:Y:S01]  /*5db0*/  FMUL R21, R21, R48 ;  /* 0x0000003015157220 */ /* 0x000fe20000400000 */
[----:B------:R-:W-:Y:S01]  /*5dc0*/  FMUL R25, R25, R14 ;  /* 0x0000000e19197220 */ /* 0x000fe20000400000 */
[----:B------:R-:W-:Y:S01]  /*5dd0*/  FMUL R48, R29, R20 ;  /* 0x000000141d307220 */ /* 0x000fe20000400000 */
[----:B------:R-:W-:Y:S01]  /*5de0*/  FMUL R34, R34, R13 ;  /* 0x0000000d22227220 */ /* 0x000fe20000400000 */
[----:B------:R-:W-:Y:S01]  /*5df0*/  FMUL R13, R38, 0.5 ;  /* 0x3f000000260d7820 */ /* 0x000fe20000400000 */
[----:B------:R-:W-:Y:S01]  /*5e00*/  FMUL R20, R41, 0.5 ;  /* 0x3f00000029147820 */ /* 0x000fe20000400000 */
[----:B------:R-:W-:Y:S01]  /*5e10*/  FMUL R14, R45, 0.5 ;  /* 0x3f0000002d0e7820 */ /* 0x000fe20000400000 */
[----:B------:R-:W-:Y:S01]  /*5e20*/  FADD R61, R61, 1 ;  /* 0x3f8000003d3d7421 */ /* 0x000fe20000000000 */
[----:B------:R-:W-:Y:S01]  /*5e30*/  FADD R49, R49, 1 ;  /* 0x3f80000031317421 */ /* 0x000fe20000000000 */
[----:B------:R-:W-:Y:S01]  /*5e40*/  FADD R50, R50, 1 ;  /* 0x3f80000032327421 */ /* 0x000fe20000000000 */
[----:B------:R-:W-:Y:S01]  /*5e50*/  FMUL R46, R46, R13 ;  /* 0x0000000d2e2e7220 */ /* 0x000fe20000400000 */
[----:B------:R-:W-:Y:S01]  /*5e60*/  FMUL R20, R61, R20 ;  /* 0x000000143d147220 */ /* 0x000fe20000400000 */
[----:B------:R-:W-:Y:S01]  /*5e70*/  FMUL R49, R49, R14 ;  /* 0x0000000e31317220 */ /* 0x000fe20000400000 */
[----:B------:R-:W-:Y:S01]  /*5e80*/  FMUL R50, R50, R47 ;  /* 0x0000002f32327220 */ /* 0x000fe20000400000 */
[----:B------:R-:W-:-:S02]  /*5e90*/  MOV R14, 0x10 ;  /* 0x00000010000e7802 */ /* 0x000fc40000000f00 */
[----:B------:R-:W-:Y:S02]  /*5ea0*/  LOP3.LUT R42, R62, R55, RZ, 0xfc, !PT ;  /* 0x000000373e2a7212 */ /* 0x000fe400078efcff */
[----:B------:R-:W-:Y:S02]  /*5eb0*/  F2FP.SATFINITE.E4M3.F32.PACK_AB_MERGE_C R21, R24, R21, RZ ;  /* 0x000000151815723e */ /* 0x000fe400048070ff */
[----:B------:R-:W-:Y:S02]  /*5ec0*/  F2FP.SATFINITE.E4M3.F32.PACK_AB_MERGE_C R25, R48, R25, RZ ;  /* 0x000000193019723e */ /* 0x000fe400048070ff */
[----:B------:R-:W-:Y:S02]  /*5ed0*/  F2FP.SATFINITE.E4M3.F32.PACK_AB_MERGE_C R34, R35, R34, RZ ;  /* 0x000000222322723e */ /* 0x000fe400048070ff */
[----:B------:R-:W-:Y:S02]  /*5ee0*/  F2FP.SATFINITE.E4M3.F32.PACK_AB_MERGE_C R36, R36, R33, RZ ;  /* 0x000000212424723e */ /* 0x000fe400048070ff */
[----:B------:R-:W-:-:S02]  /*5ef0*/  F2FP.SATFINITE.E4M3.F32.PACK_AB_MERGE_C R46, R46, R37, RZ ;  /* 0x000000252e2e723e */ /* 0x000fc400048070ff */
[----:B------:R-:W-:Y:S02]  /*5f00*/  F2FP.SATFINITE.E4M3.F32.PACK_AB_MERGE_C R20, R20, R39, RZ ;  /* 0x000000271414723e */ /* 0x000fe400048070ff */
[----:B------:R-:W-:Y:S02]  /*5f10*/  F2FP.SATFINITE.E4M3.F32.PACK_AB_MERGE_C R49, R50, R49, RZ ;  /* 0x000000313231723e */ /* 0x000fe400048070ff */
[----:B------:R-:W-:Y:S01]  /*5f20*/  SEL R14, R14, 0xfffffff0, !P4 ;  /* 0xfffffff00e0e7807 */ /* 0x000fe20006000000 */
[----:B------:R-:W-:Y:S06]  /*5f30*/  @P1 BRA `(.L_x_61) ;  /* 0x0000000000041947 */ /* 0x000fec0003800000 */
[----:B------:R-:W-:-:S04]  /*5f40*/  DEPBAR.LE SB0, 0x1 ;  /* 0x000080400000791a */ /* 0x000fc80000000000 */
.L_x_61:
[----:B------:R-:W-:Y:S05]  /*5f50*/  WARPSYNC.ALL ;  /* 0x0000000000007948 */ /* 0x000fea0003800000 */
[----:B------:R-:W-:Y:S01]  /*5f60*/  BAR.SYNC.DEFER_BLOCKING 0x1, 0x100 ;  /* 0x0044000000007b1d */ /* 0x000fe20000010000 */
[----:B------:R-:W-:-:S04]  /*5f70*/  VIADD R13, R42, UR50 ;  /* 0x000000322a0d7c36 */ /* 0x000fc80008000000 */
[----:B------:R-:W-:Y:S01]  /*5f80*/  IMAD.IADD R13, R13, 0x1, R14 ;  /* 0x000000010d0d7824 */ /* 0x000fe200078e020e */
[----:B------:R-:W-:Y:S01]  /*5f90*/  BSSY B0, `(.L_x_62) ;  /* 0x0000016000007945 */ /* 0x000fe20003800000 */
[----:B------:R1:W-:Y:S04]  /*5fa0*/  STS.U16 [R42+UR50+0x4100], R49 ;  /* 0x004100312a007988 */ /* 0x0003e80008000432 */
[----:B------:R1:W-:Y:S04]  /*5fb0*/  STS.U16 [R42+UR50+0x4200], R21 ;  /* 0x004200152a007988 */ /* 0x0003e80008000432 */
[----:B------:R1:W-:Y:S04]  /*5fc0*/  STS.U16 [R42+UR50+0x4108], R25 ;  /* 0x004108192a007988 */ /* 0x0003e80008000432 */
[----:B------:R1:W-:Y:S04]  /*5fd0*/  STS.U16 [R42+UR50+0x4208], R27 ;  /* 0x0042081b2a007988 */ /* 0x0003e80008000432 */
[----:B------:R1:W-:Y:S04]  /*5fe0*/  STS.U16 [R13+0x4100], R34 ;  /* 0x004100220d007388 */ /* 0x0003e80000000400 */
[----:B------:R1:W-:Y:S04]  /*5ff0*/  STS.U16 [R13+0x4200], R36 ;  /* 0x004200240d007388 */ /* 0x0003e80000000400 */
[----:B------:R1:W-:Y:S04]  /*6000*/  STS.U16 [R13+0x4108], R46 ;  /* 0x0041082e0d007388 */ /* 0x0003e80000000400 */
[----:B------:R1:W-:Y:S01]  /*6010*/  STS.U16 [R13+0x4208], R20 ;  /* 0x004208140d007388 */ /* 0x0003e20000000400 */
[----:B------:R-:W-:Y:S01]  /*6020*/  @!PT LDS RZ, [RZ] ;  /* 0x00000000fffff984 */ /* 0x000fe20000000800 */
[----:B------:R-:W-:Y:S01]  /*6030*/  @!PT LDS RZ, [RZ] ;  /* 0x00000000fffff984 */ /* 0x000fe20000000800 */
[----:B------:R-:W-:Y:S01]  /*6040*/  @!PT LDS RZ, [RZ] ;  /* 0x00000000fffff984 */ /* 0x000fe20000000800 */
[----:B------:R-:W-:Y:S01]  /*6050*/  @!PT LDS RZ, [RZ] ;  /* 0x00000000fffff984 */ /* 0x000fe20000000800 */
[----:B------:R2:W-:Y:S06]  /*6060*/  MEMBAR.ALL.CTA ;  /* 0x0000000000007992 */ /* 0x0005ec0000008000 */
[----:B--2---:R-:W2:Y:S02]  /*6070*/  FENCE.VIEW.ASYNC.S ;  /* 0x00000000000073c6 */ /* 0x004ea40000000000 */
[----:B--2---:R-:W-:Y:S06]  /*6080*/  BAR.SYNC.DEFER_BLOCKING 0x1, 0x100 ;  /* 0x0044000000007b1d */ /* 0x004fec0000010000 */
[----:B-1----:R-:W-:Y:S05]  /*6090*/  @P1 BRA `(.L_x_63) ;  /* 0x0000000000141947 */ /* 0x002fea0003800000 */
[----:B------:R-:W-:Y:S02]  /*60a0*/  UIADD3 UR4, UP0, UR42, 0x4f0, URZ ;  /* 0x000004f02a047890 */ /* 0x000fe4000ff1e03f */
[----:B------:R-:W-:Y:S02]  /*60b0*/  UIADD3 UR44, UR50, 0x4100, URZ ;  /* 0x00004100322c7890 */ /* 0x000fe4000fffe03f */
[----:B------:R-:W-:-:S09]  /*60c0*/  UIADD3.X UR5, URZ, UR43, URZ, UP0, !UPT ;  /* 0x0000002b3f057290 */ /* 0x000fd200087fe43f */
[----:B------:R1:W-:Y:S02]  /*60d0*/  UTMASTG.3D [UR44], [UR4] ;  /* 0x0000002c040073b5 */ /* 0x0003e40008010000 */
[----:B-1----:R0:W-:Y:S02]  /*60e0*/  UTMACMDFLUSH ;  /* 0x00000000000079b7 */ /* 0x0021e40000000000 */
.L_x_63:
[----:B------:R-:W-:Y:S05]  /*60f0*/  BSYNC B0 ;  /* 0x0000000000007941 */ /* 0x000fea0003800000 */
.L_x_62:
[----:B------:R-:W-:Y:S04]  /*6100*/  BSSY B0, `(.L_x_64) ;  /* 0x000002e000007945 */ /* 0x000fe80003800000 */
[----:B------:R-:W-:Y:S05]  /*6110*/  @P3 BRA `(.L_x_65) ;  /* 0x0000000000b03947 */ /* 0x000fea0003800000 */
[----:B------:R-:W-:-:S13]  /*6120*/  ISETP.NE.AND P4, PT, R91, 0x3, PT ;  /* 0x000000035b00780c */ /* 0x000fda0003f85270 */
[----:B------:R-:W-:Y:S05]  /*6130*/  @!P4 BRA `(.L_x_66) ;  /* 0x000000000004c947 */ /* 0x000fea0003800000 */
[----:B------:R-:W-:Y:S01]  /*6140*/  BPT.TRAP 0x1 ;  /* 0x000000040000795c */ /* 0x000fe20000300000 */
.L_x_66:
[----:B------:R-:W-:Y:S01]  /*6150*/  LEA R26, R121, UR50, 0x3 ;  /* 0x00000032791a7c11 */ /* 0x000fe2000f8e18ff */
[----:B------:R-:W-:Y:S01]  /*6160*/  BSSY B1, `(.L_x_67) ;  /* 0x0000004000017945 */ /* 0x000fe20003800000 */
[----:B------:R-:W-:-:S04]  /*6170*/  SHF.L.U32 R15, R120, 0x1f, RZ ;  /* 0x0000001f780f7819 */ /* 0x000fc800000006ff */
[----:B------:R-:W1:Y:S02]  /*6180*/  SYNCS.PHASECHK.TRANS64.TRYWAIT P0, [R26+URZ+0xa0], R15 ;  /* 0x0000a00f1a0075a7 */ /* 0x000e64000800017f */
[----:B-1----:R-:W-:Y:S05]  /*6190*/  @!P0 BRA `(.L_x_68) ;  /* 0x0000009400fc8947 */ /* 0x002fea0003800000 */
.L_x_179:
[----:B------:R-:W-:Y:S05]  /*61a0*/  BSYNC B1 ;  /* 0x0000000000017941 */ /* 0x000fea0003800000 */
.L_x_67:
[----:B------:R-:W-:Y:S04]  /*61b0*/  BSSY B1, `(.L_x_69) ;  /* 0x0000011000017945 */ /* 0x000fe80003800000 */
[----:B------:R-:W-:Y:S05]  /*61c0*/  @P2 BRA `(.L_x_70) ;  /* 0x00000000003c2947 */ /* 0x000fea0003800000 */
[----:B------:R-:W-:-:S05]  /*61d0*/  LEA R27, R121, R42, 0xc ;  /* 0x0000002a791b7211 */ /* 0x000fca00078e60ff */
[----:B------:R-:W-:Y:S01]  /*61e0*/  VIADD R25, R27, UR50 ;  /* 0x000000321b197c36 */ /* 0x000fe20008000000 */
[----:B------:R-:W-:Y:S03]  /*61f0*/  LDS.U16 R4, [R27+UR50+0x200] ;  /* 0x000200321b047984 */ /* 0x000fe60008000400 */
[----:B------:R-:W-:Y:S01]  /*6200*/  IMAD.IADD R25, R25, 0x1, R14 ;  /* 0x0000000119197824 */ /* 0x000fe200078e020e */
[----:B------:R-:W2:Y:S04]  /*6210*/  LDS.U16 R3, [R27+UR50+0x100] ;  /* 0x000100321b037984 */ /* 0x000ea80008000400 */
[----:B------:R-:W-:Y:S04]  /*6220*/  LDS.U16 R5, [R27+UR50+0x208] ;  /* 0x000208321b057984 */ /* 0x000fe80008000400 */
[----:B------:R-:W3:Y:S04]  /*6230*/  LDS.U16 R0, [R27+UR50+0x108] ;  /* 0x000108321b007984 */ /* 0x000ee80008000400 */
[----:B-1----:R-:W-:Y:S04]  /*6240*/  LDS.U16 R15, [R25+0x200] ;  /* 0x00020000190f7984 */ /* 0x002fe80000000400 */
[----:B------:R-:W1:Y:S04]  /*6250*/  LDS.U16 R20, [R25+0x100] ;  /* 0x0001000019147984 */ /* 0x000e680000000400 */
[----:B------:R-:W-:Y:S04]  /*6260*/  LDS.U16 R21, [R25+0x208] ;  /* 0x0002080019157984 */ /* 0x000fe80000000400 */
[----:B------:R-:W4:Y:S01]  /*6270*/  LDS.U16 R24, [R25+0x108] ;  /* 0x0001080019187984 */ /* 0x000f220000000400 */
[----:B--2---:R-:W-:-:S02]  /*6280*/  PRMT R4, R3, 0x5410, R4 ;  /* 0x0000541003047816 */ /* 0x004fc40000000004 */
[----:B---3--:R-:W-:Y:S02]  /*6290*/  PRMT R5, R0, 0x5410, R5 ;  /* 0x0000541000057816 */ /* 0x008fe40000000005 */
[----:B-1----:R-:W-:Y:S02]  /*62a0*/  PRMT R3, R20, 0x5410, R15 ;  /* 0x0000541014037816 */ /* 0x002fe4000000000f */
[----:B----4-:R-:W-:-:S07]  /*62b0*/  PRMT R0, R24, 0x5410, R21 ;  /* 0x0000541018007816 */ /* 0x010fce0000000015 */
.L_x_70:
[----:B------:R-:W-:Y:S05]  /*62c0*/  BSYNC B1 ;  /* 0x0000000000017941 */ /* 0x000fea0003800000 */
.L_x_69:
[----:B------:R-:W-:Y:S01]  /*62d0*/  @!PT LDS RZ, [RZ] ;  /* 0x00000000fffff984 */ /* 0x000fe20000000800 */
[----:B------:R-:W-:Y:S01]  /*62e0*/  @!PT LDS RZ, [RZ] ;  /* 0x00000000fffff984 */ /* 0x000fe20000000800 */
[----:B------:R-:W-:Y:S01]  /*62f0*/  @!PT LDS RZ, [RZ] ;  /* 0x00000000fffff984 */ /* 0x000fe20000000800 */
[----:B------:R-:W-:Y:S01]  /*6300*/  @!PT LDS RZ, [RZ] ;  /* 0x00000000fffff984 */ /* 0x000fe20000000800 */
[----:B------:R2:W-:Y:S06]  /*6310*/  MEMBAR.ALL.CTA ;  /* 0x0000000000007992 */ /* 0x0005ec0000008000 */
[----:B--2---:R-:W2:Y:S01]  /*6320*/  FENCE.VIEW.ASYNC.S ;  /* 0x00000000000073c6 */ /* 0x004ea20000000000 */
[----:B------:R-:W-:Y:S05]  /*6330*/  @!P4 BRA `(.L_x_71) ;  /* 0x000000000004c947 */ /* 0x000fea0003800000 */
[----:B------:R-:W-:Y:S01]  /*6340*/  BPT.TRAP 0x1 ;  /* 0x000000040000795c */ /* 0x000fe20000300000 */
.L_x_71:
[----:B------:R-:W3:Y:S01]  /*6350*/  S2R R20, SR_CgaCtaId ;  /* 0x0000000000147919 */ /* 0x000ee20000008800 */
[----:B-1----:R-:W-:Y:S01]  /*6360*/  IADD3 R15, R26, 0xc0, RZ ;  /* 0x000000c01a0f7810 */ /* 0x002fe20007ffe0ff */
[----:B------:R-:W-:-:S05]  /*6370*/  VIADD R121, R121, 0x1 ;  /* 0x0000000179797836 */ /* 0x000fca0000000000 */
[----:B------:R-:W-:-:S04]  /*6380*/  ISETP.NE.AND P0, PT, R121, 0x4, PT ;  /* 0x000000047900780c */ /* 0x000fc80003f05270 */
[----:B------:R-:W-:Y:S02]  /*6390*/  SEL R121, R121, RZ, P0 ;  /* 0x000000ff79797207 */ /* 0x000fe40000000000 */
[----:B---3--:R-:W-:-:S04]  /*63a0*/  PRMT R15, R20, 0x654, R15 ;  /* 0x00000654140f7816 */ /* 0x008fc8000000000f */
[----:B--2---:R1:W-:Y:S02]  /*63b0*/  SYNCS.ARRIVE.TRANS64.RED.A1T0 RZ, [R15+URZ], RZ ;  /* 0x000000ff0fff79a7 */ /* 0x0043e4000810043f */
[----:B-1----:R-:W-:-:S04]  /*63c0*/  SEL R15, RZ, 0x1, P0 ;  /* 0x00000001ff0f7807 */ /* 0x002fc80000000000 */
[----:B------:R-:W-:-:S07]  /*63d0*/  LOP3.LUT R120, R120, R15, RZ, 0x3c, !PT ;  /* 0x0000000f78787212 */ /* 0x000fce00078e3cff */
.L_x_65:
[----:B------:R-:W-:Y:S05]  /*63e0*/  BSYNC B0 ;  /* 0x0000000000007941 */ /* 0x000fea0003800000 */
.L_x_64:
[----:B------:R-:W-:Y:S01]  /*63f0*/  F2FP.F16.E4M3.UNPACK_B R28, R4.H1 ;  /* 0x00000004ff1c723e */ /* 0x000fe200030006ff */
[C---:B------:R-:W-:Y:S01]  /*6400*/  FMUL R15, R89.reuse, R141 ;  /* 0x0000008d590f7220 */ /* 0x040fe20000400000 */
[C---:B------:R-:W-:Y:S01]  /*6410*/  FMUL R139, R89.reuse, R139 ;  /* 0x0000008b598b7220 */ /* 0x040fe20000400000 */
[----:B------:R-:W-:Y:S01]  /*6420*/  F2FP.F16.E4M3.UNPACK_B R46, R3 ;  /* 0x00000003ff2e723e */ /* 0x000fe200020006ff */
[C---:B------:R-:W-:Y:S01]  /*6430*/  FMUL R135, R89.reuse, R135 ;  /* 0x0000008759877220 */ /* 0x040fe20000400000 */
[----:B------:R-:W-:Y:S01]  /*6440*/  HADD2.F32 R20, -RZ, R28.H0_H0 ;  /* 0x2000001cff147230 */ /* 0x000fe20000004100 */
[----:B------:R-:W-:Y:S01]  /*6450*/  F2FP.F16.E4M3.UNPACK_B R57, R0.H1 ;  /* 0x00000000ff39723e */ /* 0x000fe200030006ff */
[C---:B------:R-:W-:Y:S01]  /*6460*/  FMUL R129, R89.reuse, R129 ;  /* 0x0000008159817220 */ /* 0x040fe20000400000 */
[--C-:B------:R-:W-:Y:S02]  /*6470*/  HADD2.F32 R40, -RZ, R46.reuse.H0_H0 ;  /* 0x2000002eff287230 */ /* 0x100fe40000004100 */
[----:B------:R-:W-:Y:S01]  /*6480*/  FMUL R127, R89, R127 ;  /* 0x0000007f597f7220 */ /* 0x000fe20000400000 */
[----:B------:R-:W-:Y:S01]  /*6490*/  FFMA R15, R90, R20, R15 ;  /* 0x000000145a0f7223 */ /* 0x000fe2000000000f */
[----:B------:R-:W-:-:S02]  /*64a0*/  HADD2.F32 R46, -RZ, R46.H1_H1 ;  /* 0x3000002eff2e7230 */ /* 0x000fc40000004100 */
[--C-:B------:R-:W-:Y:S02]  /*64b0*/  HADD2.F32 R56, -RZ, R57.reuse.H0_H0 ;  /* 0x20000039ff387230 */ /* 0x100fe40000004100 */
[C---:B------:R-:W-:Y:S01]  /*64c0*/  FMUL R27, R15.reuse, 0.70710676908493041992 ;  /* 0x3f3504f30f1b7820 */ /* 0x040fe20000400000 */
[----:B------:R-:W-:Y:S02]  /*64d0*/  HADD2.F32 R57, -RZ, R57.H1_H1 ;  /* 0x30000039ff397230 */ /* 0x000fe40000004100 */
[----:B------:R-:W-:Y:S01]  /*64e0*/  FMUL R15, R15, 0.5 ;  /* 0x3f0000000f0f7820 */ /* 0x000fe20000400000 */
[C---:B------:R-:W-:Y:S01]  /*64f0*/  FMUL R20, R27.reuse, R27 ;  /* 0x0000001b1b147220 */ /* 0x040fe20000400000 */
[----:B------:R-:W-:-:S04]  /*6500*/  FSETP.GE.AND P0, PT, |R27|, 1.0029599666595458984, PT ;  /* 0x3f8060fe1b00780b */ /* 0x000fc80003f06200 */
[----:B------:R-:W-:Y:S02]  /*6510*/  FSEL R20, |R27|, R20, P0 ;  /* 0x000000141b147208 */ /* 0x000fe40000000200 */
[----:B------:R-:W-:Y:S02]  /*6520*/  FSEL R21, R6, 8.4834944573231041431e-05, P0 ;  /* 0x38b1e96a06157808 */ /* 0x000fe40000000000 */
[----:B------:R-:W-:Y:S02]  /*6530*/  FSEL R25, -R7, -0.00082130916416645050049, P0 ;  /* 0xba574d2007197808 */ /* 0x000fe40000000100 */
[----:B------:R-:W-:Y:S02]  /*6540*/  FSEL R24, R8, 0.0052134888246655464172, P0 ;  /* 0x3baad5ea08187808 */ /* 0x000fe40000000000 */
[----:B------:R-:W-:Y:S01]  /*6550*/  FSEL R26, -R9, -0.026868773624300956726, P0 ;  /* 0xbcdc1be7091a7808 */ /* 0x000fe20000000100 */
[----:B------:R-:W-:Y:S01]  /*6560*/  FFMA R21, R20, R21, R25 ;  /* 0x0000001514157223 */ /* 0x000fe20000000019 */
[----:B------:R-:W-:-:S03]  /*6570*/  FSEL R25, -|R27|, R27, P0 ;  /* 0x0000001b1b197208 */ /* 0x000fc60000000300 */
[----:B------:R-:W-:Y:S01]  /*6580*/  FFMA R21, R20, R21, R24 ;  /* 0x0000001514157223 */ /* 0x000fe20000000018 */
[----:B------:R-:W-:-:S03]  /*6590*/  FSEL R24, R10, 0.11284004896879196167, P0 ;  /* 0x3de718af0a187808 */ /* 0x000fc60000000000 */
[----:B------:R-:W-:Y:S01]  /*65a0*/  FFMA R21, R20, R21, R26 ;  /* 0x0000001514157223 */ /* 0x000fe2000000001a */
[----:B------:R-:W-:-:S03]  /*65b0*/  FSEL R26, R11, -0.37612664699554443359, P0 ;  /* 0xbec093ac0b1a7808 */ /* 0x000fc60000000000 */
[----:B------:R-:W-:Y:S01]  /*65c0*/  FFMA R21, R20, R21, R24 ;  /* 0x0000001514157223 */ /* 0x000fe20000000018 */
[----:B------:R-:W-:-:S03]  /*65d0*/  FSEL R24, R12, 0.12837915122509002686, P0 ;  /* 0x3e0375d30c187808 */ /* 0x000fc60000000000 */
[----:B------:R-:W-:-:S04]  /*65e0*/  FFMA R21, R20, R21, R26 ;  /* 0x0000001514157223 */ /* 0x000fc8000000001a */
[----:B------:R-:W-:Y:S01]  /*65f0*/  FFMA R20, R20, R21, R24 ;  /* 0x0000001514147223 */ /* 0x000fe20000000018 */
[----:B------:R-:W-:Y:S01]  /*6600*/  F2FP.F16.E4M3.UNPACK_B R21, R5 ;  /* 0x00000005ff15723e */ /* 0x000fe200020006ff */
[----:B------:R-:W-:Y:S02]  /*6610*/  HADD2.F32 R24, -RZ, R28.H1_H1 ;  /* 0x3000001cff187230 */ /* 0x000fe40000004100 */
[----:B------:R-:W-:Y:S01]  /*6620*/  FFMA R20, R20, R25, R25 ;  /* 0x0000001914147223 */ /* 0x000fe20000000019 */
[C---:B------:R-:W-:Y:S01]  /*6630*/  FMUL R25, R89.reuse, R138 ;  /* 0x0000008a59197220 */ /* 0x040fe20000400000 */
[--C-:B------:R-:W-:Y:S02]  /*6640*/  HADD2.F32 R28, -RZ, R21.reuse.H0_H0 ;  /* 0x20000015ff1c7230 */ /* 0x100fe40000004100 */
[----:B------:R-:W1:Y:S01]  /*6650*/  @P0 MUFU.EX2 R26, R20 ;  /* 0x00000014001a0308 */ /* 0x000e620000000800 */
[----:B------:R-:W-:Y:S02]  /*6660*/  HADD2.F32 R30, -RZ, R21.H1_H1 ;  /* 0x30000015ff1e7230 */ /* 0x000fe40000004100 */
[----:B------:R-:W-:-:S04]  /*6670*/  FMUL R21, R89, R140 ;  /* 0x0000008c59157220 */ /* 0x000fc80000400000 */
[C---:B------:R-:W-:Y:S01]  /*6680*/  FFMA R24, R90.reuse, R24, R21 ;  /* 0x000000185a187223 */ /* 0x040fe20000000015 */
[C---:B------:R-:W-:Y:S01]  /*6690*/  FFMA R21, R90.reuse, R28, R139 ;  /* 0x0000001c5a157223 */ /* 0x040fe2000000008b */
[----:B------:R-:W-:Y:S02]  /*66a0*/  FFMA R25, R90, R30, R25 ;  /* 0x0000001e5a197223 */ /* 0x000fe40000000019 */
[----:B------:R-:W-:Y:S01]  /*66b0*/  FMUL R43, R24, 0.70710676908493041992 ;  /* 0x3f3504f3182b7820 */ /* 0x000fe20000400000 */
[----:B------:R-:W-:Y:S01]  /*66c0*/  FMUL R36, R21, 0.70710676908493041992 ;  /* 0x3f3504f315247820 */ /* 0x000fe20000400000 */
[C---:B------:R-:W-:Y:S01]  /*66d0*/  FMUL R45, R25.reuse, 0.70710676908493041992 ;  /* 0x3f3504f3192d7820 */ /* 0x040fe20000400000 */
[----:B------:R-:W-:Y:S02]  /*66e0*/  FMUL R25, R25, 0.5 ;  /* 0x3f00000019197820 */ /* 0x000fe40000400000 */
[C---:B------:R-:W-:Y:S01]  /*66f0*/  FMUL R28, R36.reuse, R36 ;  /* 0x00000024241c7220 */ /* 0x040fe20000400000 */
[----:B------:R-:W-:Y:S01]  /*6700*/  FSETP.GE.AND P4, PT, |R36|, 1.0029599666595458984, PT ;  /* 0x3f8060fe2400780b */ /* 0x000fe20003f86200 */
[----:B-1----:R-:W-:Y:S01]  /*6710*/  @P0 FADD R26, -R26, 1 ;  /* 0x3f8000001a1a0421 */ /* 0x002fe20000000100 */
[C---:B------:R-:W-:Y:S01]  /*6720*/  FMUL R30, R45.reuse, R45 ;  /* 0x0000002d2d1e7220 */ /* 0x040fe20000400000 */
[----:B------:R-:W-:-:S02]  /*6730*/  FSETP.GE.AND P5, PT, |R45|, 1.0029599666595458984, PT ;  /* 0x3f8060fe2d00780b */ /* 0x000fc40003fa6200 */
[----:B------:R-:W-:Y:S02]  /*6740*/  FSEL R28, |R36|, R28, P4 ;  /* 0x0000001c241c7208 */ /* 0x000fe40002000200 */
[----:B------:R-:W-:Y:S01]  /*6750*/  @P0 LOP3.LUT R20, R26, 0x80000000, R27, 0xb8, !PT ;  /* 0x800000001a140812 */ /* 0x000fe200078eb81b */
[C---:B------:R-:W-:Y:S01]  /*6760*/  FMUL R26, R43.reuse, R43 ;  /* 0x0000002b2b1a7220 */ /* 0x040fe20000400000 */
[C---:B------:R-:W-:Y:S02]  /*6770*/  FSETP.GE.AND P0, PT, |R43|.reuse, 1.0029599666595458984, PT ;  /* 0x3f8060fe2b00780b */ /* 0x040fe40003f06200 */
[----:B------:R-:W-:Y:S01]  /*6780*/  FSEL R31, R6, 8.4834944573231041431e-05, P4 ;  /* 0x38b1e96a061f7808 */ /* 0x000fe20002000000 */
[----:B------:R-:W-:Y:S01]  /*6790*/  FADD R20, R20, 1 ;  /* 0x3f80000014147421 */ /* 0x000fe20000000000 */
[----:B------:R-:W-:Y:S02]  /*67a0*/  FSEL R26, |R43|, R26, P0 ;  /* 0x0000001a2b1a7208 */ /* 0x000fe40000000200 */
[----:B------:R-:W-:-:S02]  /*67b0*/  FSEL R27, R6, 8.4834944573231041431e-05, P0 ;  /* 0x38b1e96a061b7808 */ /* 0x000fc40000000000 */
[C---:B------:R-:W-:Y:S02]  /*67c0*/  FSEL R29, -R7.reuse, -0.00082130916416645050049, P0 ;  /* 0xba574d20071d7808 */ /* 0x040fe40000000100 */
[----:B------:R-:W-:Y:S02]  /*67d0*/  FSEL R33, -R7, -0.00082130916416645050049, P4 ;  /* 0xba574d2007217808 */ /* 0x000fe40002000100 */
[----:B------:R-:W-:Y:S01]  /*67e0*/  FSEL R32, |R45|, R30, P5 ;  /* 0x0000001e2d207208 */ /* 0x000fe20002800200 */
[----:B------:R-:W-:Y:S01]  /*67f0*/  FFMA R27, R26, R27, R29 ;  /* 0x0000001b1a1b7223 */ /* 0x000fe2000000001d */
[----:B------:R-:W-:Y:S01]  /*6800*/  FSEL R29, R8, 0.0052134888246655464172, P0 ;  /* 0x3baad5ea081d7808 */ /* 0x000fe20000000000 */
[----:B------:R-:W-:Y:S01]  /*6810*/  FFMA R33, R28, R31, R33 ;  /* 0x0000001f1c217223 */ /* 0x000fe20000000021 */
[----:B------:R-:W-:Y:S02]  /*6820*/  FSEL R37, R6, 8.4834944573231041431e-05, P5 ;  /* 0x38b1e96a06257808 */ /* 0x000fe40002800000 */
[----:B------:R-:W-:Y:S01]  /*6830*/  FSEL R39, -R7, -0.00082130916416645050049, P5 ;  /* 0xba574d2007277808 */ /* 0x000fe20002800100 */
[----:B------:R-:W-:Y:S01]  /*6840*/  FFMA R27, R26, R27, R29 ;  /* 0x0000001b1a1b7223 */ /* 0x000fe2000000001d */
[----:B------:R-:W-:-:S02]  /*6850*/  FSEL R35, R8, 0.0052134888246655464172, P4 ;  /* 0x3baad5ea08237808 */ /* 0x000fc40002000000 */
[C---:B------:R-:W-:Y:S01]  /*6860*/  FSEL R31, -R9.reuse, -0.026868773624300956726, P0 ;  /* 0xbcdc1be7091f7808 */ /* 0x040fe20000000100 */
[----:B------:R-:W-:Y:S01]  /*6870*/  FFMA R37, R32, R37, R39 ;  /* 0x0000002520257223 */ /* 0x000fe20000000027 */
[----:B------:R-:W-:Y:S01]  /*6880*/  FSEL R41, R8, 0.0052134888246655464172, P5 ;  /* 0x3baad5ea08297808 */ /* 0x000fe20002800000 */
[----:B------:R-:W-:Y:S01]  /*6890*/  FFMA R33, R28, R33, R35 ;  /* 0x000000211c217223 */ /* 0x000fe20000000023 */
[----:B------:R-:W-:Y:S01]  /*68a0*/  FSEL R29, R10, 0.11284004896879196167, P0 ;  /* 0x3de718af0a1d7808 */ /* 0x000fe20000000000 */
[----:B------:R-:W-:Y:S01]  /*68b0*/  FFMA R27, R26, R27, R31 ;  /* 0x0000001b1a1b7223 */ /* 0x000fe2000000001f */
[----:B------:R-:W-:Y:S01]  /*68c0*/  FSEL R35, -R9, -0.026868773624300956726, P4 ;  /* 0xbcdc1be709237808 */ /* 0x000fe20002000100 */
[----:B------:R-:W-:Y:S01]  /*68d0*/  FFMA R41, R32, R37, R41 ;  /* 0x0000002520297223 */ /* 0x000fe20000000029 */
[----:B------:R-:W-:Y:S01]  /*68e0*/  FSEL R31, R11, -0.37612664699554443359, P0 ;  /* 0xbec093ac0b1f7808 */ /* 0x000fe20000000000 */
        /* <DEDUP_REMOVED lines=17> */
[----:B------:R-:W-:Y:S01]  /*6a00*/  FSEL R28, -|R36|, R36, P4 ;  /* 0x00000024241c7208 */ /* 0x000fe20002000300 */
[----:B------:R-:W-:Y:S01]  /*6a10*/  FFMA R29, R32, R37, R29 ;  /* 0x00000025201d7223 */ /* 0x000fe2000000001d */
[----:B------:R-:W-:Y:S01]  /*6a20*/  FSEL R34, R12, 0.12837915122509002686, P5 ;  /* 0x3e0375d30c227808 */ /* 0x000fe20002800000 */
[----:B------:R-:W-:Y:S01]  /*6a30*/  FFMA R26, R26, R31, R31 ;  /* 0x0000001f1a1a7223 */ /* 0x000fe2000000001f */
[----:B------:R-:W-:Y:S01]  /*6a40*/  FMUL R31, R89, R136 ;  /* 0x00000088591f7220 */ /* 0x000fe20000400000 */
[----:B------:R-:W-:Y:S01]  /*6a50*/  FFMA R27, R27, R28, R28 ;  /* 0x0000001c1b1b7223 */ /* 0x000fe2000000001c */
[----:B------:R-:W-:Y:S01]  /*6a60*/  FSEL R28, -|R45|, R45, P5 ;  /* 0x0000002d2d1c7208 */ /* 0x000fe20002800300 */
[----:B------:R-:W-:Y:S01]  /*6a70*/  FFMA R29, R32, R29, R34 ;  /* 0x0000001d201d7223 */ /* 0x000fe20000000022 */
[----:B------:R-:W1:Y:S03]  /*6a80*/  @P0 MUFU.EX2 R30, R26 ;  /* 0x0000001a001e0308 */ /* 0x000e660000000800 */
[----:B------:R-:W-:Y:S01]  /*6a90*/  FFMA R28, R29, R28, R28 ;  /* 0x0000001c1d1c7223 */ /* 0x000fe2000000001c */
[----:B------:R-:W-:-:S04]  /*6aa0*/  F2FP.F16.E4M3.UNPACK_B R29, R5.H1 ;  /* 0x00000005ff1d723e */ /* 0x000fc800030006ff */
[----:B------:R-:W2:Y:S01]  /*6ab0*/  @P5 MUFU.EX2 R34, R28 ;  /* 0x0000001c00225308 */ /* 0x000ea20000000800 */
[--C-:B------:R-:W-:Y:S02]  /*6ac0*/  HADD2.F32 R35, -RZ, R29.reuse.H0_H0 ;  /* 0x2000001dff237230 */ /* 0x100fe40000004100 */
[----:B------:R-:W-:Y:S02]  /*6ad0*/  HADD2.F32 R38, -RZ, R29.H1_H1 ;  /* 0x3000001dff267230 */ /* 0x000fe40000004100 */
[----:B------:R-:W-:-:S03]  /*6ae0*/  FMUL R29, R89, R137 ;  /* 0x00000089591d7220 */ /* 0x000fc60000400000 */
[----:B------:R-:W3:Y:S01]  /*6af0*/  @P4 MUFU.EX2 R33, R27 ;  /* 0x0000001b00214308 */ /* 0x000ee20000000800 */
[----:B------:R-:W-:Y:S01]  /*6b00*/  FFMA R29, R90, R35, R29 ;  /* 0x000000235a1d7223 */ /* 0x000fe2000000001d */
[----:B-1----:R-:W-:Y:S01]  /*6b10*/  @P0 FADD R32, -R30, 1 ;  /* 0x3f8000001e200421 */ /* 0x002fe20000000100 */
[C---:B------:R-:W-:Y:S01]  /*6b20*/  FFMA R31, R90.reuse, R38, R31 ;  /* 0x000000265a1f7223 */ /* 0x040fe2000000001f */
[----:B------:R-:W-:Y:S01]  /*6b30*/  FFMA R30, R90, R40, R135 ;  /* 0x000000285a1e7223 */ /* 0x000fe20000000087 */
[C---:B------:R-:W-:Y:S01]  /*6b40*/  FMUL R49, R29.reuse, 0.70710676908493041992 ;  /* 0x3f3504f31d317820 */ /* 0x040fe20000400000 */
[----:B------:R-:W-:Y:S01]  /*6b50*/  FMUL R29, R29, 0.5 ;  /* 0x3f0000001d1d7820 */ /* 0x000fe20000400000 */
[----:B------:R-:W-:Y:S01]  /*6b60*/  @P0 LOP3.LUT R26, R32, 0x80000000, R43, 0xb8, !PT ;  /* 0x80000000201a0812 */ /* 0x000fe200078eb82b */
[----:B------:R-:W-:Y:S01]  /*6b70*/  FMUL R51, R31, 0.70710676908493041992 ;  /* 0x3f3504f31f337820 */ /* 0x000fe20000400000 */
[----:B--2---:R-:W-:Y:S01]  /*6b80*/  @P5 FADD R34, -R34, 1 ;  /* 0x3f80000022225421 */ /* 0x004fe20000000100 */
[C---:B------:R-:W-:Y:S01]  /*6b90*/  FMUL R32, R49.reuse, R49 ;  /* 0x0000003131207220 */ /* 0x040fe20000400000 */
[----:B------:R-:W-:Y:S01]  /*6ba0*/  FSETP.GE.AND P0, PT, |R49|, 1.0029599666595458984, PT ;  /* 0x3f8060fe3100780b */ /* 0x000fe20003f06200 */
[----:B------:R-:W-:Y:S01]  /*6bb0*/  FMUL R44, R30, 0.70710676908493041992 ;  /* 0x3f3504f31e2c7820 */ /* 0x000fe20000400000 */
[----:B------:R-:W-:Y:S01]  /*6bc0*/  FADD R26, R26, 1 ;  /* 0x3f8000001a1a7421 */ /* 0x000fe20000000000 */
[----:B------:R-:W-:Y:S01]  /*6bd0*/  @P5 LOP3.LUT R28, R34, 0x80000000, R45, 0xb8, !PT ;  /* 0x80000000221c5812 */ /* 0x000fe200078eb82d */
[----:B------:R-:W-:Y:S01]  /*6be0*/  FMUL R34, R51, R51 ;  /* 0x0000003333227220 */ /* 0x000fe20000400000 */
[----:B------:R-:W-:Y:S01]  /*6bf0*/  FSEL R32, |R49|, R32, P0 ;  /* 0x0000002031207208 */ /* 0x000fe20000000200 */
[----:B---3--:R-:W-:Y:S01]  /*6c00*/  @P4 FADD R33, -R33, 1 ;  /* 0x3f80000021214421 */ /* 0x008fe20000000100 */
[----:B------:R-:W-:Y:S01]  /*6c10*/  FSEL R35, -R7, -0.00082130916416645050049, P0 ;  /* 0xba574d2007237808 */ /* 0x000fe20000000100 */
[----:B------:R-:W-:Y:S01]  /*6c20*/  FADD R28, R28, 1 ;  /* 0x3f8000001c1c7421 */ /* 0x000fe20000000000 */
[----:B------:R-:W-:-:S02]  /*6c30*/  FSETP.GE.AND P5, PT, |R44|, 1.0029599666595458984, PT ;  /* 0x3f8060fe2c00780b */ /* 0x000fc40003fa6200 */
[----:B------:R-:W-:Y:S01]  /*6c40*/  @P4 LOP3.LUT R27, R33, 0x80000000, R36, 0xb8, !PT ;  /* 0x80000000211b4812 */ /* 0x000fe200078eb824 */
[----:B------:R-:W-:Y:S01]  /*6c50*/  FMUL R36, R44, R44 ;  /* 0x0000002c2c247220 */ /* 0x000fe20000400000 */
[----:B------:R-:W-:Y:S01]  /*6c60*/  FSETP.GE.AND P4, PT, |R51|, 1.0029599666595458984, PT ;  /* 0x3f8060fe3300780b */ /* 0x000fe20003f86200 */
[----:B------:R-:W-:Y:S01]  /*6c70*/  FMUL R28, R28, R25 ;  /* 0x000000191c1c7220 */ /* 0x000fe20000400000 */
[C---:B------:R-:W-:Y:S01]  /*6c80*/  FSEL R33, R6.reuse, 8.4834944573231041431e-05, P0 ;  /* 0x38b1e96a06217808 */ /* 0x040fe20000000000 */
[----:B------:R-:W-:Y:S01]  /*6c90*/  FADD R27, R27, 1 ;  /* 0x3f8000001b1b7421 */ /* 0x000fe20000000000 */
[----:B------:R-:W-:Y:S02]  /*6ca0*/  FSEL R34, |R51|, R34, P4 ;  /* 0x0000002233227208 */ /* 0x000fe40002000200 */
[----:B------:R-:W-:Y:S01]  /*6cb0*/  FSEL R37, R6, 8.4834944573231041431e-05, P4 ;  /* 0x38b1e96a06257808 */ /* 0x000fe20002000000 */
[----:B------:R-:W-:Y:S01]  /*6cc0*/  FFMA R33, R32, R33, R35 ;  /* 0x0000002120217223 */ /* 0x000fe20000000023 */
[----:B------:R-:W-:-:S02]  /*6cd0*/  FSEL R39, -R7, -0.00082130916416645050049, P4 ;  /* 0xba574d2007277808 */ /* 0x000fc40002000100 */
[----:B------:R-:W-:Y:S02]  /*6ce0*/  FSEL R35, R8, 0.0052134888246655464172, P0 ;  /* 0x3baad5ea08237808 */ /* 0x000fe40000000000 */
[----:B------:R-:W-:Y:S01]  /*6cf0*/  FSEL R38, |R44|, R36, P5 ;  /* 0x000000242c267208 */ /* 0x000fe20002800200 */
[----:B------:R-:W-:Y:S01]  /*6d00*/  FFMA R39, R34, R37, R39 ;  /* 0x0000002522277223 */ /* 0x000fe20000000027 */
[----:B------:R-:W-:Y:S01]  /*6d10*/  FSEL R43, R6, 8.4834944573231041431e-05, P5 ;  /* 0x38b1e96a062b7808 */ /* 0x000fe20002800000 */
[----:B------:R-:W-:Y:S01]  /*6d20*/  FFMA R33, R32, R33, R35 ;  /* 0x0000002120217223 */ /* 0x000fe20000000023 */
[----:B------:R-:W-:Y:S02]  /*6d30*/  FSEL R45, -R7, -0.00082130916416645050049, P5 ;  /* 0xba574d20072d7808 */ /* 0x000fe40002800100 */
[----:B------:R-:W-:Y:S02]  /*6d40*/  FSEL R41, R8, 0.0052134888246655464172, P4 ;  /* 0x3baad5ea08297808 */ /* 0x000fe40002000000 */
        /* <DEDUP_REMOVED lines=34> */
[----:B------:R-:W1:Y:S01]  /*6f70*/  @P0 MUFU.EX2 R36, R32 ;  /* 0x0000002000240308 */ /* 0x000e620000000800 */
[----:B------:R-:W-:Y:S01]  /*6f80*/  FMUL R39, R89, R132 ;  /* 0x0000008459277220 */ /* 0x000fe20000400000 */
[----:B------:R-:W-:Y:S01]  /*6f90*/  FFMA R37, R90, R46, R37 ;  /* 0x0000002e5a257223 */ /* 0x000fe20000000025 */
[----:B------:R-:W-:Y:S01]  /*6fa0*/  FFMA R34, R35, R34, R34 ;  /* 0x0000002223227223 */ /* 0x000fe20000000022 */
[----:B------:R-:W-:-:S04]  /*6fb0*/  F2FP.F16.E4M3.UNPACK_B R35, R3.H1 ;  /* 0x00000003ff23723e */ /* 0x000fc800030006ff */
[----:B------:R-:W2:Y:S01]  /*6fc0*/  @P4 MUFU.EX2 R40, R33 ;  /* 0x0000002100284308 */ /* 0x000ea20000000800 */
[--C-:B------:R-:W-:Y:S02]  /*6fd0*/  HADD2.F32 R50, -RZ, R35.reuse.H1_H1 ;  /* 0x30000023ff327230 */ /* 0x100fe40000004100 */
[----:B------:R-:W-:Y:S02]  /*6fe0*/  HADD2.F32 R48, -RZ, R35.H0_H0 ;  /* 0x20000023ff307230 */ /* 0x000fe40000004100 */
[----:B------:R-:W-:-:S03]  /*6ff0*/  FMUL R35, R89, R133 ;  /* 0x0000008559237220 */ /* 0x000fc60000400000 */
[----:B------:R-:W3:Y:S01]  /*7000*/  @P5 MUFU.EX2 R41, R34 ;  /* 0x0000002200295308 */ /* 0x000ee20000000800 */
[----:B-1----:R-:W-:Y:S01]  /*7010*/  @P0 FADD R38, -R36, 1 ;  /* 0x3f80000024260421 */ /* 0x002fe20000000100 */
[C---:B------:R-:W-:Y:S01]  /*7020*/  FFMA R36, R90.reuse, R50, R39 ;  /* 0x000000325a247223 */ /* 0x040fe20000000027 */
[----:B------:R-:W-:Y:S01]  /*7030*/  FFMA R35, R90, R48, R35 ;  /* 0x000000305a237223 */ /* 0x000fe20000000023 */
[C---:B------:R-:W-:Y:S01]  /*7040*/  FMUL R50, R37.reuse, 0.70710676908493041992 ;  /* 0x3f3504f325327820 */ /* 0x040fe20000400000 */
[----:B------:R-:W-:Y:S01]  /*7050*/  FMUL R37, R37, 0.5 ;  /* 0x3f00000025257820 */ /* 0x000fe20000400000 */
[----:B------:R-:W-:Y:S01]  /*7060*/  @P0 LOP3.LUT R32, R38, 0x80000000, R49, 0xb8, !PT ;  /* 0x8000000026200812 */ /* 0x000fe200078eb831 */
[----:B------:R-:W-:Y:S01]  /*7070*/  FMUL R55, R35, 0.70710676908493041992 ;  /* 0x3f3504f323377820 */ /* 0x000fe20000400000 */
[----:B------:R-:W-:Y:S01]  /*7080*/  FMUL R38, R50, R50 ;  /* 0x0000003232267220 */ /* 0x000fe20000400000 */
[----:B--2---:R-:W-:Y:S01]  /*7090*/  @P4 FADD R40, -R40, 1 ;  /* 0x3f80000028284421 */ /* 0x004fe20000000100 */
[----:B------:R-:W-:Y:S01]  /*70a0*/  FSETP.GE.AND P0, PT, |R50|, 1.0029599666595458984, PT ;  /* 0x3f8060fe3200780b */ /* 0x000fe20003f06200 */
[----:B------:R-:W-:Y:S01]  /*70b0*/  FMUL R52, R36, 0.70710676908493041992 ;  /* 0x3f3504f324347820 */ /* 0x000fe20000400000 */
[----:B------:R-:W-:-:S02]  /*70c0*/  FADD R32, R32, 1 ;  /* 0x3f80000020207421 */ /* 0x000fc40000000000 */
[----:B------:R-:W-:Y:S01]  /*70d0*/  @P4 LOP3.LUT R33, R40, 0x80000000, R51, 0xb8, !PT ;  /* 0x8000000028214812 */ /* 0x000fe200078eb833 */
[C---:B------:R-:W-:Y:S01]  /*70e0*/  FMUL R40, R55.reuse, R55 ;  /* 0x0000003737287220 */ /* 0x040fe20000400000 */
[----:B------:R-:W-:Y:S01]  /*70f0*/  FSETP.GE.AND P4, PT, |R55|, 1.0029599666595458984, PT ;  /* 0x3f8060fe3700780b */ /* 0x000fe20003f86200 */
[----:B---3--:R-:W-:Y:S01]  /*7100*/  @P5 FADD R41, -R41, 1 ;  /* 0x3f80000029295421 */ /* 0x008fe20000000100 */
[----:B------:R-:W-:Y:S01]  /*7110*/  FSEL R38, |R50|, R38, P0 ;  /* 0x0000002632267208 */ /* 0x000fe20000000200 */
[----:B------:R-:W-:Y:S01]  /*7120*/  FADD R33, R33, 1 ;  /* 0x3f80000021217421 */ /* 0x000fe20000000000 */
[----:B------:R-:W-:Y:S01]  /*7130*/  FSEL R39, R6, 8.4834944573231041431e-05, P0 ;  /* 0x38b1e96a06277808 */ /* 0x000fe20000000000 */
[----:B------:R-:W-:Y:S01]  /*7140*/  FMUL R29, R32, R29 ;  /* 0x0000001d201d7220 */ /* 0x000fe20000400000 */
[----:B------:R-:W-:Y:S01]  /*7150*/  @P5 LOP3.LUT R34, R41, 0x80000000, R44, 0xb8, !PT ;  /* 0x8000000029225812 */ /* 0x000fe200078eb82c */
[----:B------:R-:W-:Y:S01]  /*7160*/  FMUL R44, R52, R52 ;  /* 0x00000034342c7220 */ /* 0x000fe20000400000 */
[----:B------:R-:W-:-:S02]  /*7170*/  FSEL R41, -R7, -0.00082130916416645050049, P0 ;  /* 0xba574d2007297808 */ /* 0x000fc40000000100 */
[----:B------:R-:W-:Y:S01]  /*7180*/  FSEL R40, |R55|, R40, P4 ;  /* 0x0000002837287208 */ /* 0x000fe20002000200 */
[----:B------:R-:W-:Y:S01]  /*7190*/  FADD R34, R34, 1 ;  /* 0x3f80000022227421 */ /* 0x000fe20000000000 */
[----:B------:R-:W-:Y:S01]  /*71a0*/  FSEL R43, R6, 8.4834944573231041431e-05, P4 ;  /* 0x38b1e96a062b7808 */ /* 0x000fe20002000000 */
[----:B------:R-:W-:Y:S01]  /*71b0*/  FFMA R39, R38, R39, R41 ;  /* 0x0000002726277223 */ /* 0x000fe20000000029 */
[----:B------:R-:W-:Y:S02]  /*71c0*/  FSEL R45, -R7, -0.00082130916416645050049, P4 ;  /* 0xba574d20072d7808 */ /* 0x000fe40002000100 */
[----:B------:R-:W-:Y:S02]  /*71d0*/  FSETP.GE.AND P5, PT, |R52|, 1.0029599666595458984, PT ;  /* 0x3f8060fe3400780b */ /* 0x000fe40003fa6200 */
[----:B------:R-:W-:Y:S01]  /*71e0*/  FSEL R41, R8, 0.0052134888246655464172, P0 ;  /* 0x3baad5ea08297808 */ /* 0x000fe20000000000 */
[----:B------:R-:W-:Y:S01]  /*71f0*/  FFMA R45, R40, R43, R45 ;  /* 0x0000002b282d7223 */ /* 0x000fe2000000002d */
[----:B------:R-:W-:-:S02]  /*7200*/  FSEL R46, |R52|, R44, P5 ;  /* 0x0000002c342e7208 */ /* 0x000fc40002800200 */
        /* <DEDUP_REMOVED lines=40> */
[----:B------:R-:W-:-:S04]  /*7490*/  F2FP.F16.E4M3.UNPACK_B R41, R0 ;  /* 0x00000000ff29723e */ /* 0x000fc800020006ff */
[----:B------:R-:W2:Y:S01]  /*74a0*/  @P5 MUFU.EX2 R47, R40 ;  /* 0x00000028002f5308 */ /* 0x000ea20000000800 */
[--C-:B------:R-:W-:Y:S02]  /*74b0*/  HADD2.F32 R48, -RZ, R41.reuse.H0_H0 ;  /* 0x20000029ff307230 */ /* 0x100fe40000004100 */
[----:B------:R-:W-:Y:S02]  /*74c0*/  HADD2.F32 R54, -RZ, R41.H1_H1 ;  /* 0x30000029ff367230 */ /* 0x000fe40000004100 */
[----:B------:R-:W-:Y:S01]  /*74d0*/  FMUL R41, R89, R130 ;  /* 0x0000008259297220 */ /* 0x000fe20000400000 */
[----:B------:R-:W-:Y:S02]  /*74e0*/  FFMA R43, R90, R48, R43 ;  /* 0x000000305a2b7223 */ /* 0x000fe4000000002b */
[----:B------:R-:W3:Y:S01]  /*74f0*/  @P4 MUFU.EX2 R46, R39 ;  /* 0x00000027002e4308 */ /* 0x000ee20000000800 */
[----:B-1----:R-:W-:Y:S01]  /*7500*/  @P0 FADD R45, -R44, 1 ;  /* 0x3f8000002c2d0421 */ /* 0x002fe20000000100 */
[C---:B------:R-:W-:Y:S01]  /*7510*/  FFMA R44, R90.reuse, R54, R41 ;  /* 0x000000365a2c7223 */ /* 0x040fe20000000029 */
[----:B------:R-:W-:Y:S01]  /*7520*/  FMUL R61, R43, 0.70710676908493041992 ;  /* 0x3f3504f32b3d7820 */ /* 0x000fe20000400000 */
[----:B------:R-:W-:-:S02]  /*7530*/  FFMA R41, R90, R56, R129 ;  /* 0x000000385a297223 */ /* 0x000fc40000000081 */
[----:B------:R-:W-:Y:S01]  /*7540*/  @P0 LOP3.LUT R38, R45, 0x80000000, R50, 0xb8, !PT ;  /* 0x800000002d260812 */ /* 0x000fe200078eb832 */
[----:B------:R-:W-:Y:S01]  /*7550*/  FMUL R62, R44, 0.70710676908493041992 ;  /* 0x3f3504f32c3e7820 */ /* 0x000fe20000400000 */
[----:B------:R-:W-:Y:S01]  /*7560*/  FMUL R45, R61, R61 ;  /* 0x0000003d3d2d7220 */ /* 0x000fe20000400000 */
[----:B--2---:R-:W-:Y:S01]  /*7570*/  @P5 FADD R47, -R47, 1 ;  /* 0x3f8000002f2f5421 */ /* 0x004fe20000000100 */
[----:B------:R-:W-:Y:S01]  /*7580*/  FSETP.GE.AND P0, PT, |R61|, 1.0029599666595458984, PT ;  /* 0x3f8060fe3d00780b */ /* 0x000fe20003f06200 */
[----:B------:R-:W-:Y:S01]  /*7590*/  FMUL R64, R41, 0.70710676908493041992 ;  /* 0x3f3504f329407820 */ /* 0x000fe20000400000 */
[----:B------:R-:W-:Y:S01]  /*75a0*/  FADD R38, R38, 1 ;  /* 0x3f80000026267421 */ /* 0x000fe20000000000 */
[----:B------:R-:W-:Y:S01]  /*75b0*/  FMUL R44, R44, 0.5 ;  /* 0x3f0000002c2c7820 */ /* 0x000fe20000400000 */
[----:B------:R-:W-:Y:S01]  /*75c0*/  @P5 LOP3.LUT R40, R47, 0x80000000, R52, 0xb8, !PT ;  /* 0x800000002f285812 */ /* 0x000fe200078eb834 */
[----:B------:R-:W-:Y:S01]  /*75d0*/  FMUL R47, R62, R62 ;  /* 0x0000003e3e2f7220 */ /* 0x000fe20000400000 */
[----:B------:R-:W-:Y:S01]  /*75e0*/  FSEL R45, |R61|, R45, P0 ;  /* 0x0000002d3d2d7208 */ /* 0x000fe20000000200 */
[----:B---3--:R-:W-:Y:S01]  /*75f0*/  @P4 FADD R46, -R46, 1 ;  /* 0x3f8000002e2e4421 */ /* 0x008fe20000000100 */
[----:B------:R-:W-:Y:S01]  /*7600*/  FSEL R48, -R7, -0.00082130916416645050049, P0 ;  /* 0xba574d2007307808 */ /* 0x000fe20000000100 */
[C---:B------:R-:W-:Y:S01]  /*7610*/  FMUL R51, R64.reuse, R64 ;  /* 0x0000004040337220 */ /* 0x040fe20000400000 */
[----:B------:R-:W-:Y:S01]  /*7620*/  FSETP.GE.AND P5, PT, |R64|, 1.0029599666595458984, PT ;  /* 0x3f8060fe4000780b */ /* 0x000fe20003fa6200 */
[----:B------:R-:W-:Y:S01]  /*7630*/  FADD R40, R40, 1 ;  /* 0x3f80000028287421 */ /* 0x000fe20000000000 */
[----:B------:R-:W-:Y:S01]  /*7640*/  @P4 LOP3.LUT R39, R46, 0x80000000, R55, 0xb8, !PT ;  /* 0x800000002e274812 */ /* 0x000fe200078eb837 */
[----:B------:R-:W-:Y:S01]  /*7650*/  FMUL R41, R41, 0.5 ;  /* 0x3f00000029297820 */ /* 0x000fe20000400000 */
[----:B------:R-:W-:Y:S01]  /*7660*/  FSETP.GE.AND P4, PT, |R62|, 1.0029599666595458984, PT ;  /* 0x3f8060fe3e00780b */ /* 0x000fe20003f86200 */
[----:B------:R-:W-:Y:S01]  /*7670*/  FMUL R37, R38, R37 ;  /* 0x0000002526257220 */ /* 0x000fe20000400000 */
[----:B------:R-:W-:Y:S01]  /*7680*/  FSEL R46, R6, 8.4834944573231041431e-05, P0 ;  /* 0x38b1e96a062e7808 */ /* 0x000fe20000000000 */
[----:B------:R-:W-:Y:S01]  /*7690*/  FADD R39, R39, 1 ;  /* 0x3f80000027277421 */ /* 0x000fe20000000000 */
[----:B------:R-:W-:-:S02]  /*76a0*/  FSEL R49, |R62|, R47, P4 ;  /* 0x0000002f3e317208 */ /* 0x000fc40002000200 */
[----:B------:R-:W-:Y:S01]  /*76b0*/  FSEL R50, R6, 8.4834944573231041431e-05, P4 ;  /* 0x38b1e96a06327808 */ /* 0x000fe20002000000 */
[----:B------:R-:W-:Y:S01]  /*76c0*/  FFMA R46, R45, R46, R48 ;  /* 0x0000002e2d2e7223 */ /* 0x000fe20000000030 */
[----:B------:R-:W-:Y:S02]  /*76d0*/  FSEL R52, -R7, -0.00082130916416645050049, P4 ;  /* 0xba574d2007347808 */ /* 0x000fe40002000100 */
[----:B------:R-:W-:Y:S02]  /*76e0*/  FSEL R48, R8, 0.0052134888246655464172, P0 ;  /* 0x3baad5ea08307808 */ /* 0x000fe40000000000 */
[----:B------:R-:W-:Y:S01]  /*76f0*/  FSEL R51, |R64|, R51, P5 ;  /* 0x0000003340337208 */ /* 0x000fe20002800200 */
[----:B------:R-:W-:Y:S01]  /*7700*/  FFMA R52, R49, R50, R52 ;  /* 0x0000003231347223 */ /* 0x000fe20000000034 */
[----:B------:R-:W-:Y:S01]  /*7710*/  FSEL R56, R6, 8.4834944573231041431e-05, P5 ;  /* 0x38b1e96a06387808 */ /* 0x000fe20002800000 */
[----:B------:R-:W-:Y:S01]  /*7720*/  FFMA R46, R45, R46, R48 ;  /* 0x0000002e2d2e7223 */ /* 0x000fe20000000030 */
[----:B------:R-:W-:-:S02]  /*7730*/  FSEL R58, -R7, -0.00082130916416645050049, P5 ;  /* 0xba574d20073a7808 */ /* 0x000fc40002800100 */
[C---:B------:R-:W-:Y:S02]  /*7740*/  FSEL R54, R8.reuse, 0.0052134888246655464172, P4 ;  /* 0x3baad5ea08367808 */ /* 0x040fe40002000000 */
[----:B------:R-:W-:Y:S01]  /*7750*/  FSEL R50, -R9, -0.026868773624300956726, P0 ;  /* 0xbcdc1be709327808 */ /* 0x000fe20000000100 */
[----:B------:R-:W-:Y:S01]  /*7760*/  FFMA R56, R51, R56, R58 ;  /* 0x0000003833387223 */ /* 0x000fe2000000003a */
[----:B------:R-:W-:Y:S01]  /*7770*/  FSEL R60, R8, 0.0052134888246655464172, P5 ;  /* 0x3baad5ea083c7808 */ /* 0x000fe20002800000 */
[----:B------:R-:W-:Y:S01]  /*7780*/  FFMA R52, R49, R52, R54 ;  /* 0x0000003431347223 */ /* 0x000fe20000000036 */
[C---:B------:R-:W-:Y:S01]  /*7790*/  FSEL R48, R10.reuse, 0.11284004896879196167, P0 ;  /* 0x3de718af0a307808 */ /* 0x040fe20000000000 */
[----:B------:R-:W-:Y:S01]  /*77a0*/  FFMA R46, R45, R46, R50 ;  /* 0x0000002e2d2e7223 */ /* 0x000fe20000000032 */
[----:B------:R-:W-:Y:S01]  /*77b0*/  FSEL R54, -R9, -0.026868773624300956726, P4 ;  /* 0xbcdc1be709367808 */ /* 0x000fe20002000100 */
[----:B------:R-:W-:Y:S01]  /*77c0*/  FFMA R60, R51, R56, R60 ;  /* 0x00000038333c7223 */ /* 0x000fe2000000003c */
[----:B------:R-:W-:Y:S01]  /*77d0*/  FSEL R50, R11, -0.37612664699554443359, P0 ;  /* 0xbec093ac0b327808 */ /* 0x000fe20000000000 */
[----:B------:R-:W-:Y:S01]  /*77e0*/  FFMA R46, R45, R46, R48 ;  /* 0x0000002e2d2e7223 */ /* 0x000fe20000000030 */
[----:B------:R-:W-:Y:S01]  /*77f0*/  FSEL R56, R10, 0.11284004896879196167, P4 ;  /* 0x3de718af0a387808 */ /* 0x000fe20002000000 */
        /* <DEDUP_REMOVED lines=9> */
[----:B------:R-:W-:Y:S01]  /*7890*/  FSEL R47, -|R61|, R61, P0 ;  /* 0x0000003d3d2f7208 */ /* 0x000fe20000000300 */
[----:B------:R-:W-:Y:S01]  /*78a0*/  FFMA R50, R49, R52, R50 ;  /* 0x0000003431327223 */ /* 0x000fe20000000032 */
[----:B------:R-:W-:Y:S01]  /*78b0*/  FSEL R52, R11, -0.37612664699554443359, P5 ;  /* 0xbec093ac0b347808 */ /* 0x000fe20002800000 */
[C---:B------:R-:W-:Y:S01]  /*78c0*/  FFMA R54, R51.reuse, R58, R54 ;  /* 0x0000003a33367223 */ /* 0x040fe20000000036 */
[----:B------:R-:W-:Y:S01]  /*78d0*/  FSEL R48, R12, 0.12837915122509002686, P4 ;  /* 0x3e0375d30c307808 */ /* 0x000fe20002000000 */
[----:B------:R-:W-:Y:S01]  /*78e0*/  FFMA R53, R46, R47, R47 ;  /* 0x0000002f2e357223 */ /* 0x000fe2000000002f */
[----:B------:R-:W-:Y:S01]  /*78f0*/  FSEL R47, R12, 0.12837915122509002686, P5 ;  /* 0x3e0375d30c2f7808 */ /* 0x000fe20002800000 */
[----:B------:R-:W-:Y:S01]  /*7900*/  FFMA R52, R51, R54, R52 ;  /* 0x0000003633347223 */ /* 0x000fe20000000034 */
[----:B------:R-:W-:Y:S01]  /*7910*/  FSEL R45, -|R62|, R62, P4 ;  /* 0x0000003e3e2d7208 */ /* 0x000fe20002000300 */
[----:B------:R-:W-:Y:S01]  /*7920*/  FFMA R48, R49, R50, R48 ;  /* 0x0000003231307223 */ /* 0x000fe20000000030 */
[----:B------:R-:W-:Y:S01]  /*7930*/  FSEL R50, -|R64|, R64, P5 ;  /* 0x0000004040327208 */ /* 0x000fe20002800300 */
[----:B------:R-:W-:Y:S01]  /*7940*/  FFMA R47, R51, R52, R47 ;  /* 0x00000034332f7223 */ /* 0x000fe2000000002f */
[----:B------:R-:W1:Y:S01]  /*7950*/  @P0 MUFU.EX2 R46, R53 ;  /* 0x00000035002e0308 */ /* 0x000e620000000800 */
[----:B------:R-:W-:Y:S01]  /*7960*/  FFMA R55, R48, R45, R45 ;  /* 0x0000002d30377223 */ /* 0x000fe2000000002d */
[----:B------:R-:W-:Y:S01]  /*7970*/  F2FP.F16.E4M3.UNPACK_B R45, R4 ;  /* 0x00000004ff2d723e */ /* 0x000fe200020006ff */
[----:B------:R-:W-:Y:S01]  /*7980*/  FFMA R56, R47, R50, R50 ;  /* 0x000000322f387223 */ /* 0x000fe20000000032 */
[----:B------:R-:W-:-:S03]  /*7990*/  FMUL R47, R89, R128 ;  /* 0x00000080592f7220 */ /* 0x000fc60000400000 */
[--C-:B------:R-:W-:Y:S01]  /*79a0*/  HADD2.F32 R50, -RZ, R45.reuse.H0_H0 ;  /* 0x2000002dff327230 */ /* 0x100fe20000004100 */
[----:B------:R-:W2:Y:S01]  /*79b0*/  @P5 MUFU.EX2 R49, R56 ;  /* 0x0000003800315308 */ /* 0x000ea20000000800 */
[C---:B------:R-:W-:Y:S01]  /*79c0*/  FFMA R59, R90.reuse, R57, R47 ;  /* 0x000000395a3b7223 */ /* 0x040fe2000000002f */
[----:B------:R-:W-:Y:S02]  /*79d0*/  HADD2.F32 R52, -RZ, R45.H1_H1 ;  /* 0x3000002dff347230 */ /* 0x000fe40000004100 */
[----:B------:R-:W-:Y:S01]  /*79e0*/  FMUL R45, R89, R126 ;  /* 0x0000007e592d7220 */ /* 0x000fe20000400000 */
[C---:B------:R-:W-:Y:S01]  /*79f0*/  FFMA R127, R90.reuse, R50, R127 ;  /* 0x000000325a7f7223 */ /* 0x040fe2000000007f */
[----:B------:R-:W-:Y:S02]  /*7a00*/  FMUL R63, R59, 0.70710676908493041992 ;  /* 0x3f3504f33b3f7820 */ /* 0x000fe40000400000 */
[----:B------:R-:W-:Y:S01]  /*7a10*/  FFMA R57, R90, R52, R45 ;  /* 0x000000345a397223 */ /* 0x000fe2000000002d */
[----:B------:R-:W3:Y:S01]  /*7a20*/  @P4 MUFU.EX2 R48, R55 ;  /* 0x0000003700304308 */ /* 0x000ee20000000800 */
[----:B-1----:R-:W-:-:S05]  /*7a30*/  @P0 FADD R46, -R46, 1 ;  /* 0x3f8000002e2e0421 */ /* 0x002fca0000000100 */
[----:B------:R-:W-:Y:S01]  /*7a40*/  @P0 LOP3.LUT R53, R46, 0x80000000, R61, 0xb8, !PT ;  /* 0x800000002e350812 */ /* 0x000fe200078eb83d */
[----:B------:R-:W-:Y:S01]  /*7a50*/  FMUL R61, R127, 0.70710676908493041992 ;  /* 0x3f3504f37f3d7820 */ /* 0x000fe20000400000 */
[----:B------:R-:W-:Y:S01]  /*7a60*/  FMUL R46, R63, R63 ;  /* 0x0000003f3f2e7220 */ /* 0x000fe20000400000 */
[----:B--2---:R-:W-:Y:S02]  /*7a70*/  @P5 FADD R49, -R49, 1 ;  /* 0x3f80000031315421 */ /* 0x004fe40000000100 */
[C---:B------:R-:W-:Y:S01]  /*7a80*/  FMUL R45, R61.reuse, R61 ;  /* 0x0000003d3d2d7220 */ /* 0x040fe20000400000 */
[----:B------:R-:W-:Y:S01]  /*7a90*/  FSETP.GE.AND P0, PT, |R61|, 1.0029599666595458984, PT ;  /* 0x3f8060fe3d00780b */ /* 0x000fe20003f06200 */
[----:B------:R-:W-:Y:S01]  /*7aa0*/  FADD R53, R53, 1 ;  /* 0x3f80000035357421 */ /* 0x000fe20000000000 */
[----:B------:R-:W-:Y:S02]  /*7ab0*/  @P5 LOP3.LUT R56, R49, 0x80000000, R64, 0xb8, !PT ;  /* 0x8000000031385812 */ /* 0x000fe400078eb840 */
[----:B------:R-:W-:Y:S01]  /*7ac0*/  FSETP.GE.AND P5, PT, |R63|, 1.0029599666595458984, PT ;  /* 0x3f8060fe3f00780b */ /* 0x000fe20003fa6200 */
[----:B---3--:R-:W-:Y:S01]  /*7ad0*/  @P4 FADD R48, -R48, 1 ;  /* 0x3f80000030304421 */ /* 0x008fe20000000100 */
[----:B------:R-:W-:Y:S01]  /*7ae0*/  FSEL R45, |R61|, R45, P0 ;  /* 0x0000002d3d2d7208 */ /* 0x000fe20000000200 */
[----:B------:R-:W-:Y:S01]  /*7af0*/  FADD R56, R56, 1 ;  /* 0x3f80000038387421 */ /* 0x000fe20000000000 */
[----:B------:R-:W-:-:S02]  /*7b00*/  FSEL R49, |R63|, R46, P5 ;  /* 0x0000002e3f317208 */ /* 0x000fc40002800200 */
[----:B------:R-:W-:Y:S01]  /*7b10*/  @P4 LOP3.LUT R55, R48, 0x80000000, R62, 0xb8, !PT ;  /* 0x8000000030374812 */ /* 0x000fe200078eb83e */
[----:B------:R-:W-:Y:S01]  /*7b20*/  FMUL R62, R57, 0.70710676908493041992 ;  /* 0x3f3504f3393e7820 */ /* 0x000fe20000400000 */
[----:B------:R-:W-:Y:S01]  /*7b30*/  FSEL R50, R6, 8.4834944573231041431e-05, P5 ;  /* 0x38b1e96a06327808 */ /* 0x000fe20002800000 */
[----:B------:R-:W-:Y:S01]  /*7b40*/  FMUL R56, R56, R41 ;  /* 0x0000002938387220 */ /* 0x000fe20000400000 */
[----:B------:R-:W-:Y:S01]  /*7b50*/  FSEL R52, -R7, -0.00082130916416645050049, P5 ;  /* 0xba574d2007347808 */ /* 0x000fe20002800100 */
[C---:B------:R-:W-:Y:S01]  /*7b60*/  FMUL R47, R62.reuse, R62 ;  /* 0x0000003e3e2f7220 */ /* 0x040fe20000400000 */
[----:B------:R-:W-:Y:S01]  /*7b70*/  FSETP.GE.AND P4, PT, |R62|, 1.0029599666595458984, PT ;  /* 0x3f8060fe3e00780b */ /* 0x000fe20003f86200 */
[----:B------:R-:W-:Y:S01]  /*7b80*/  FADD R55, R55, 1 ;  /* 0x3f80000037377421 */ /* 0x000fe20000000000 */
[----:B------:R-:W-:Y:S01]  /*7b90*/  FSEL R46, R6, 8.4834944573231041431e-05, P0 ;  /* 0x38b1e96a062e7808 */ /* 0x000fe20000000000 */
[----:B------:R-:W-:Y:S01]  /*7ba0*/  FFMA R58, R49, R50, R52 ;  /* 0x00000032313a7223 */ /* 0x000fe20000000034 */
[----:B------:R-:W-:Y:S01]  /*7bb0*/  FSEL R48, -R7, -0.00082130916416645050049, P0 ;  /* 0xba574d2007307808 */ /* 0x000fe20000000100 */
[----:B------:R-:W-:Y:S01]  /*7bc0*/  FMUL R55, R55, R44 ;  /* 0x0000002c37377220 */ /* 0x000fe20000400000 */
[----:B------:R-:W-:-:S02]  /*7bd0*/  FSEL R47, |R62|, R47, P4 ;  /* 0x0000002f3e2f7208 */ /* 0x000fc40002000200 */
[----:B------:R-:W-:Y:S01]  /*7be0*/  FSEL R50, R6, 8.4834944573231041431e-05, P4 ;  /* 0x38b1e96a06327808 */ /* 0x000fe20002000000 */
[----:B------:R-:W-:Y:S01]  /*7bf0*/  FFMA R46, R45, R46, R48 ;  /* 0x0000002e2d2e7223 */ /* 0x000fe20000000030 */
[----:B------:R-:W-:Y:S02]  /*7c00*/  FSEL R52, -R7, -0.00082130916416645050049, P4 ;  /* 0xba574d2007347808 */ /* 0x000fe40002000100 */
[C---:B------:R-:W-:Y:S02]  /*7c10*/  FSEL R60, R8.reuse, 0.0052134888246655464172, P5 ;  /* 0x3baad5ea083c7808 */ /* 0x040fe40002800000 */
[C---:B------:R-:W-:Y:S01]  /*7c20*/  FSEL R48, R8.reuse, 0.0052134888246655464172, P0 ;  /* 0x3baad5ea08307808 */ /* 0x040fe20000000000 */
[----:B------:R-:W-:Y:S01]  /*7c30*/  FFMA R50, R47, R50, R52 ;  /* 0x000000322f327223 */ /* 0x000fe20000000034 */
[----:B------:R-:W-:Y:S01]  /*7c40*/  FSEL R52, -R9, -0.026868773624300956726, P5 ;  /* 0xbcdc1be709347808 */ /* 0x000fe20002800100 */
[----:B------:R-:W-:Y:S01]  /*7c50*/  FFMA R58, R49, R58, R60 ;  /* 0x0000003a313a7223 */ /* 0x000fe2000000003c */
[----:B------:R-:W-:Y:S01]  /*7c60*/  FSEL R54, R8, 0.0052134888246655464172, P4 ;  /* 0x3baad5ea08367808 */ /* 0x000fe20002000000 */
[----:B------:R-:W-:Y:S01]  /*7c70*/  FFMA R46, R45, R46, R48 ;  /* 0x0000002e2d2e7223 */ /* 0x000fe20000000030 */
[----:B------:R-:W-:Y:S01]  /*7c80*/  FSEL R48, -R9, -0.026868773624300956726, P0 ;  /* 0xbcdc1be709307808 */ /* 0x000fe20000000100 */
[----:B------:R-:W-:Y:S01]  /*7c90*/  FFMA R58, R49, R58, R52 ;  /* 0x0000003a313a7223 */ /* 0x000fe20000000034 */
[C---:B------:R-:W-:Y:S01]  /*7ca0*/  FSEL R60, R10.reuse, 0.11284004896879196167, P5 ;  /* 0x3de718af0a3c7808 */ /* 0x040fe20002800000 */
[----:B------:R-:W-:Y:S01]  /*7cb0*/  FFMA R54, R47, R50, R54 ;  /* 0x000000322f367223 */ /* 0x000fe20000000036 */
[----:B------:R-:W-:Y:S01]  /*7cc0*/  FSEL R52, -R9, -0.026868773624300956726, P4 ;  /* 0xbcdc1be709347808 */ /* 0x000fe20002000100 */
[----:B------:R-:W-:Y:S01]  /*7cd0*/  FFMA R46, R45, R46, R48 ;  /* 0x0000002e2d2e7223 */ /* 0x000fe20000000030 */
[----:B------:R-:W-:Y:S01]  /*7ce0*/  FSEL R48, R11, -0.37612664699554443359, P5 ;  /* 0xbec093ac0b307808 */ /* 0x000fe20002800000 */
[----:B------:R-:W-:Y:S01]  /*7cf0*/  FFMA R58, R49, R58, R60 ;  /* 0x0000003a313a7223 */ /* 0x000fe2000000003c */
[C---:B------:R-:W-:Y:S01]  /*7d00*/  FSEL R50, R10.reuse, 0.11284004896879196167, P0 ;  /* 0x3de718af0a327808 */ /* 0x040fe20000000000 */
[----:B------:R-:W-:Y:S01]  /*7d10*/  FFMA R52, R47, R54, R52 ;  /* 0x000000362f347223 */ /* 0x000fe20000000034 */
[----:B------:R-:W-:Y:S01]  /*7d20*/  FSEL R54, R10, 0.11284004896879196167, P4 ;  /* 0x3de718af0a367808 */ /* 0x000fe20002000000 */
[----:B------:R-:W-:Y:S01]  /*7d30*/  FFMA R58, R49, R58, R48 ;  /* 0x0000003a313a7223 */ /* 0x000fe20000000030 */
[----:B------:R-:W-:Y:S01]  /*7d40*/  FSEL R48, R11, -0.37612664699554443359, P0 ;  /* 0xbec093ac0b307808 */ /* 0x000fe20000000000 */
[----:B------:R-:W-:Y:S01]  /*7d50*/  FFMA R46, R45, R46, R50 ;  /* 0x0000002e2d2e7223 */ /* 0x000fe20000000032 */
[C---:B------:R-:W-:Y:S01]  /*7d60*/  FSEL R50, R12.reuse, 0.12837915122509002686, P5 ;  /* 0x3e0375d30c327808 */ /* 0x040fe20002800000 */
[----:B------:R-:W-:Y:S01]  /*7d70*/  FFMA R52, R47, R52, R54 ;  /* 0x000000342f347223 */ /* 0x000fe20000000036 */
[----:B------:R-:W-:Y:S01]  /*7d80*/  FSEL R51, -|R63|, R63, P5 ;  /* 0x0000003f3f337208 */ /* 0x000fe20002800300 */
[----:B------:R-:W-:Y:S01]  /*7d90*/  FFMA R46, R45, R46, R48 ;  /* 0x0000002e2d2e7223 */ /* 0x000fe20000000030 */
[----:B------:R-:W-:Y:S01]  /*7da0*/  FSEL R48, R11, -0.37612664699554443359, P4 ;  /* 0xbec093ac0b307808 */ /* 0x000fe20002000000 */
[----:B------:R-:W-:Y:S01]  /*7db0*/  FFMA R58, R49, R58, R50 ;  /* 0x0000003a313a7223 */ /* 0x000fe20000000032 */
[----:B------:R-:W-:-:S02]  /*7dc0*/  FSEL R50, R12, 0.12837915122509002686, P0 ;  /* 0x3e0375d30c327808 */ /* 0x000fc40000000000 */
[----:B------:R-:W-:Y:S01]  /*7dd0*/  FSEL R49, R12, 0.12837915122509002686, P4 ;  /* 0x3e0375d30c317808 */ /* 0x000fe20002000000 */
[----:B------:R-:W-:Y:S01]  /*7de0*/  FFMA R48, R47, R52, R48 ;  /* 0x000000342f307223 */ /* 0x000fe20000000030 */
[----:B------:R-:W-:Y:S01]  /*7df0*/  FFMA R58, R58, R51, R51 ;  /* 0x000000333a3a7223 */ /* 0x000fe20000000033 */
[----:B------:R-:W-:Y:S01]  /*7e00*/  FFMA R46, R45, R46, R50 ;  /* 0x0000002e2d2e7223 */ /* 0x000fe20000000032 */
[----:B------:R-:W-:Y:S01]  /*7e10*/  FSEL R45, -|R61|, R61, P0 ;  /* 0x0000003d3d2d7208 */ /* 0x000fe20000000300 */
[----:B------:R-:W-:Y:S01]  /*7e20*/  FFMA R48, R47, R48, R49 ;  /* 0x000000302f307223 */ /* 0x000fe20000000031 */
[----:B------:R-:W-:Y:S01]  /*7e30*/  FSEL R51, -|R62|, R62, P4 ;  /* 0x0000003e3e337208 */ /* 0x000fe20002000300 */
[----:B------:R-:W1:Y:S02]  /*7e40*/  @P5 MUFU.EX2 R50, R58 ;  /* 0x0000003a00325308 */ /* 0x000e640000000800 */
[----:B------:R-:W-:Y:S02]  /*7e50*/  FFMA R45, R46, R45, R45 ;  /* 0x0000002d2e2d7223 */ /* 0x000fe4000000002d */
[----:B------:R-:W-:-:S04]  /*7e60*/  FFMA R48, R48, R51, R51 ;  /* 0x0000003330307223 */ /* 0x000fc80000000033 */
[----:B------:R-:W2:Y:S08]  /*7e70*/  @P0 MUFU.EX2 R46, R45 ;  /* 0x0000002d002e0308 */ /* 0x000eb00000000800 */
[----:B------:R-:W3:Y:S01]  /*7e80*/  @P4 MUFU.EX2 R47, R48 ;  /* 0x00000030002f4308 */ /* 0x000ee20000000800 */
[----:B-1----:R-:W-:-:S05]  /*7e90*/  @P5 FADD R50, -R50, 1 ;  /* 0x3f80000032325421 */ /* 0x002fca0000000100 */
[----:B------:R-:W-:Y:S01]  /*7ea0*/  @P5 LOP3.LUT R58, R50, 0x80000000, R63, 0xb8, !PT ;  /* 0x80000000323a5812 */ /* 0x000fe200078eb83f */
[----:B--2---:R-:W-:-:S04]  /*7eb0*/  @P0 FADD R46, -R46, 1 ;  /* 0x3f8000002e2e0421 */ /* 0x004fc80000000100 */
[----:B------:R-:W-:Y:S01]  /*7ec0*/  FADD R58, R58, 1 ;  /* 0x3f8000003a3a7421 */ /* 0x000fe20000000000 */
[----:B------:R-:W-:Y:S01]  /*7ed0*/  @P0 LOP3.LUT R45, R46, 0x80000000, R61, 0xb8, !PT ;  /* 0x800000002e2d0812 */ /* 0x000fe200078eb83d */
[----:B------:R-:W-:Y:S01]  /*7ee0*/  FMUL R46, R20, R15 ;  /* 0x0000000f142e7220 */ /* 0x000fe20000400000 */
[----:B------:R-:W-:Y:S01]  /*7ef0*/  FMUL R20, R31, 0.5 ;  /* 0x3f0000001f147820 */ /* 0x000fe20000400000 */
[----:B---3--:R-:W-:Y:S01]  /*7f00*/  @P4 FADD R47, -R47, 1 ;  /* 0x3f8000002f2f4421 */ /* 0x008fe20000000100 */
[----:B------:R-:W-:Y:S01]  /*7f10*/  FMUL R15, R30, 0.5 ;  /* 0x3f0000001e0f7820 */ /* 0x000fe20000400000 */
[----:B------:R-:W-:-:S03]  /*7f20*/  FADD R45, R45, 1 ;  /* 0x3f8000002d2d7421 */ /* 0x000fc60000000000 */
[----:B------:R-:W-:Y:S01]  /*7f30*/  @P4 LOP3.LUT R48, R47, 0x80000000, R62, 0xb8, !PT ;  /* 0x800000002f304812 */ /* 0x000fe200078eb83e */
[----:B------:R-:W-:Y:S01]  /*7f40*/  FMUL R47, R24, 0.5 ;  /* 0x3f000000182f7820 */ /* 0x000fe20000400000 */
[----:B------:R-:W-:Y:S01]  /*7f50*/  FMUL R34, R34, R15 ;  /* 0x0000000f22227220 */ /* 0x000fe20000400000 */
[----:B------:R-:W-:Y:S01]  /*7f60*/  FMUL R24, R21, 0.5 ;  /* 0x3f00000015187820 */ /* 0x000fe20000400000 */
[----:B------:R-:W-:Y:S01]  /*7f70*/  FMUL R15, R36, 0.5 ;  /* 0x3f000000240f7820 */ /* 0x000fe20000400000 */
[----:B------:R-:W-:Y:S01]  /*7f80*/  FMUL R47, R26, R47 ;  /* 0x0000002f1a2f7220 */ /* 0x000fe20000400000 */
[----:B------:R-:W-:Y:S01]  /*7f90*/  FMUL R26, R33, R20 ;  /* 0x00000014211a7220 */ /* 0x000fe20000400000 */
[----:B------:R-:W-:Y:S01]  /*7fa0*/  FMUL R20, R35, 0.5 ;  /* 0x3f00000023147820 */ /* 0x000fe20000400000 */
[----:B------:R-:W-:Y:S01]  /*7fb0*/  FMUL R27, R27, R24 ;  /* 0x000000181b1b7220 */ /* 0x000fe20000400000 */
[----:B------:R-:W-:Y:S01]  /*7fc0*/  FMUL R40, R40, R15 ;  /* 0x0000000f28287220 */ /* 0x000fe20000400000 */
[----:B------:R-:W-:Y:S01]  /*7fd0*/  FMUL R24, R43, 0.5 ;  /* 0x3f0000002b187820 */ /* 0x000fe20000400000 */
[----:B------:R-:W-:Y:S01]  /*7fe0*/  FMUL R39, R39, R20 ;  /* 0x0000001427277220 */ /* 0x000fe20000400000 */
[----:B------:R-:W-:Y:S01]  /*7ff0*/  FMUL R21, R59, 0.5 ;  /* 0x3f0000003b157820 */ /* 0x000fe20000400000 */
[----:B------:R-:W-:Y:S01]  /*8000*/  FMUL R20, R127, 0.5 ;  /* 0x3f0000007f147820 */ /* 0x000fe20000400000 */
[----:B------:R-:W-:Y:S01]  /*8010*/  FMUL R15, R57, 0.5 ;  /* 0x3f000000390f7820 */ /* 0x000fe20000400000 */
[----:B------:R-:W-:Y:S01]  /*8020*/  FADD R48, R48, 1 ;  /* 0x3f80000030307421 */ /* 0x000fe20000000000 */
[----:B------:R-:W-:Y:S01]  /*8030*/  FMUL R24, R53, R24 ;  /* 0x0000001835187220 */ /* 0x000fe20000400000 */
[----:B------:R-:W-:Y:S01]  /*8040*/  FMUL R21, R58, R21 ;  /* 0x000000153a157220 */ /* 0x000fe20000400000 */
[----:B------:R-:W-:Y:S01]  /*8050*/  FMUL R20, R45, R20 ;  /* 0x000000142d147220 */ /* 0x000fe20000400000 */
[----:B------:R-:W-:Y:S01]  /*8060*/  FMUL R15, R48, R15 ;  /* 0x0000000f300f7220 */ /* 0x000fe20000400000 */
[----:B------:R-:W-:-:S02]  /*8070*/  F2FP.SATFINITE.E4M3.F32.PACK_AB_MERGE_C R47, R47, R46, RZ ;  /* 0x0000002e2f2f723e */ /* 0x000fc400048070ff */
[----:B------:R-:W-:Y:S02]  /*8080*/  F2FP.SATFINITE.E4M3.F32.PACK_AB_MERGE_C R27, R28, R27, RZ ;  /* 0x0000001b1c1b723e */ /* 0x000fe400048070ff */
[----:B------:R-:W-:Y:S02]  /*8090*/  F2FP.SATFINITE.E4M3.F32.PACK_AB_MERGE_C R29, R26, R29, RZ ;  /* 0x0000001d1a1d723e */ /* 0x000fe400048070ff */
[----:B------:R-:W-:Y:S02]  /*80a0*/  F2FP.SATFINITE.E4M3.F32.PACK_AB_MERGE_C R34, R37, R34, RZ ;  /* 0x000000222522723e */ /* 0x000fe400048070ff */
[----:B------:R-:W-:Y:S02]  /*80b0*/  F2FP.SATFINITE.E4M3.F32.PACK_AB_MERGE_C R40, R40, R39, RZ ;  /* 0x000000272828723e */ /* 0x000fe400048070ff */
[----:B------:R-:W-:Y:S02]  /*80c0*/  F2FP.SATFINITE.E4M3.F32.PACK_AB_MERGE_C R24, R55, R24, RZ ;  /* 0x000000183718723e */ /* 0x000fe400048070ff */
[----:B------:R-:W-:-:S02]  /*80d0*/  F2FP.SATFINITE.E4M3.F32.PACK_AB_MERGE_C R56, R21, R56, RZ ;  /* 0x000000381538723e */ /* 0x000fc400048070ff */
[----:B------:R-:W-:Y:S01]  /*80e0*/  F2FP.SATFINITE.E4M3.F32.PACK_AB_MERGE_C R15, R15, R20, RZ ;  /* 0x000000140f0f723e */ /* 0x000fe200048070ff */
[----:B------:R-:W-:Y:S06]  /*80f0*/  @P1 BRA `(.L_x_72) ;  /* 0x0000000000041947 */ /* 0x000fec0003800000 */
[----:B------:R-:W-:-:S04]  /*8100*/  DEPBAR.LE SB0, 0x1 ;  /* 0x000080400000791a */ /* 0x000fc80000000000 */
.L_x_72:
[----:B------:R-:W-:Y:S05]  /*8110*/  WARPSYNC.ALL ;  /* 0x0000000000007948 */ /* 0x000fea0003800000 */
[----:B------:R-:W-:Y:S06]  /*8120*/  BAR.SYNC.DEFER_BLOCKING 0x1, 0x100 ;  /* 0x0044000000007b1d */ /* 0x000fec0000010000 */
        /* <DEDUP_REMOVED lines=19> */
[----:B------:R-:W-:Y:S02]  /*8260*/  UIADD3 UR4, UR50, 0x5100, URZ ;  /* 0x0000510032047890 */ /* 0x000fe4000fffe03f */
[----:B------:R-:W-:Y:S01]  /*8270*/  UIADD3.X UR9, URZ, UR43, URZ, UP0, !UPT ;  /* 0x0000002b3f097290 */ /* 0x000fe200087fe43f */
[----:B------:R-:W-:Y:S01]  /*8280*/  UMOV UR5, UR45 ;  /* 0x0000002d00057c82 */ /* 0x000fe20008000000 */
[----:B------:R-:W-:-:S07]  /*8290*/  UMOV UR7, UR47 ;  /* 0x0000002f00077c82 */ /* 0x000fce0008000000 */
[----:B------:R1:W-:Y:S02]  /*82a0*/  UTMASTG.3D [UR4], [UR8] ;  /* 0x00000004080073b5 */ /* 0x0003e40008010000 */
[----:B-1----:R0:W-:Y:S02]  /*82b0*/  UTMACMDFLUSH ;  /* 0x00000000000079b7 */ /* 0x0021e40000000000 */
.L_x_74:
[----:B------:R-:W-:Y:S05]  /*82c0*/  BSYNC B0 ;  /* 0x0000000000007941 */ /* 0x000fea0003800000 */
.L_x_73:
[----:B------:R-:W-:Y:S04]  /*82d0*/  BSSY B0, `(.L_x_75) ;  /* 0x000002e000007945 */ /* 0x000fe80003800000 */
[----:B------:R-:W-:Y:S05]  /*82e0*/  @P3 BRA `(.L_x_76) ;  /* 0x0000000000b03947 */ /* 0x000fea0003800000 */
[----:B------:R-:W-:-:S13]  /*82f0*/  ISETP.NE.AND P4, PT, R91, 0x3, PT ;  /* 0x000000035b00780c */ /* 0x000fda0003f85270 */
[----:B------:R-:W-:Y:S05]  /*8300*/  @!P4 BRA `(.L_x_77) ;  /* 0x000000000004c947 */ /* 0x000fea0003800000 */
[----:B------:R-:W-:Y:S01]  /*8310*/  BPT.TRAP 0x1 ;  /* 0x000000040000795c */ /* 0x000fe20000300000 */
.L_x_77:
[----:B------:R-:W-:Y:S01]  /*8320*/  LEA R25, R121, UR50, 0x3 ;  /* 0x0000003279197c11 */ /* 0x000fe2000f8e18ff */
[----:B------:R-:W-:Y:S01]  /*8330*/  BSSY B1, `(.L_x_78) ;  /* 0x0000004000017945 */ /* 0x000fe20003800000 */
[----:B------:R-:W-:-:S04]  /*8340*/  SHF.L.U32 R20, R120, 0x1f, RZ ;  /* 0x0000001f78147819 */ /* 0x000fc800000006ff */
[----:B------:R-:W1:Y:S02]  /*8350*/  SYNCS.PHASECHK.TRANS64.TRYWAIT P0, [R25+URZ+0xa0], R20 ;  /* 0x0000a014190075a7 */ /* 0x000e64000800017f */
[----:B-1----:R-:W-:Y:S05]  /*8360*/  @!P0 BRA `(.L_x_79) ;  /* 0x00000074009c8947 */ /* 0x002fea0003800000 */
.L_x_180:
[----:B------:R-:W-:Y:S05]  /*8370*/  BSYNC B1 ;  /* 0x0000000000017941 */ /* 0x000fea0003800000 */
.L_x_78:
[----:B------:R-:W-:Y:S04]  /*8380*/  BSSY B1, `(.L_x_80) ;  /* 0x0000011000017945 */ /* 0x000fe80003800000 */
[----:B------:R-:W-:Y:S05]  /*8390*/  @P2 BRA `(.L_x_81) ;  /* 0x00000000003c2947 */ /* 0x000fea0003800000 */
[----:B------:R-:W-:-:S05]  /*83a0*/  IMAD R26, R121, 0x1000, R42 ;  /* 0x00001000791a7824 */ /* 0x000fca00078e022a */
[----:B------:R-:W-:Y:S01]  /*83b0*/  IADD3 R3, R26, UR50, RZ ;  /* 0x000000321a037c10 */ /* 0x000fe2000fffe0ff */
[----:B------:R-:W-:Y:S04]  /*83c0*/  LDS.U16 R4, [R26+UR50+0x200] ;  /* 0x000200321a047984 */ /* 0x000fe80008000400 */
[----:B------:R-:W-:Y:S01]  /*83d0*/  IMAD.IADD R27, R3, 0x1, R14 ;  /* 0x00000001031b7824 */ /* 0x000fe200078e020e */
[----:B------:R-:W-:Y:S04]  /*83e0*/  LDS.U16 R5, [R26+UR50+0x208] ;  /* 0x000208321a057984 */ /* 0x000fe80008000400 */
[----:B------:R-:W2:Y:S04]  /*83f0*/  LDS.U16 R3, [R26+UR50+0x100] ;  /* 0x000100321a037984 */ /* 0x000ea80008000400 */
[----:B------:R-:W3:Y:S04]  /*8400*/  LDS.U16 R0, [R26+UR50+0x108] ;  /* 0x000108321a007984 */ /* 0x000ee80008000400 */
[----:B------:R-:W-:Y:S04]  /*8410*/  LDS.U16 R15, [R27+0x200] ;  /* 0x000200001b0f7984 */ /* 0x000fe80000000400 */
[----:B-1----:R-:W1:Y:S04]  /*8420*/  LDS.U16 R20, [R27+0x100] ;  /* 0x000100001b147984 */ /* 0x002e680000000400 */
[----:B------:R-:W-:Y:S04]  /*8430*/  LDS.U16 R21, [R27+0x208] ;  /* 0x000208001b157984 */ /* 0x000fe80000000400 */
[----:B------:R-:W4:Y:S01]  /*8440*/  LDS.U16 R24, [R27+0x108] ;  /* 0x000108001b187984 */ /* 0x000f220000000400 */
[----:B--2---:R-:W-:-:S02]  /*8450*/  PRMT R4, R3, 0x5410, R4 ;  /* 0x0000541003047816 */ /* 0x004fc40000000004 */
[----:B---3--:R-:W-:Y:S02]  /*8460*/  PRMT R5, R0, 0x5410, R5 ;  /* 0x0000541000057816 */ /* 0x008fe40000000005 */
[----:B-1----:R-:W-:Y:S02]  /*8470*/  PRMT R3, R20, 0x5410, R15 ;  /* 0x0000541014037816 */ /* 0x002fe4000000000f */
[----:B----4-:R-:W-:-:S07]  /*8480*/  PRMT R0, R24, 0x5410, R21 ;  /* 0x0000541018007816 */ /* 0x010fce0000000015 */
.L_x_81:
[----:B------:R-:W-:Y:S05]  /*8490*/  BSYNC B1 ;  /* 0x0000000000017941 */ /* 0x000fea0003800000 */
.L_x_80:
        /* <DEDUP_REMOVED lines=8> */
.L_x_82:
[----:B-1----:R-:W1:Y:S01]  /*8520*/  S2R R20, SR_CgaCtaId ;  /* 0x0000000000147919 */ /* 0x002e620000008800 */
[----:B------:R-:W-:Y:S01]  /*8530*/  VIADD R15, R25, 0xc0 ;  /* 0x000000c0190f7836 */ /* 0x000fe20000000000 */
[----:B------:R-:W-:-:S04]  /*8540*/  IADD3 R121, R121, 0x1, RZ ;  /* 0x0000000179797810 */ /* 0x000fc80007ffe0ff */
[----:B------:R-:W-:-:S04]  /*8550*/  ISETP.NE.AND P0, PT, R121, 0x4, PT ;  /* 0x000000047900780c */ /* 0x000fc80003f05270 */
[----:B------:R-:W-:Y:S02]  /*8560*/  SEL R121, R121, RZ, P0 ;  /* 0x000000ff79797207 */ /* 0x000fe40000000000 */
[----:B-1----:R-:W-:-:S04]  /*8570*/  PRMT R15, R20, 0x654, R15 ;  /* 0x00000654140f7816 */ /* 0x002fc8000000000f */
[----:B--2---:R1:W-:Y:S02]  /*8580*/  SYNCS.ARRIVE.TRANS64.RED.A1T0 RZ, [R15+URZ], RZ ;  /* 0x000000ff0fff79a7 */ /* 0x0043e4000810043f */
[----:B-1----:R-:W-:-:S04]  /*8590*/  SEL R15, RZ, 0x1, P0 ;  /* 0x00000001ff0f7807 */ /* 0x002fc80000000000 */
[----:B------:R-:W-:-:S07]  /*85a0*/  LOP3.LUT R120, R120, R15, RZ, 0x3c, !PT ;  /* 0x0000000f78787212 */ /* 0x000fce00078e3cff */
.L_x_76:
[----:B------:R-:W-:Y:S05]  /*85b0*/  BSYNC B0 ;  /* 0x0000000000007941 */ /* 0x000fea0003800000 */
.L_x_75:
        /* <DEDUP_REMOVED lines=466> */
.L_x_83:
        /* <DEDUP_REMOVED lines=27> */
.L_x_85:
[----:B------:R-:W-:Y:S05]  /*a490*/  BSYNC B0 ;  /* 0x0000000000007941 */ /* 0x000fea0003800000 */
.L_x_84:
[----:B------:R-:W-:Y:S04]  /*a4a0*/  BSSY B0, `(.L_x_86) ;  /* 0x000002f000007945 */ /* 0x000fe80003800000 */
[----:B------:R-:W-:Y:S05]  /*a4b0*/  @P3 BRA `(.L_x_87) ;  /* 0x0000000000b43947 */ /* 0x000fea0003800000 */
[----:B------:R-:W-:-:S13]  /*a4c0*/  ISETP.NE.AND P3, PT, R91, 0x3, PT ;  /* 0x000000035b00780c */ /* 0x000fda0003f65270 */
[----:B------:R-:W-:Y:S05]  /*a4d0*/  @!P3 BRA `(.L_x_88) ;  /* 0x000000000004b947 */ /* 0x000fea0003800000 */
[----:B------:R-:W-:Y:S01]  /*a4e0*/  BPT.TRAP 0x1 ;  /* 0x000000040000795c */ /* 0x000fe20000300000 */
.L_x_88:
[----:B------:R-:W-:Y:S01]  /*a4f0*/  SHF.L.U32 R15, R120, 0x1f, RZ ;  /* 0x0000001f780f7819 */ /* 0x000fe200000006ff */
[----:B------:R-:W-:Y:S01]  /*a500*/  BSSY B1, `(.L_x_89) ;  /* 0x0000004000017945 */ /* 0x000fe20003800000 */
[----:B------:R-:W-:-:S04]  /*a510*/  LEA R20, R121, UR50, 0x3 ;  /* 0x0000003279147c11 */ /* 0x000fc8000f8e18ff */
[----:B------:R-:W1:Y:S02]  /*a520*/  SYNCS.PHASECHK.TRANS64.TRYWAIT P0, [R20+URZ+0xa0], R15 ;  /* 0x0000a00f140075a7 */ /* 0x000e64000800017f */
[----:B-1----:R-:W-:Y:S05]  /*a530*/  @!P0 BRA `(.L_x_90) ;  /* 0x00000054003c8947 */ /* 0x002fea0003800000 */
.L_x_181:
[----:B------:R-:W-:Y:S05]  /*a540*/  BSYNC B1 ;  /* 0x0000000000017941 */ /* 0x000fea0003800000 */
.L_x_89:
[----:B------:R-:W-:Y:S04]  /*a550*/  BSSY B1, `(.L_x_91) ;  /* 0x0000011000017945 */ /* 0x000fe80003800000 */
[----:B------:R-:W-:Y:S05]  /*a560*/  @P2 BRA `(.L_x_92) ;  /* 0x00000000003c2947 */ /* 0x000fea0003800000 */
[----:B------:R-:W-:-:S04]  /*a570*/  IMAD R0, R121, 0x1000, R42 ;  /* 0x0000100079007824 */ /* 0x000fc800078e022a */
[----:B------:R-:W-:Y:S01]  /*a580*/  VIADD R3, R0, UR50 ;  /* 0x0000003200037c36 */ /* 0x000fe20008000000 */
[----:B------:R-:W-:Y:S04]  /*a590*/  LDS.U16 R4, [R0+UR50+0x200] ;  /* 0x0002003200047984 */ /* 0x000fe80008000400 */
[----:B------:R-:W-:Y:S01]  /*a5a0*/  IADD3 R25, R14, R3, RZ ;  /* 0x000000030e197210 */ /* 0x000fe20007ffe0ff */
[----:B------:R-:W-:Y:S04]  /*a5b0*/  LDS.U16 R5, [R0+UR50+0x208] ;  /* 0x0002083200057984 */ /* 0x000fe80008000400 */
[----:B------:R-:W2:Y:S04]  /*a5c0*/  LDS.U16 R3, [R0+UR50+0x100] ;  /* 0x0001003200037984 */ /* 0x000ea80008000400 */
        /* <DEDUP_REMOVED lines=9> */
.L_x_92:
[----:B------:R-:W-:Y:S05]  /*a660*/  BSYNC B1 ;  /* 0x0000000000017941 */ /* 0x000fea0003800000 */
.L_x_91:
        /* <DEDUP_REMOVED lines=8> */
.L_x_93:
[----:B-1----:R-:W1:Y:S01]  /*a6f0*/  S2R R15, SR_CgaCtaId ;  /* 0x00000000000f7919 */ /* 0x002e620000008800 */
[C---:B------:R-:W-:Y:S01]  /*a700*/  LEA R14, R121.reuse, UR50, 0x3 ;  /* 0x00000032790e7c11 */ /* 0x040fe2000f8e18ff */
[----:B------:R-:W-:-:S04]  /*a710*/  VIADD R121, R121, 0x1 ;  /* 0x0000000179797836 */ /* 0x000fc80000000000 */
[----:B------:R-:W-:Y:S01]  /*a720*/  VIADD R14, R14, 0xc0 ;  /* 0x000000c00e0e7836 */ /* 0x000fe20000000000 */
[----:B------:R-:W-:-:S04]  /*a730*/  ISETP.NE.AND P0, PT, R121, 0x4, PT ;  /* 0x000000047900780c */ /* 0x000fc80003f05270 */
[----:B------:R-:W-:Y:S02]  /*a740*/  SEL R121, R121, RZ, P0 ;  /* 0x000000ff79797207 */ /* 0x000fe40000000000 */
[----:B-1----:R-:W-:Y:S02]  /*a750*/  PRMT R14, R15, 0x654, R14 ;  /* 0x000006540f0e7816 */ /* 0x002fe4000000000e */
[----:B------:R-:W-:Y:S02]  /*a760*/  SEL R15, RZ, 0x1, P0 ;  /* 0x00000001ff0f7807 */ /* 0x000fe40000000000 */
[----:B--2---:R1:W-:Y:S02]  /*a770*/  SYNCS.ARRIVE.TRANS64.RED.A1T0 RZ, [R14+URZ], RZ ;  /* 0x000000ff0eff79a7 */ /* 0x0043e4000810043f */
[----:B------:R-:W-:-:S07]  /*a780*/  LOP3.LUT R120, R120, R15, RZ, 0x3c, !PT ;  /* 0x0000000f78787212 */ /* 0x000fce00078e3cff */
.L_x_87:
[----:B------:R-:W-:Y:S05]  /*a790*/  BSYNC B0 ;  /* 0x0000000000007941 */ /* 0x000fea0003800000 */
.L_x_86:
[----:B------:R-:W-:Y:S01]  /*a7a0*/  F2FP.F16.E4M3.UNPACK_B R21, R4 ;  /* 0x00000004ff15723e */ /* 0x000fe200020006ff */
[C---:B------:R-:W-:Y:S01]  /*a7b0*/  FMUL R107, R89.reuse, R107 ;  /* 0x0000006b596b7220 */ /* 0x040fe20000400000 */
[----:B------:R-:W-:Y:S01]  /*a7c0*/  F2FP.F16.E4M3.UNPACK_B R26, R5.H1 ;  /* 0x00000005ff1a723e */ /* 0x000fe200030006ff */
[C---:B------:R-:W-:Y:S01]  /*a7d0*/  FMUL R101, R89.reuse, R101 ;  /* 0x0000006559657220 */ /* 0x040fe20000400000 */
[C---:B------:R-:W-:Y:S01]  /*a7e0*/  FMUL R106, R89.reuse, R106 ;  /* 0x0000006a596a7220 */ /* 0x040fe20000400000 */
[--C-:B------:R-:W-:Y:S02]  /*a7f0*/  HADD2.F32 R15, -RZ, R21.reuse.H0_H0 ;  /* 0x20000015ff0f7230 */ /* 0x100fe40000004100 */
[C---:B------:R-:W-:Y:S01]  /*a800*/  FMUL R28, R89.reuse, R105 ;  /* 0x00000069591c7220 */ /* 0x040fe20000400000 */
[----:B------:R-:W-:Y:S02]  /*a810*/  HADD2.F32 R21, -RZ, R21.H1_H1 ;  /* 0x30000015ff157230 */ /* 0x000fe40000004100 */
[C---:B------:R-:W-:Y:S01]  /*a820*/  FMUL R99, R89.reuse, R99 ;  /* 0x0000006359637220 */ /* 0x040fe20000400000 */
[----:B------:R-:W-:Y:S01]  /*a830*/  FMUL R95, R89, R95 ;  /* 0x0000005f595f7220 */ /* 0x000fe20000400000 */
[----:B-1----:R-:W-:Y:S01]  /*a840*/  FFMA R14, R90, R15, R107 ;  /* 0x0000000f5a0e7223 */ /* 0x002fe2000000006b */
[----:B------:R-:W-:Y:S01]  /*a850*/  F2FP.F16.E4M3.UNPACK_B R15, R5 ;  /* 0x00000005ff0f723e */ /* 0x000fe200020006ff */
[----:B------:R-:W-:-:S02]  /*a860*/  HADD2.F32 R5, -RZ, R26.H0_H0 ;  /* 0x2000001aff057230 */ /* 0x000fc40000004100 */
[----:B------:R-:W-:Y:S02]  /*a870*/  FMUL R36, R14, 0.70710676908493041992 ;  /* 0x3f3504f30e247820 */ /* 0x000fe40000400000 */
[----:B------:R-:W-:Y:S02]  /*a880*/  HADD2.F32 R25, -RZ, R15.H0_H0 ;  /* 0x2000000fff197230 */ /* 0x000fe40000004100 */
[C---:B------:R-:W-:Y:S01]  /*a890*/  FMUL R20, R36.reuse, R36 ;  /* 0x0000002424147220 */ /* 0x040fe20000400000 */
[----:B------:R-:W-:-:S04]  /*a8a0*/  FSETP.GE.AND P5, PT, |R36|, 1.0029599666595458984, PT ;  /* 0x3f8060fe2400780b */ /* 0x000fc80003fa6200 */
[----:B------:R-:W-:Y:S01]  /*a8b0*/  FSEL R30, |R36|, R20, P5 ;  /* 0x00000014241e7208 */ /* 0x000fe20002800200 */
[----:B------:R-:W-:Y:S01]  /*a8c0*/  FMUL R20, R89, R102 ;  /* 0x0000006659147220 */ /* 0x000fe20000400000 */
[----:B------:R-:W-:Y:S02]  /*a8d0*/  FSEL R27, R6, 8.4834944573231041431e-05, P5 ;  /* 0x38b1e96a061b7808 */ /* 0x000fe40002800000 */
[----:B------:R-:W-:Y:S02]  /*a8e0*/  FSEL R29, -R7, -0.00082130916416645050049, P5 ;  /* 0xba574d20071d7808 */ /* 0x000fe40002800100 */
[----:B------:R-:W-:Y:S02]  /*a8f0*/  FSEL R31, R8, 0.0052134888246655464172, P5 ;  /* 0x3baad5ea081f7808 */ /* 0x000fe40002800000 */
[----:B------:R-:W-:Y:S01]  /*a900*/  FSEL R24, -R9, -0.026868773624300956726, P5 ;  /* 0xbcdc1be709187808 */ /* 0x000fe20002800100 */
[----:B------:R-:W-:Y:S01]  /*a910*/  FFMA R29, R30, R27, R29 ;  /* 0x0000001b1e1d7223 */ /* 0x000fe2000000001d */
[----:B------:R-:W-:-:S02]  /*a920*/  HADD2.F32 R27, -RZ, R15.H1_H1 ;  /* 0x3000000fff1b7230 */ /* 0x000fc40000004100 */
[----:B------:R-:W-:Y:S01]  /*a930*/  FMUL R15, R89, R103 ;  /* 0x00000067590f7220 */ /* 0x000fe20000400000 */
[----:B------:R-:W-:Y:S01]  /*a940*/  FSEL R33, R12, 0.12837915122509002686, P5 ;  /* 0x3e0375d30c217808 */ /* 0x000fe20002800000 */
[----:B------:R-:W-:Y:S01]  /*a950*/  FFMA R29, R30, R29, R31 ;  /* 0x0000001d1e1d7223 */ /* 0x000fe2000000001f */
[----:B------:R-:W-:Y:S01]  /*a960*/  FSEL R31, R11, -0.37612664699554443359, P5 ;  /* 0xbec093ac0b1f7808 */ /* 0x000fe20002800000 */
[----:B------:R-:W-:Y:S01]  /*a970*/  FFMA R20, R90, R27, R20 ;  /* 0x0000001b5a147223 */ /* 0x000fe20000000014 */
[----:B------:R-:W-:Y:S01]  /*a980*/  FSEL R27, R10, 0.11284004896879196167, P5 ;  /* 0x3de718af0a1b7808 */ /* 0x000fe20002800000 */
[----:B------:R-:W-:Y:S01]  /*a990*/  FFMA R29, R30, R29, R24 ;  /* 0x0000001d1e1d7223 */ /* 0x000fe20000000018 */
[----:B------:R-:W-:Y:S01]  /*a9a0*/  F2FP.F16.E4M3.UNPACK_B R24, R4.H1 ;  /* 0x00000004ff18723e */ /* 0x000fe200030006ff */
[C---:B------:R-:W-:Y:S01]  /*a9b0*/  FFMA R15, R90.reuse, R25, R15 ;  /* 0x000000195a0f7223 */ /* 0x040fe2000000000f */
[----:B------:R-:W-:Y:S01]  /*a9c0*/  FFMA R4, R90, R5, R101 ;  /* 0x000000055a047223 */ /* 0x000fe20000000065 */
[----:B------:R-:W-:Y:S01]  /*a9d0*/  FFMA R27, R30, R29, R27 ;  /* 0x0000001d1e1b7223 */ /* 0x000fe2000000001b */
[----:B------:R-:W-:Y:S01]  /*a9e0*/  FFMA R5, R90, R21, R106 ;  /* 0x000000155a057223 */ /* 0x000fe2000000006a */
[----:B------:R-:W-:-:S02]  /*a9f0*/  HADD2.F32 R25, -RZ, R24.H0_H0 ;  /* 0x20000018ff197230 */ /* 0x000fc40000004100 */
[C---:B------:R-:W-:Y:S01]  /*aa00*/  FMUL R29, R89.reuse, R104 ;  /* 0x00000068591d7220 */ /* 0x040fe20000400000 */
[----:B------:R-:W-:Y:S01]  /*aa10*/  FFMA R31, R30, R27, R31 ;  /* 0x0000001b1e1f7223 */ /* 0x000fe2000000001f */
[----:B------:R-:W-:Y:S01]  /*aa20*/  HADD2.F32 R27, -RZ, R26.H1_H1 ;  /* 0x3000001aff1b7230 */ /* 0x000fe20000004100 */
[----:B------:R-:W-:Y:S01]  /*aa30*/  FSEL R26, -|R36|, R36, P5 ;  /* 0x00000024241a7208 */ /* 0x000fe20002800300 */
[----:B------:R-:W-:Y:S01]  /*aa40*/  FFMA R21, R90, R25, R28 ;  /* 0x000000195a157223 */ /* 0x000fe2000000001c */
[----:B------:R-:W-:Y:S01]  /*aa50*/  FFMA R31, R30, R31, R33 ;  /* 0x0000001f1e1f7223 */ /* 0x000fe20000000021 */
[----:B------:R-:W-:Y:S02]  /*aa60*/  HADD2.F32 R25, -RZ, R24.H1_H1 ;  /* 0x30000018ff197230 */ /* 0x000fe40000004100 */
[----:B------:R-:W-:Y:S01]  /*aa70*/  FMUL R24, R89, R100 ;  /* 0x0000006459187220 */ /* 0x000fe20000400000 */
[----:B------:R-:W-:Y:S01]  /*aa80*/  FMUL R46, R21, 0.70710676908493041992 ;  /* 0x3f3504f3152e7820 */ /* 0x000fe20000400000 */
[----:B------:R-:W-:Y:S01]  /*aa90*/  FFMA R26, R31, R26, R26 ;  /* 0x0000001a1f1a7223 */ /* 0x000fe2000000001a */
[----:B------:R-:W-:Y:S01]  /*aaa0*/  FMUL R44, R5, 0.70710676908493041992 ;  /* 0x3f3504f3052c7820 */ /* 0x000fe20000400000 */
[C---:B------:R-:W-:Y:S01]  /*aab0*/  FFMA R24, R90.reuse, R27, R24 ;  /* 0x0000001b5a187223 */ /* 0x040fe20000000018 */
[----:B------:R-:W-:Y:S01]  /*aac0*/  FFMA R25, R90, R25, R29 ;  /* 0x000000195a197223 */ /* 0x000fe2000000001d */
[----:B------:R-:W1:Y:S01]  /*aad0*/  @P5 MUFU.EX2 R27, R26 ;  /* 0x0000001a001b5308 */ /* 0x000e620000000800 */
[----:B------:R-:W-:Y:S01]  /*aae0*/  FMUL R29, R46, R46 ;  /* 0x0000002e2e1d7220 */ /* 0x000fe20000400000 */
[----:B------:R-:W-:Y:S01]  /*aaf0*/  FMUL R28, R44, R44 ;  /* 0x0000002c2c1c7220 */ /* 0x000fe20000400000 */
[----:B------:R-:W-:Y:S01]  /*ab00*/  FMUL R48, R25, 0.70710676908493041992 ;  /* 0x3f3504f319307820 */ /* 0x000fe20000400000 */
[----:B------:R-:W-:Y:S01]  /*ab10*/  FSETP.GE.AND P3, PT, |R46|, 1.0029599666595458984, PT ;  /* 0x3f8060fe2e00780b */ /* 0x000fe20003f66200 */
[----:B------:R-:W-:Y:S01]  /*ab20*/  FMUL R49, R15, 0.70710676908493041992 ;  /* 0x3f3504f30f317820 */ /* 0x000fe20000400000 */
[----:B------:R-:W-:Y:S01]  /*ab30*/  FSETP.GE.AND P2, PT, |R44|, 1.0029599666595458984, PT ;  /* 0x3f8060fe2c00780b */ /* 0x000fe20003f46200 */
[C---:B------:R-:W-:Y:S01]  /*ab40*/  FMUL R30, R48.reuse, R48 ;  /* 0x00000030301e7220 */ /* 0x040fe20000400000 */
[----:B------:R-:W-:Y:S01]  /*ab50*/  FSETP.GE.AND P4, PT, |R48|, 1.0029599666595458984, PT ;  /* 0x3f8060fe3000780b */ /* 0x000fe20003f86200 */
[----:B------:R-:W-:Y:S01]  /*ab60*/  FMUL R51, R20, 0.70710676908493041992 ;  /* 0x3f3504f314337820 */ /* 0x000fe20000400000 */
[----:B------:R-:W-:Y:S01]  /*ab70*/  FSEL R32, |R46|, R29, P3 ;  /* 0x0000001d2e207208 */ /* 0x000fe20001800200 */
[----:B------:R-:W-:Y:S01]  /*ab80*/  FMUL R55, R4, 0.70710676908493041992 ;  /* 0x3f3504f304377820 */ /* 0x000fe20000400000 */
[----:B------:R-:W-:Y:S01]  /*ab90*/  FSEL R28, |R44|, R28, P2 ;  /* 0x0000001c2c1c7208 */ /* 0x000fe20001000200 */
[----:B------:R-:W-:Y:S01]  /*aba0*/  FMUL R57, R24, 0.70710676908493041992 ;  /* 0x3f3504f318397820 */ /* 0x000fe20000400000 */
[C---:B------:R-:W-:Y:S01]  /*abb0*/  FSEL R29, R6.reuse, 8.4834944573231041431e-05, P2 ;  /* 0x38b1e96a061d7808 */ /* 0x040fe20001000000 */
[----:B------:R-:W-:Y:S01]  /*abc0*/  FMUL R25, R25, 0.5 ;  /* 0x3f00000019197820 */ /* 0x000fe20000400000 */
[----:B------:R-:W-:Y:S01]  /*abd0*/  FSEL R31, -R7, -0.00082130916416645050049, P2 ;  /* 0xba574d20071f7808 */ /* 0x000fe20001000100 */
[----:B-1----:R-:W-:Y:S01]  /*abe0*/  @P5 FADD R27, -R27, 1 ;  /* 0x3f8000001b1b5421 */ /* 0x002fe20000000100 */
[----:B------:R-:W-:Y:S01]  /*abf0*/  FSEL R33, R6, 8.4834944573231041431e-05, P3 ;  /* 0x38b1e96a06217808 */ /* 0x000fe20001800000 */
[----:B------:R-:W-:Y:S01]  /*ac00*/  FMUL R15, R15, 0.5 ;  /* 0x3f0000000f0f7820 */ /* 0x000fe20000400000 */
[----:B------:R-:W-:Y:S01]  /*ac10*/  FSEL R35, -R7, -0.00082130916416645050049, P3 ;  /* 0xba574d2007237808 */ /* 0x000fe20001800100 */
[----:B------:R-:W-:Y:S01]  /*ac20*/  FFMA R29, R28, R29, R31 ;  /* 0x0000001d1c1d7223 */ /* 0x000fe2000000001f */
[----:B------:R-:W-:Y:S01]  /*ac30*/  FSEL R34, |R48|, R30, P4 ;  /* 0x0000001e30227208 */ /* 0x000fe20002000200 */
[----:B------:R-:W-:Y:S01]  /*ac40*/  FMUL R30, R49, R49 ;  /* 0x00000031311e7220 */ /* 0x000fe20000400000 */
[----:B------:R-:W-:Y:S01]  /*ac50*/  @P5 LOP3.LUT R26, R27, 0x80000000, R36, 0xb8, !PT ;  /* 0x800000001b1a5812 */ /* 0x000fe200078eb824 */
[----:B------:R-:W-:Y:S01]  /*ac60*/  FMUL R27, R51, R51 ;  /* 0x00000033331b7220 */ /* 0x000fe20000400000 */
[----:B------:R-:W-:Y:S01]  /*ac70*/  FSETP.GE.AND P0, PT, |R49|, 1.0029599666595458984, PT ;  /* 0x3f8060fe3100780b */ /* 0x000fe20003f06200 */
[----:B------:R-:W-:Y:S01]  /*ac80*/  FFMA R33, R32, R33, R35 ;  /* 0x0000002120217223 */ /* 0x000fe20000000023 */
[----:B------:R-:W-:Y:S01]  /*ac90*/  FSETP.GE.AND P5, PT, |R51|, 1.0029599666595458984, PT ;  /* 0x3f8060fe3300780b */ /* 0x000fe20003fa6200 */
[----:B------:R-:W-:Y:S01]  /*aca0*/  FADD R26, R26, 1 ;  /* 0x3f8000001a1a7421 */ /* 0x000fe20000000000 */
[----:B------:R-:W-:Y:S01]  /*acb0*/  FSEL R37, R6, 8.4834944573231041431e-05, P4 ;  /* 0x38b1e96a06257808 */ /* 0x000fe20002000000 */
[----:B------:R-:W-:Y:S01]  /*acc0*/  FMUL R20, R20, 0.5 ;  /* 0x3f00000014147820 */ /* 0x000fe20000400000 */
[----:B------:R-:W-:-:S02]  /*acd0*/  FSEL R39, -R7, -0.00082130916416645050049, P4 ;  /* 0xba574d2007277808 */ /* 0x000fc40002000100 */
[----:B------:R-:W-:Y:S02]  /*ace0*/  FSEL R38, |R49|, R30, P0 ;  /* 0x0000001e31267208 */ /* 0x000fe40000000200 */
[----:B------:R-:W-:Y:S01]  /*acf0*/  FSEL R31, R6, 8.4834944573231041431e-05, P0 ;  /* 0x38b1e96a061f7808 */ /* 0x000fe20000000000 */
[----:B------:R-:W-:Y:S01]  /*ad00*/  FFMA R37, R34, R37, R39 ;  /* 0x0000002522257223 */ /* 0x000fe20000000027 */
[----:B------:R-:W-:Y:S02]  /*ad10*/  FSEL R35, -R7, -0.00082130916416645050049, P0 ;  /* 0xba574d2007237808 */ /* 0x000fe40000000100 */
[----:B------:R-:W-:Y:S02]  /*ad20*/  FSEL R40, |R51|, R27, P5 ;  /* 0x0000001b33287208 */ /* 0x000fe40002800200 */
[----:B------:R-:W-:Y:S01]  /*ad30*/  FSEL R27, R8, 0.0052134888246655464172, P2 ;  /* 0x3baad5ea081b7808 */ /* 0x000fe20001000000 */
[----:B------:R-:W-:Y:S01]  /*ad40*/  FFMA R39, R38, R31, R35 ;  /* 0x0000001f26277223 */ /* 0x000fe20000000023 */
[----:B------:R-:W-:-:S02]  /*ad50*/  FSEL R31, R8, 0.0052134888246655464172, P3 ;  /* 0x3baad5ea081f7808 */ /* 0x000fc40001800000 */
[----:B------:R-:W-:Y:S01]  /*ad60*/  FSEL R35, R8, 0.0052134888246655464172, P4 ;  /* 0x3baad5ea08237808 */ /* 0x000fe20002000000 */
[----:B------:R-:W-:Y:S01]  /*ad70*/  FFMA R27, R28, R29, R27 ;  /* 0x0000001d1c1b7223 */ /* 0x000fe2000000001b */
[----:B------:R-:W-:Y:S01]  /*ad80*/  FSEL R29, -R9, -0.026868773624300956726, P2 ;  /* 0xbcdc1be7091d7808 */ /* 0x000fe20001000100 */
[----:B------:R-:W-:Y:S01]  /*ad90*/  FFMA R31, R32, R33, R31 ;  /* 0x00000021201f7223 */ /* 0x000fe2000000001f */
[----:B------:R-:W-:Y:S01]  /*ada0*/  FSEL R41, R6, 8.4834944573231041431e-05, P5 ;  /* 0x38b1e96a06297808 */ /* 0x000fe20002800000 */
[----:B------:R-:W-:Y:S01]  /*adb0*/  FFMA R35, R34, R37, R35 ;  /* 0x0000002522237223 */ /* 0x000fe20000000023 */
[----:B------:R-:W-:Y:S01]  /*adc0*/  FSEL R43, -R7, -0.00082130916416645050049, P5 ;  /* 0xba574d20072b7808 */ /* 0x000fe20002800100 */
[----:B------:R-:W-:Y:S01]  /*add0*/  FFMA R27, R28, R27, R29 ;  /* 0x0000001b1c1b7223 */ /* 0x000fe2000000001d */
[C---:B------:R-:W-:Y:S02]  /*ade0*/  FSEL R33, -R9.reuse, -0.026868773624300956726, P3 ;  /* 0xbcdc1be709217808 */ /* 0x040fe40001800100 */
[----:B------:R-:W-:Y:S01]  /*adf0*/  FSEL R37, -R9, -0.026868773624300956726, P4 ;  /* 0xbcdc1be709257808 */ /* 0x000fe20002000100 */
[----:B------:R-:W-:Y:S01]  /*ae00*/  FFMA R43, R40, R41, R43 ;  /* 0x00000029282b7223 */ /* 0x000fe2000000002b */
[----:B------:R-:W-:Y:S01]  /*ae10*/  FSEL R29, R10, 0.11284004896879196167, P2 ;  /* 0x3de718af0a1d7808 */ /* 0x000fe20001000000 */
[----:B------:R-:W-:Y:S01]  /*ae20*/  FFMA R33, R32, R31, R33 ;  /* 0x0000001f20217223 */ /* 0x000fe20000000021 */
[----:B------:R-:W-:Y:S01]  /*ae30*/  FSEL R41, R8, 0.0052134888246655464172, P0 ;  /* 0x3baad5ea08297808 */ /* 0x000fe20000000000 */
        /* <DEDUP_REMOVED lines=9> */
[----:B------:R-:W-:Y:S01]  /*aed0*/  FSEL R31, R11, -0.37612664699554443359, P3 ;  /* 0xbec093ac0b1f7808 */ /* 0x000fe20001800000 */
[----:B------:R-:W-:Y:S01]  /*aee0*/  FFMA R27, R28, R27, R29 ;  /* 0x0000001b1c1b7223 */ /* 0x000fe2000000001d */
[----:B------:R-:W-:Y:S01]  /*aef0*/  FSEL R29, R12, 0.12837915122509002686, P3 ;  /* 0x3e0375d30c1d7808 */ /* 0x000fe20001800000 */
[----:B------:R-:W-:Y:S01]  /*af00*/  FFMA R41, R38, R39, R41 ;  /* 0x0000002726297223 */ /* 0x000fe20000000029 */
[----:B------:R-:W-:Y:S01]  /*af10*/  FSEL R45, R8, 0.0052134888246655464172, P5 ;  /* 0x3baad5ea082d7808 */ /* 0x000fe20002800000 */
[----:B------:R-:W-:Y:S01]  /*af20*/  FFMA R31, R32, R33, R31 ;  /* 0x00000021201f7223 */ /* 0x000fe2000000001f */
[----:B------:R-:W-:-:S02]  /*af30*/  FSEL R39, R10, 0.11284004896879196167, P4 ;  /* 0x3de718af0a277808 */ /* 0x000fc40002000000 */
[----:B------:R-:W-:Y:S01]  /*af40*/  FSEL R28, -|R46|, R46, P3 ;  /* 0x0000002e2e1c7208 */ /* 0x000fe20001800300 */
[----:B------:R-:W-:Y:S01]  /*af50*/  FFMA R29, R32, R31, R29 ;  /* 0x0000001f201d7223 */ /* 0x000fe2000000001d */
[----:B------:R-:W-:Y:S01]  /*af60*/  FSEL R35, R11, -0.37612664699554443359, P4 ;  /* 0xbec093ac0b237808 */ /* 0x000fe20002000000 */
[----:B------:R-:W-:Y:S01]  /*af70*/  FFMA R43, R40, R43, R45 ;  /* 0x0000002b282b7223 */ /* 0x000fe2000000002d */
[----:B------:R-:W-:Y:S01]  /*af80*/  FFMA R37, R34, R37, R39 ;  /* 0x0000002522257223 */ /* 0x000fe20000000027 */
[----:B------:R-:W-:Y:S01]  /*af90*/  FSEL R45, -R9, -0.026868773624300956726, P5 ;  /* 0xbcdc1be7092d7808 */ /* 0x000fe20002800100 */
[----:B------:R-:W-:Y:S01]  /*afa0*/  FFMA R29, R29, R28, R28 ;  /* 0x0000001c1d1d7223 */ /* 0x000fe2000000001c */
[----:B------:R-:W-:Y:S01]  /*afb0*/  FSEL R33, R12, 0.12837915122509002686, P4 ;  /* 0x3e0375d30c217808 */ /* 0x000fe20002000000 */
[----:B------:R-:W-:Y:S01]  /*afc0*/  FFMA R37, R34, R37, R35 ;  /* 0x0000002522257223 */ /* 0x000fe20000000023 */
[----:B------:R-:W-:Y:S01]  /*afd0*/  FSEL R39, R10, 0.11284004896879196167, P0 ;  /* 0x3de718af0a277808 */ /* 0x000fe20000000000 */
[----:B------:R-:W-:Y:S01]  /*afe0*/  FFMA R45, R40, R43, R45 ;  /* 0x0000002b282d7223 */ /* 0x000fe2000000002d */
[----:B------:R-:W1:Y:S01]  /*aff0*/  @P3 MUFU.EX2 R36, R29 ;  /* 0x0000001d00243308 */ /* 0x000e620000000800 */
[----:B------:R-:W-:Y:S01]  /*b000*/  FSEL R43, R11, -0.37612664699554443359, P0 ;  /* 0xbec093ac0b2b7808 */ /* 0x000fe20000000000 */
[----:B------:R-:W-:Y:S01]  /*b010*/  FFMA R37, R34, R37, R33 ;  /* 0x0000002522257223 */ /* 0x000fe20000000021 */
[----:B------:R-:W-:Y:S01]  /*b020*/  FSEL R30, -|R44|, R44, P2 ;  /* 0x0000002c2c1e7208 */ /* 0x000fe20001000300 */
[----:B------:R-:W-:Y:S01]  /*b030*/  FFMA R39, R38, R41, R39 ;  /* 0x0000002926277223 */ /* 0x000fe20000000027 */
[----:B------:R-:W-:Y:S01]  /*b040*/  F2FP.F16.E4M3.UNPACK_B R31, R3 ;  /* 0x00000003ff1f723e */ /* 0x000fe200020006ff */
[----:B------:R-:W-:Y:S01]  /*b050*/  FMUL R32, R89, R97 ;  /* 0x0000006159207220 */ /* 0x000fe20000400000 */
[----:B------:R-:W-:Y:S01]  /*b060*/  FSEL R47, R10, 0.11284004896879196167, P5 ;  /* 0x3de718af0a2f7808 */ /* 0x000fe20002800000 */
[----:B------:R-:W-:Y:S01]  /*b070*/  FFMA R39, R38, R39, R43 ;  /* 0x0000002726277223 */ /* 0x000fe2000000002b */
[----:B------:R-:W-:Y:S01]  /*b080*/  F2FP.F16.E4M3.UNPACK_B R34, R3.H1 ;  /* 0x00000003ff22723e */ /* 0x000fe200030006ff */
[----:B------:R-:W-:Y:S01]  /*b090*/  FFMA R27, R27, R30, R30 ;  /* 0x0000001e1b1b7223 */ /* 0x000fe2000000001e */
[--C-:B------:R-:W-:Y:S01]  /*b0a0*/  HADD2.F32 R33, -RZ, R31.reuse.H0_H0 ;  /* 0x2000001fff217230 */ /* 0x100fe20000004100 */
[----:B------:R-:W-:Y:S01]  /*b0b0*/  FSEL R43, R11, -0.37612664699554443359, P5 ;  /* 0xbec093ac0b2b7808 */ /* 0x000fe20002800000 */
[----:B------:R-:W-:Y:S01]  /*b0c0*/  HADD2.F32 R3, -RZ, R31.H1_H1 ;  /* 0x3000001fff037230 */ /* 0x000fe20000004100 */
[----:B------:R-:W-:Y:S01]  /*b0d0*/  FSEL R30, -|R48|, R48, P4 ;  /* 0x00000030301e7208 */ /* 0x000fe20002000300 */
[----:B------:R-:W-:Y:S01]  /*b0e0*/  FFMA R45, R40, R45, R47 ;  /* 0x0000002d282d7223 */ /* 0x000fe2000000002f */
[--C-:B------:R-:W-:Y:S01]  /*b0f0*/  HADD2.F32 R31, -RZ, R34.reuse.H0_H0 ;  /* 0x20000022ff1f7230 */ /* 0x100fe20000004100 */
[----:B------:R-:W-:Y:S01]  /*b100*/  FSEL R41, R12, 0.12837915122509002686, P0 ;  /* 0x3e0375d30c297808 */ /* 0x000fe20000000000 */
[----:B------:R-:W-:Y:S01]  /*b110*/  FFMA R28, R90, R33, R99 ;  /* 0x000000215a1c7223 */ /* 0x000fe20000000063 */
[----:B------:R-:W-:Y:S01]  /*b120*/  FSEL R47, R12, 0.12837915122509002686, P5 ;  /* 0x3e0375d30c2f7808 */ /* 0x000fe20002800000 */
[----:B------:R-:W-:Y:S01]  /*b130*/  FFMA R43, R40, R45, R43 ;  /* 0x0000002d282b7223 */ /* 0x000fe2000000002b */
[----:B------:R-:W-:Y:S01]  /*b140*/  FFMA R30, R37, R30, R30 ;  /* 0x0000001e251e7223 */ /* 0x000fe2000000001e */
[----:B------:R-:W-:Y:S01]  /*b150*/  FFMA R31, R90, R31, R32 ;  /* 0x0000001f5a1f7223 */ /* 0x000fe20000000020 */
[----:B------:R-:W-:Y:S01]  /*b160*/  FFMA R39, R38, R39, R41 ;  /* 0x0000002726277223 */ /* 0x000fe20000000029 */
[----:B------:R-:W-:Y:S01]  /*b170*/  FSEL R32, -|R49|, R49, P0 ;  /* 0x0000003131207208 */ /* 0x000fe20000000300 */
[----:B------:R-:W2:Y:S01]  /*b180*/  @P2 MUFU.EX2 R35, R27 ;  /* 0x0000001b00232308 */ /* 0x000ea20000000800 */
[----:B------:R-:W-:Y:S01]  /*b190*/  FMUL R33, R89, R98 ;  /* 0x0000006259217220 */ /* 0x000fe20000400000 */
[----:B------:R-:W-:Y:S01]  /*b1a0*/  FSEL R38, -|R51|, R51, P5 ;  /* 0x0000003333267208 */ /* 0x000fe20002800300 */
[----:B------:R-:W-:Y:S01]  /*b1b0*/  FFMA R43, R40, R43, R47 ;  /* 0x0000002b282b7223 */ /* 0x000fe2000000002f */
[----:B-1----:R-:W-:Y:S01]  /*b1c0*/  @P3 FADD R36, -R36, 1 ;  /* 0x3f80000024243421 */ /* 0x002fe20000000100 */
[----:B------:R-:W-:Y:S01]  /*b1d0*/  FFMA R3, R90, R3, R33 ;  /* 0x000000035a037223 */ /* 0x000fe20000000021 */
[----:B------:R-:W-:Y:S01]  /*b1e0*/  FFMA R32, R39, R32, R32 ;  /* 0x0000002027207223 */ /* 0x000fe20000000020 */
[----:B------:R-:W-:Y:S01]  /*b1f0*/  FFMA R33, R43, R38, R38 ;  /* 0x000000262b217223 */ /* 0x000fe20000000026 */
[----:B------:R-:W1:Y:S01]  /*b200*/  @P4 MUFU.EX2 R37, R30 ;  /* 0x0000001e00254308 */ /* 0x000e620000000800 */
[----:B------:R-:W-:Y:S01]  /*b210*/  @P3 LOP3.LUT R29, R36, 0x80000000, R46, 0xb8, !PT ;  /* 0x80000000241d3812 */ /* 0x000fe200078eb82e */
[----:B------:R-:W-:Y:S01]  /*b220*/  FMUL R58, R28, 0.70710676908493041992 ;  /* 0x3f3504f31c3a7820 */ /* 0x000fe20000400000 */
[C---:B------:R-:W-:Y:S01]  /*b230*/  FMUL R40, R57.reuse, R57 ;  /* 0x0000003939287220 */ /* 0x040fe20000400000 */
[----:B------:R-:W-:Y:S01]  /*b240*/  FSETP.GE.AND P3, PT, |R57|, 1.0029599666595458984, PT ;  /* 0x3f8060fe3900780b */ /* 0x000fe20003f66200 */
[----:B------:R-:W-:Y:S01]  /*b250*/  FMUL R59, R3, 0.70710676908493041992 ;  /* 0x3f3504f3033b7820 */ /* 0x000fe20000400000 */
[----:B------:R-:W-:Y:S01]  /*b260*/  FMUL R61, R31, 0.70710676908493041992 ;  /* 0x3f3504f31f3d7820 */ /* 0x000fe20000400000 */
[----:B------:R-:W-:Y:S01]  /*b270*/  FMUL R43, R58, R58 ;  /* 0x0000003a3a2b7220 */ /* 0x000fe20000400000 */
[----:B------:R-:W3:Y:S01]  /*b280*/  @P0 MUFU.EX2 R36, R32 ;  /* 0x0000002000240308 */ /* 0x000ee20000000800 */
[----:B--2---:R-:W-:Y:S01]  /*b290*/  @P2 FADD R35, -R35, 1 ;  /* 0x3f80000023232421 */ /* 0x004fe20000000100 */
[----:B------:R-:W-:Y:S01]  /*b2a0*/  FSEL R41, |R57|, R40, P3 ;  /* 0x0000002839297208 */ /* 0x000fe20001800200 */
[----:B------:R-:W-:Y:S01]  /*b2b0*/  FMUL R3, R3, 0.5 ;  /* 0x3f00000003037820 */ /* 0x000fe20000400000 */
[----:B------:R-:W-:Y:S01]  /*b2c0*/  FSEL R46, R6, 8.4834944573231041431e-05, P3 ;  /* 0x38b1e96a062e7808 */ /* 0x000fe20001800000 */
[----:B------:R-:W-:Y:S01]  /*b2d0*/  FADD R29, R29, 1 ;  /* 0x3f8000001d1d7421 */ /* 0x000fe20000000000 */
[----:B------:R-:W-:Y:S01]  /*b2e0*/  @P2 LOP3.LUT R27, R35, 0x80000000, R44, 0xb8, !PT ;  /* 0x80000000231b2812 */ /* 0x000fe200078eb82c */
[----:B------:R-:W-:Y:S01]  /*b2f0*/  HADD2.F32 R35, -RZ, R34.H1_H1 ;  /* 0x30000022ff237230 */ /* 0x000fe20000004100 */
[----:B------:R-:W2:Y:S01]  /*b300*/  @P5 MUFU.EX2 R38, R33 ;  /* 0x0000002100265308 */ /* 0x000ea20000000800 */
[----:B-1----:R-:W-:Y:S01]  /*b310*/  @P4 FADD R37, -R37, 1 ;  /* 0x3f80000025254421 */ /* 0x002fe20000000100 */
[----:B------:R-:W-:Y:S01]  /*b320*/  FMUL R34, R55, R55 ;  /* 0x0000003737227220 */ /* 0x000fe20000400000 */
[----:B------:R-:W-:Y:S01]  /*b330*/  FSETP.GE.AND P2, PT, |R58|, 1.0029599666595458984, PT ;  /* 0x3f8060fe3a00780b */ /* 0x000fe20003f46200 */
[----:B------:R-:W-:Y:S01]  /*b340*/  FADD R27, R27, 1 ;  /* 0x3f8000001b1b7421 */ /* 0x000fe20000000000 */
[----:B------:R-:W-:Y:S01]  /*b350*/  FMUL R31, R31, 0.5 ;  /* 0x3f0000001f1f7820 */ /* 0x000fe20000400000 */
[----:B------:R-:W-:Y:S01]  /*b360*/  @P4 LOP3.LUT R30, R37, 0x80000000, R48, 0xb8, !PT ;  /* 0x80000000251e4812 */ /* 0x000fe200078eb830 */
[----:B------:R-:W-:Y:S01]  /*b370*/  FMUL R37, R89, R96 ;  /* 0x0000006059257220 */ /* 0x000fe20000400000 */
[C---:B------:R-:W-:Y:S01]  /*b380*/  FSETP.GE.AND P4, PT, |R55|.reuse, 1.0029599666595458984, PT ;  /* 0x3f8060fe3700780b */ /* 0x040fe20003f86200 */
[----:B---3--:R-:W-:Y:S01]  /*b390*/  @P0 FADD R36, -R36, 1 ;  /* 0x3f80000024240421 */ /* 0x008fe20000000100 */
[----:B------:R-:W-:Y:S01]  /*b3a0*/  FSEL R43, |R58|, R43, P2 ;  /* 0x0000002b3a2b7208 */ /* 0x000fe20001000200 */
[----:B------:R-:W-:Y:S01]  /*b3b0*/  FADD R30, R30, 1 ;  /* 0x3f8000001e1e7421 */ /* 0x000fe20000000000 */
[----:B------:R-:W-:Y:S01]  /*b3c0*/  FSEL R39, |R55|, R34, P4 ;  /* 0x0000002237277208 */ /* 0x000fe20002000200 */
[----:B------:R-:W-:Y:S01]  /*b3d0*/  FFMA R34, R90, R35, R37 ;  /* 0x000000235a227223 */ /* 0x000fe20000000025 */
[----:B------:R-:W-:Y:S01]  /*b3e0*/  FSEL R40, R6, 8.4834944573231041431e-05, P4 ;  /* 0x38b1e96a06287808 */ /* 0x000fe20002000000 */
[----:B------:R-:W-:Y:S01]  /*b3f0*/  FMUL R35, R59, R59 ;  /* 0x0000003b3b237220 */ /* 0x000fe20000400000 */
[----:B------:R-:W-:Y:S01]  /*b400*/  FSEL R44, -R7, -0.00082130916416645050049, P4 ;  /* 0xba574d20072c7808 */ /* 0x000fe20002000100 */
[----:B--2---:R-:W-:Y:S01]  /*b410*/  @P5 FADD R38, -R38, 1 ;  /* 0x3f80000026265421 */ /* 0x004fe20000000100 */
[----:B------:R-:W-:Y:S01]  /*b420*/  @P0 LOP3.LUT R32, R36, 0x80000000, R49, 0xb8, !PT ;  /* 0x8000000024200812 */ /* 0x000fe200078eb831 */
[----:B------:R-:W-:Y:S01]  /*b430*/  FMUL R36, R61, R61 ;  /* 0x0000003d3d247220 */ /* 0x000fe20000400000 */
[----:B------:R-:W-:Y:S01]  /*b440*/  FSETP.GE.AND P0, PT, |R59|, 1.0029599666595458984, PT ;  /* 0x3f8060fe3b00780b */ /* 0x000fe20003f06200 */
[----:B------:R-:W-:Y:S01]  /*b450*/  FFMA R40, R39, R40, R44 ;  /* 0x0000002827287223 */ /* 0x000fe2000000002c */
[----:B------:R-:W-:Y:S01]  /*b460*/  @P5 LOP3.LUT R33, R38, 0x80000000, R51, 0xb8, !PT ;  /* 0x8000000026215812 */ /* 0x000fe200078eb833 */
[----:B------:R-:W-:Y:S01]  /*b470*/  FADD R32, R32, 1 ;  /* 0x3f80000020207421 */ /* 0x000fe20000000000 */
[----:B------:R-:W-:Y:S01]  /*b480*/  FSETP.GE.AND P5, PT, |R61|, 1.0029599666595458984, PT ;  /* 0x3f8060fe3d00780b */ /* 0x000fe20003fa6200 */
[----:B------:R-:W-:Y:S01]  /*b490*/  FMUL R25, R30, R25 ;  /* 0x000000191e197220 */ /* 0x000fe20000400000 */
[----:B------:R-:W-:Y:S01]  /*b4a0*/  FSEL R50, R6, 8.4834944573231041431e-05, P2 ;  /* 0x38b1e96a06327808 */ /* 0x000fe20001000000 */
[----:B------:R-:W-:Y:S01]  /*b4b0*/  FADD R33, R33, 1 ;  /* 0x3f80000021217421 */ /* 0x000fe20000000000 */
[C---:B------:R-:W-:Y:S01]  /*b4c0*/  FSEL R52, -R7.reuse, -0.00082130916416645050049, P2 ;  /* 0xba574d2007347808 */ /* 0x040fe20001000100 */
[----:B------:R-:W-:Y:S01]  /*b4d0*/  FMUL R15, R32, R15 ;  /* 0x0000000f200f7220 */ /* 0x000fe20000400000 */
[----:B------:R-:W-:Y:S01]  /*b4e0*/  FSEL R48, -R7, -0.00082130916416645050049, P3 ;  /* 0xba574d2007307808 */ /* 0x000fe20001800100 */
[----:B------:R-:W-:Y:S01]  /*b4f0*/  FMUL R20, R33, R20 ;  /* 0x0000001421147220 */ /* 0x000fe20000400000 */
[----:B------:R-:W-:Y:S01]  /*b500*/  FSEL R47, |R59|, R35, P0 ;  /* 0x000000233b2f7208 */ /* 0x000fe20000000200 */
[----:B------:R-:W-:Y:S01]  /*b510*/  FFMA R50, R43, R50, R52 ;  /* 0x000000322b327223 */ /* 0x000fe20000000034 */
[----:B------:R-:W-:Y:S01]  /*b520*/  FSEL R38, R6, 8.4834944573231041431e-05, P0 ;  /* 0x38b1e96a06267808 */ /* 0x000fe20000000000 */
[----:B------:R-:W-:Y:S01]  /*b530*/  FFMA R46, R41, R46, R48 ;  /* 0x0000002e292e7223 */ /* 0x000fe20000000030 */
[----:B------:R-:W-:-:S02]  /*b540*/  FSEL R44, -R7, -0.00082130916416645050049, P0 ;  /* 0xba574d20072c7808 */ /* 0x000fc40000000100 */
[----:B------:R-:W-:Y:S02]  /*b550*/  FSEL R49, |R61|, R36, P5 ;  /* 0x000000243d317208 */ /* 0x000fe40002800200 */
[----:B------:R-:W-:Y:S01]  /*b560*/  FSEL R36, R8, 0.0052134888246655464172, P4 ;  /* 0x3baad5ea08247808 */ /* 0x000fe20002000000 */
[----:B------:R-:W-:Y:S01]  /*b570*/  FFMA R48, R47, R38, R44 ;  /* 0x000000262f307223 */ /* 0x000fe2000000002c */
[----:B------:R-:W-:Y:S02]  /*b580*/  FSEL R52, R6, 8.4834944573231041431e-05, P5 ;  /* 0x38b1e96a06347808 */ /* 0x000fe40002800000 */
[----:B------:R-:W-:Y:S01]  /*b590*/  FSEL R54, -R7, -0.00082130916416645050049, P5 ;  /* 0xba574d2007367808 */ /* 0x000fe20002800100 */
[----:B------:R-:W-:Y:S01]  /*b5a0*/  FFMA R36, R39, R40, R36 ;  /* 0x0000002827247223 */ /* 0x000fe20000000024 */
[C---:B------:R-:W-:Y:S02]  /*b5b0*/  FSEL R44, R8.reuse, 0.0052134888246655464172, P2 ;  /* 0x3baad5ea082c7808 */ /* 0x040fe40001000000 */
[C---:B------:R-:W-:Y:S01]  /*b5c0*/  FSEL R40, R8.reuse, 0.0052134888246655464172, P0 ;  /* 0x3baad5ea08287808 */ /* 0x040fe20000000000 */
[----:B------:R-:W-:Y:S01]  /*b5d0*/  FFMA R52, R49, R52, R54 ;  /* 0x0000003431347223 */ /* 0x000fe20000000036 */
[C---:B------:R-:W-:Y:S01]  /*b5e0*/  FSEL R38, R8.reuse, 0.0052134888246655464172, P3 ;  /* 0x3baad5ea08267808 */ /* 0x040fe20001800000 */
[----:B------:R-:W-:Y:S01]  /*b5f0*/  FFMA R44, R43, R50, R44 ;  /* 0x000000322b2c7223 */ /* 0x000fe2000000002c */
[----:B------:R-:W-:Y:S01]  /*b600*/  FSEL R54, R8, 0.0052134888246655464172, P5 ;  /* 0x3baad5ea08367808 */ /* 0x000fe20002800000 */
[----:B------:R-:W-:Y:S01]  /*b610*/  FFMA R50, R47, R48, R40 ;  /* 0x000000302f327223 */ /* 0x000fe20000000028 */
[----:B------:R-:W-:Y:S01]  /*b620*/  FSEL R48, -R9, -0.026868773624300956726, P2 ;  /* 0xbcdc1be709307808 */ /* 0x000fe20001000100 */
[----:B------:R-:W-:Y:S01]  /*b630*/  FFMA R46, R41, R46, R38 ;  /* 0x0000002e292e7223 */ /* 0x000fe20000000026 */
[----:B------:R-:W-:Y:S01]  /*b640*/  FSEL R38, -R9, -0.026868773624300956726, P4 ;  /* 0xbcdc1be709267808 */ /* 0x000fe20002000100 */
[----:B------:R-:W-:Y:S01]  /*b650*/  FFMA R54, R49, R52, R54 ;  /* 0x0000003431367223 */ /* 0x000fe20000000036 */
[----:B------:R-:W-:Y:S01]  /*b660*/  FSEL R40, -R9, -0.026868773624300956726, P3 ;  /* 0xbcdc1be709287808 */ /* 0x000fe20001800100 */
[----:B------:R-:W-:Y:S01]  /*b670*/  FFMA R48, R43, R44, R48 ;  /* 0x0000002c2b307223 */ /* 0x000fe20000000030 */
[----:B------:R-:W-:Y:S01]  /*b680*/  FSEL R52, -R9, -0.026868773624300956726, P0 ;  /* 0xbcdc1be709347808 */ /* 0x000fe20000000100 */
[----:B------:R-:W-:Y:S01]  /*b690*/  FFMA R36, R39, R36, R38 ;  /* 0x0000002427247223 */ /* 0x000fe20000000026 */
[C---:B------:R-:W-:Y:S01]  /*b6a0*/  FSEL R44, R10.reuse, 0.11284004896879196167, P3 ;  /* 0x3de718af0a2c7808 */ /* 0x040fe20001800000 */
[----:B------:R-:W-:Y:S01]  /*b6b0*/  FFMA R46, R41, R46, R40 ;  /* 0x0000002e292e7223 */ /* 0x000fe20000000028 */
[C---:B------:R-:W-:Y:S01]  /*b6c0*/  FSEL R38, R10.reuse, 0.11284004896879196167, P4 ;  /* 0x3de718af0a267808 */ /* 0x040fe20002000000 */
[----:B------:R-:W-:Y:S01]  /*b6d0*/  FFMA R52, R47, R50, R52 ;  /* 0x000000322f347223 */ /* 0x000fe20000000034 */
[----:B------:R-:W-:Y:S01]  /*b6e0*/  FSEL R50, R10, 0.11284004896879196167, P2 ;  /* 0x3de718af0a327808 */ /* 0x000fe20001000000 */
[----:B------:R-:W-:Y:S01]  /*b6f0*/  FFMA R44, R41, R46, R44 ;  /* 0x0000002e292c7223 */ /* 0x000fe2000000002c */
[----:B------:R-:W-:Y:S01]  /*b700*/  FSEL R40, R11, -0.37612664699554443359, P4 ;  /* 0xbec093ac0b287808 */ /* 0x000fe20002000000 */
[----:B------:R-:W-:Y:S01]  /*b710*/  FFMA R36, R39, R36, R38 ;  /* 0x0000002427247223 */ /* 0x000fe20000000026 */
[----:B------:R-:W-:Y:S01]  /*b720*/  FSEL R46, R11, -0.37612664699554443359, P2 ;  /* 0xbec093ac0b2e7808 */ /* 0x000fe20001000000 */
[----:B------:R-:W-:Y:S01]  /*b730*/  FFMA R48, R43, R48, R50 ;  /* 0x000000302b307223 */ /* 0x000fe20000000032 */
[C---:B------:R-:W-:Y:S01]  /*b740*/  FSEL R38, R12.reuse, 0.12837915122509002686, P4 ;  /* 0x3e0375d30c267808 */ /* 0x040fe20002000000 */
[----:B------:R-:W-:Y:S01]  /*b750*/  FFMA R36, R39, R36, R40 ;  /* 0x0000002427247223 */ /* 0x000fe20000000028 */
[----:B------:R-:W-:Y:S01]  /*b760*/  FSEL R40, R11, -0.37612664699554443359, P3 ;  /* 0xbec093ac0b287808 */ /* 0x000fe20001800000 */
[----:B------:R-:W-:Y:S01]  /*b770*/  FFMA R46, R43, R48, R46 ;  /* 0x000000302b2e7223 */ /* 0x000fe2000000002e */
[C---:B------:R-:W-:Y:S01]  /*b780*/  FSEL R48, R12.reuse, 0.12837915122509002686, P2 ;  /* 0x3e0375d30c307808 */ /* 0x040fe20001000000 */
[----:B------:R-:W-:Y:S01]  /*b790*/  FFMA R36, R39, R36, R38 ;  /* 0x0000002427247223 */ /* 0x000fe20000000026 */
[----:B------:R-:W-:Y:S01]  /*b7a0*/  FSEL R35, -|R55|, R55, P4 ;  /* 0x0000003737237208 */ /* 0x000fe20002000300 */
[----:B------:R-:W-:Y:S01]  /*b7b0*/  FFMA R40, R41, R44, R40 ;  /* 0x0000002c29287223 */ /* 0x000fe20000000028 */
[----:B------:R-:W-:Y:S01]  /*b7c0*/  FSEL R56, -R9, -0.026868773624300956726, P5 ;  /* 0xbcdc1be709387808 */ /* 0x000fe20002800100 */
[----:B------:R-:W-:Y:S01]  /*b7d0*/  FFMA R46, R43, R46, R48 ;  /* 0x0000002e2b2e7223 */ /* 0x000fe20000000030 */
[----:B------:R-:W-:Y:S01]  /*b7e0*/  FSEL R44, R12, 0.12837915122509002686, P3 ;  /* 0x3e0375d30c2c7808 */ /* 0x000fe20001800000 */
[----:B------:R-:W-:Y:S01]  /*b7f0*/  FFMA R38, R36, R35, R35 ;  /* 0x0000002324267223 */ /* 0x000fe20000000023 */
[----:B------:R-:W-:Y:S01]  /*b800*/  FSEL R48, R10, 0.11284004896879196167, P0 ;  /* 0x3de718af0a307808 */ /* 0x000fe20000000000 */
[----:B------:R-:W-:Y:S01]  /*b810*/  FFMA R54, R49, R54, R56 ;  /* 0x0000003631367223 */ /* 0x000fe20000000038 */
[----:B------:R-:W-:Y:S01]  /*b820*/  FSEL R37, -|R58|, R58, P2 ;  /* 0x0000003a3a257208 */ /* 0x000fe20001000300 */
[----:B------:R-:W-:Y:S01]  /*b830*/  FFMA R44, R41, R40, R44 ;  /* 0x00000028292c7223 */ /* 0x000fe2000000002c */
[----:B------:R-:W-:Y:S01]  /*b840*/  F2FP.F16.E4M3.UNPACK_B R36, R0 ;  /* 0x00000000ff24723e */ /* 0x000fe200020006ff */
[----:B------:R-:W-:Y:S01]  /*b850*/  FFMA R48, R47, R52, R48 ;  /* 0x000000342f307223 */ /* 0x000fe20000000030 */
[----:B------:R-:W-:Y:S01]  /*b860*/  FSEL R35, -|R57|, R57, P3 ;  /* 0x0000003939237208 */ /* 0x000fe20001800300 */
[----:B------:R-:W-:Y:S01]  /*b870*/  FFMA R46, R46, R37, R37 ;  /* 0x000000252e2e7223 */ /* 0x000fe20000000025 */
[----:B------:R-:W-:Y:S01]  /*b880*/  FSEL R56, R10, 0.11284004896879196167, P5 ;  /* 0x3de718af0a387808 */ /* 0x000fe20002800000 */
[--C-:B------:R-:W-:Y:S01]  /*b890*/  HADD2.F32 R37, -RZ, R36.reuse.H1_H1 ;  /* 0x30000024ff257230 */ /* 0x100fe20000004100 */
[----:B------:R-:W-:Y:S01]  /*b8a0*/  FSEL R50, R11, -0.37612664699554443359, P0 ;  /* 0xbec093ac0b327808 */ /* 0x000fe20000000000 */
[----:B------:R-:W-:Y:S01]  /*b8b0*/  FFMA R44, R44, R35, R35 ;  /* 0x000000232c2c7223 */ /* 0x000fe20000000023 */
[----:B------:R-:W-:Y:S01]  /*b8c0*/  F2FP.F16.E4M3.UNPACK_B R0, R0.H1 ;  /* 0x00000000ff00723e */ /* 0x000fe200030006ff */
[----:B------:R-:W-:Y:S01]  /*b8d0*/  FFMA R54, R49, R54, R56 ;  /* 0x0000003631367223 */ /* 0x000fe20000000038 */
[----:B------:R-:W-:Y:S01]  /*b8e0*/  FSEL R52, R11, -0.37612664699554443359, P5 ;  /* 0xbec093ac0b347808 */ /* 0x000fe20002800000 */
[----:B------:R-:W-:Y:S01]  /*b8f0*/  FFMA R48, R47, R48, R50 ;  /* 0x000000302f307223 */ /* 0x000fe20000000032 */
[----:B------:R-:W-:Y:S01]  /*b900*/  FMUL R41, R89, R94 ;  /* 0x0000005e59297220 */ /* 0x000fe20000400000 */
[----:B------:R-:W-:Y:S01]  /*b910*/  HADD2.F32 R35, -RZ, R36.H0_H0 ;  /* 0x20000024ff237230 */ /* 0x000fe20000004100 */
[----:B------:R-:W-:Y:S01]  /*b920*/  FSEL R50, R12, 0.12837915122509002686, P0 ;  /* 0x3e0375d30c327808 */ /* 0x000fe20000000000 */
[----:B------:R-:W-:-:S02]  /*b930*/  HADD2.F32 R39, -RZ, R0.H0_H0 ;  /* 0x20000000ff277230 */ /* 0x000fc40000004100 */
[----:B------:R-:W-:Y:S01]  /*b940*/  FMUL R36, R89, R93 ;  /* 0x0000005d59247220 */ /* 0x000fe20000400000 */
[----:B------:R-:W-:Y:S01]  /*b950*/  FSEL R56, R12, 0.12837915122509002686, P5 ;  /* 0x3e0375d30c387808 */ /* 0x000fe20002800000 */
[----:B------:R-:W-:Y:S01]  /*b960*/  FFMA R52, R49, R54, R52 ;  /* 0x0000003631347223 */ /* 0x000fe20000000034 */
[C---:B------:R-:W-:Y:S01]  /*b970*/  FFMA R51, R90.reuse, R37, R41 ;  /* 0x000000255a337223 */ /* 0x040fe20000000029 */
[----:B------:R-:W1:Y:S01]  /*b980*/  @P3 MUFU.EX2 R43, R44 ;  /* 0x0000002c002b3308 */ /* 0x000e620000000800 */
[----:B------:R-:W-:Y:S01]  /*b990*/  FSEL R37, -|R59|, R59, P0 ;  /* 0x0000003b3b257208 */ /* 0x000fe20000000300 */
[C---:B------:R-:W-:Y:S01]  /*b9a0*/  FFMA R53, R90.reuse, R39, R36 ;  /* 0x000000275a357223 */ /* 0x040fe20000000024 */
[----:B------:R-:W-:Y:S01]  /*b9b0*/  FFMA R48, R47, R48, R50 ;  /* 0x000000302f307223 */ /* 0x000fe20000000032 */
[----:B------:R-:W-:Y:S01]  /*b9c0*/  FSEL R39, -|R61|, R61, P5 ;  /* 0x0000003d3d277208 */ /* 0x000fe20002800300 */
[----:B------:R-:W-:Y:S01]  /*b9d0*/  FFMA R52, R49, R52, R56 ;  /* 0x0000003431347223 */ /* 0x000fe20000000038 */
[----:B------:R-:W-:Y:S01]  /*b9e0*/  FFMA R35, R90, R35, R95 ;  /* 0x000000235a237223 */ /* 0x000fe2000000005f */
[----:B------:R-:W-:Y:S01]  /*b9f0*/  FFMA R48, R48, R37, R37 ;  /* 0x0000002530307223 */ /* 0x000fe20000000025 */
[----:B------:R-:W2:Y:S01]  /*ba00*/  @P4 MUFU.EX2 R40, R38 ;  /* 0x0000002600284308 */ /* 0x000ea20000000800 */
[----:B------:R-:W-:Y:S01]  /*ba10*/  FFMA R52, R52, R39, R39 ;  /* 0x0000002734347223 */ /* 0x000fe20000000027 */
[----:B------:R-:W-:-:S02]  /*ba20*/  HADD2.F32 R37, -RZ, R0.H1_H1 ;  /* 0x30000000ff257230 */ /* 0x000fc40000004100 */
[----:B------:R-:W-:Y:S01]  /*ba30*/  FMUL R39, R89, R92 ;  /* 0x0000005c59277220 */ /* 0x000fe20000400000 */
[----:B------:R-:W-:Y:S01]  /*ba40*/  FMUL R62, R53, 0.70710676908493041992 ;  /* 0x3f3504f3353e7820 */ /* 0x000fe20000400000 */
[----:B------:R-:W-:Y:S01]  /*ba50*/  FMUL R60, R51, 0.70710676908493041992 ;  /* 0x3f3504f3333c7820 */ /* 0x000fe20000400000 */
[----:B------:R-:W-:Y:S01]  /*ba60*/  F2FP.SATFINITE.E4M3.F32.PACK_AB_MERGE_C R15, R20, R15, RZ ;  /* 0x0000000f140f723e */ /* 0x000fe200048070ff */
[----:B------:R-:W-:Y:S01]  /*ba70*/  FFMA R49, R90, R37, R39 ;  /* 0x000000255a317223 */ /* 0x000fe20000000027 */
[----:B------:R-:W3:Y:S01]  /*ba80*/  @P2 MUFU.EX2 R45, R46 ;  /* 0x0000002e002d2308 */ /* 0x000ee20000000800 */
[----:B-1----:R-:W-:Y:S02]  /*ba90*/  @P3 FADD R43, -R43, 1 ;  /* 0x3f8000002b2b3421 */ /* 0x002fe40000000100 */
[----:B------:R-:W-:-:S03]  /*baa0*/  FMUL R63, R49, 0.70710676908493041992 ;  /* 0x3f3504f3313f7820 */ /* 0x000fc60000400000 */
[----:B------:R-:W-:Y:S01]  /*bab0*/  @P3 LOP3.LUT R44, R43, 0x80000000, R57, 0xb8, !PT ;  /* 0x800000002b2c3812 */ /* 0x000fe200078eb839 */
[----:B------:R-:W-:Y:S01]  /*bac0*/  FMUL R57, R35, 0.70710676908493041992 ;  /* 0x3f3504f323397820 */ /* 0x000fe20000400000 */
[----:B------:R-:W1:Y:S01]  /*bad0*/  @P0 MUFU.EX2 R36, R48 ;  /* 0x0000003000240308 */ /* 0x000e620000000800 */
[----:B--2---:R-:W-:Y:S01]  /*bae0*/  @P4 FADD R40, -R40, 1 ;  /* 0x3f80000028284421 */ /* 0x004fe20000000100 */
[C---:B------:R-:W-:Y:S01]  /*baf0*/  FSETP.GE.AND P3, PT, |R60|.reuse, 1.0029599666595458984, PT ;  /* 0x3f8060fe3c00780b */ /* 0x040fe20003f66200 */
[----:B------:R-:W-:Y:S01]  /*bb00*/  FMUL R41, R57, R57 ;  /* 0x0000003939297220 */ /* 0x000fe20000400000 */
[----:B------:R-:W-:Y:S01]  /*bb10*/  FMUL R43, R60, R60 ;  /* 0x0000003c3c2b7220 */ /* 0x000fe20000400000 */
[----:B------:R-:W-:Y:S01]  /*bb20*/  FADD R44, R44, 1 ;  /* 0x3f8000002c2c7421 */ /* 0x000fe20000000000 */
[----:B------:R-:W-:Y:S01]  /*bb30*/  @P4 LOP3.LUT R38, R40, 0x80000000, R55, 0xb8, !PT ;  /* 0x8000000028264812 */ /* 0x000fe200078eb837 */
[----:B------:R-:W-:Y:S01]  /*bb40*/  FMUL R55, R34, 0.70710676908493041992 ;  /* 0x3f3504f322377820 */ /* 0x000fe20000400000 */
[----:B------:R-:W2:Y:S01]  /*bb50*/  @P5 MUFU.EX2 R0, R52 ;  /* 0x0000003400005308 */ /* 0x000ea20000000800 */
[----:B---3--:R-:W-:Y:S01]  /*bb60*/  @P2 FADD R45, -R45, 1 ;  /* 0x3f8000002d2d2421 */ /* 0x008fe20000000100 */
[----:B------:R-:W-:Y:S01]  /*bb70*/  FSETP.GE.AND P4, PT, |R57|, 1.0029599666595458984, PT ;  /* 0x3f8060fe3900780b */ /* 0x000fe20003f86200 */
[----:B------:R-:W-:Y:S01]  /*bb80*/  FMUL R40, R55, R55 ;  /* 0x0000003737287220 */ /* 0x000fe20000400000 */
[----:B------:R-:W-:Y:S01]  /*bb90*/  FSEL R56, R6, 8.4834944573231041431e-05, P3 ;  /* 0x38b1e96a06387808 */ /* 0x000fe20001800000 */
[----:B------:R-:W-:Y:S01]  /*bba0*/  FADD R38, R38, 1 ;  /* 0x3f80000026267421 */ /* 0x000fe20000000000 */
[----:B------:R-:W-:-:S02]  /*bbb0*/  @P2 LOP3.LUT R46, R45, 0x80000000, R58, 0xb8, !PT ;  /* 0x800000002d2e2812 */ /* 0x000fc400078eb83a */
[----:B------:R-:W-:Y:S01]  /*bbc0*/  FSEL R45, |R57|, R41, P4 ;  /* 0x00000029392d7208 */ /* 0x000fe20002000200 */
[----:B-1----:R-:W-:Y:S01]  /*bbd0*/  @P0 FADD R36, -R36, 1 ;  /* 0x3f80000024240421 */ /* 0x002fe20000000100 */
[----:B------:R-:W-:Y:S01]  /*bbe0*/  FSEL R50, R6, 8.4834944573231041431e-05, P4 ;  /* 0x38b1e96a06327808 */ /* 0x000fe20002000000 */
[----:B------:R-:W-:Y:S01]  /*bbf0*/  FADD R46, R46, 1 ;  /* 0x3f8000002e2e7421 */ /* 0x000fe20000000000 */
[----:B------:R-:W-:Y:S02]  /*bc00*/  FSEL R54, -R7, -0.00082130916416645050049, P4 ;  /* 0xba574d2007367808 */ /* 0x000fe40002000100 */
[----:B------:R-:W-:Y:S01]  /*bc10*/  @P0 LOP3.LUT R48, R36, 0x80000000, R59, 0xb8, !PT ;  /* 0x8000000024300812 */ /* 0x000fe200078eb83b */
[C---:B------:R-:W-:Y:S01]  /*bc20*/  FMUL R36, R62.reuse, R62 ;  /* 0x0000003e3e247220 */ /* 0x040fe20000400000 */
[----:B------:R-:W-:Y:S01]  /*bc30*/  FSETP.GE.AND P0, PT, |R62|, 1.0029599666595458984, PT ;  /* 0x3f8060fe3e00780b */ /* 0x000fe20003f06200 */
[----:B--2---:R-:W-:Y:S01]  /*bc40*/  @P5 FADD R0, -R0, 1 ;  /* 0x3f80000000005421 */ /* 0x004fe20000000100 */
[----:B------:R-:W-:Y:S01]  /*bc50*/  FSETP.GE.AND P2, PT, |R55|, 1.0029599666595458984, PT ;  /* 0x3f8060fe3700780b */ /* 0x000fe20003f46200 */
[----:B------:R-:W-:Y:S01]  /*bc60*/  FFMA R50, R45, R50, R54 ;  /* 0x000000322d327223 */ /* 0x000fe20000000036 */
[----:B------:R-:W-:Y:S01]  /*bc70*/  FSEL R39, |R62|, R36, P0 ;  /* 0x000000243e277208 */ /* 0x000fe20000000200 */
[----:B------:R-:W-:Y:S01]  /*bc80*/  FADD R48, R48, 1 ;  /* 0x3f80000030307421 */ /* 0x000fe20000000000 */
[----:B------:R-:W-:Y:S01]  /*bc90*/  @P5 LOP3.LUT R52, R0, 0x80000000, R61, 0xb8, !PT ;  /* 0x8000000000345812 */ /* 0x000fe200078eb83d */
[C---:B------:R-:W-:Y:S01]  /*bca0*/  FMUL R0, R63.reuse, R63 ;  /* 0x0000003f3f007220 */ /* 0x040fe20000400000 */
[----:B------:R-:W-:-:S02]  /*bcb0*/  FSETP.GE.AND P5, PT, |R63|, 1.0029599666595458984, PT ;  /* 0x3f8060fe3f00780b */ /* 0x000fc40003fa6200 */
[----:B------:R-:W-:Y:S01]  /*bcc0*/  FSEL R41, R6, 8.4834944573231041431e-05, P2 ;  /* 0x38b1e96a06297808 */ /* 0x000fe20001000000 */
[----:B------:R-:W-:Y:S01]  /*bcd0*/  FADD R52, R52, 1 ;  /* 0x3f80000034347421 */ /* 0x000fe20000000000 */
[C---:B------:R-:W-:Y:S02]  /*bce0*/  FSEL R36, R6.reuse, 8.4834944573231041431e-05, P0 ;  /* 0x38b1e96a06247808 */ /* 0x040fe40000000000 */
[----:B------:R-:W-:Y:S01]  /*bcf0*/  FSEL R54, R6, 8.4834944573231041431e-05, P5 ;  /* 0x38b1e96a06367808 */ /* 0x000fe20002800000 */
[----:B------:R-:W-:Y:S01]  /*bd00*/  FMUL R31, R52, R31 ;  /* 0x0000001f341f7220 */ /* 0x000fe20000400000 */
[----:B------:R-:W-:Y:S02]  /*bd10*/  FSEL R47, |R60|, R43, P3 ;  /* 0x0000002b3c2f7208 */ /* 0x000fe40001800200 */
[----:B------:R-:W-:Y:S02]  /*bd20*/  FSEL R6, -R7, -0.00082130916416645050049, P0 ;  /* 0xba574d2007067808 */ /* 0x000fe40000000100 */
[----:B------:R-:W-:-:S02]  /*bd30*/  FSEL R40, |R55|, R40, P2 ;  /* 0x0000002837287208 */ /* 0x000fc40001000200 */
[----:B------:R-:W-:Y:S01]  /*bd40*/  FSEL R43, -R7, -0.00082130916416645050049, P2 ;  /* 0xba574d20072b7808 */ /* 0x000fe20001000100 */
[----:B------:R-:W-:Y:S01]  /*bd50*/  FFMA R36, R39, R36, R6 ;  /* 0x0000002427247223 */ /* 0x000fe20000000006 */
[----:B------:R-:W-:Y:S02]  /*bd60*/  FSEL R58, -R7, -0.00082130916416645050049, P3 ;  /* 0xba574d20073a7808 */ /* 0x000fe40001800100 */
[----:B------:R-:W-:Y:S01]  /*bd70*/  FSEL R6, R8, 0.0052134888246655464172, P3 ;  /* 0x3baad5ea08067808 */ /* 0x000fe20001800000 */
[----:B------:R-:W-:Y:S01]  /*bd80*/  FFMA R41, R40, R41, R43 ;  /* 0x0000002928297223 */ /* 0x000fe2000000002b */
[----:B------:R-:W-:Y:S01]  /*bd90*/  FSEL R43, |R63|, R0, P5 ;  /* 0x000000003f2b7208 */ /* 0x000fe20002800200 */
[----:B------:R-:W-:Y:S01]  /*bda0*/  FFMA R56, R47, R56, R58 ;  /* 0x000000382f387223 */ /* 0x000fe2000000003a */
[----:B------:R-:W-:Y:S02]  /*bdb0*/  FSEL R58, -R7, -0.00082130916416645050049, P5 ;  /* 0xba574d20073a7808 */ /* 0x000fe40002800100 */
[C---:B------:R-:W-:Y:S01]  /*bdc0*/  FSEL R7, R8.reuse, 0.0052134888246655464172, P2 ;  /* 0x3baad5ea08077808 */ /* 0x040fe20001000000 */
[----:B------:R-:W-:Y:S01]  /*bdd0*/  FFMA R56, R47, R56, R6 ;  /* 0x000000382f387223 */ /* 0x000fe20000000006 */
[----:B------:R-:W-:Y:S01]  /*bde0*/  FSEL R0, R8, 0.0052134888246655464172, P4 ;  /* 0x3baad5ea08007808 */ /* 0x000fe20002000000 */
[----:B------:R-:W-:Y:S01]  /*bdf0*/  FFMA R54, R43, R54, R58 ;  /* 0x000000362b367223 */ /* 0x000fe2000000003a */
[C---:B------:R-:W-:Y:S01]  /*be00*/  FSEL R37, -R9.reuse, -0.026868773624300956726, P2 ;  /* 0xbcdc1be709257808 */ /* 0x040fe20001000100 */
[----:B------:R-:W-:Y:S01]  /*be10*/  FFMA R7, R40, R41, R7 ;  /* 0x0000002928077223 */ /* 0x000fe20000000007 */
[----:B------:R-:W-:Y:S01]  /*be20*/  FSEL R6, -R9, -0.026868773624300956726, P4 ;  /* 0xbcdc1be709067808 */ /* 0x000fe20002000100 */
[C---:B------:R-:W-:Y:S01]  /*be30*/  FFMA R0, R45.reuse, R50, R0 ;  /* 0x000000322d007223 */ /* 0x040fe20000000000 */
[----:B------:R-:W-:Y:S01]  /*be40*/  FSEL R50, R8, 0.0052134888246655464172, P0 ;  /* 0x3baad5ea08327808 */ /* 0x000fe20000000000 */
[----:B------:R-:W-:Y:S01]  /*be50*/  FFMA R7, R40, R7, R37 ;  /* 0x0000000728077223 */ /* 0x000fe20000000025 */
[----:B------:R-:W-:Y:S01]  /*be60*/  FSEL R58, R8, 0.0052134888246655464172, P5 ;  /* 0x3baad5ea083a7808 */ /* 0x000fe20002800000 */
[----:B------:R-:W-:Y:S01]  /*be70*/  FFMA R0, R45, R0, R6 ;  /* 0x000000002d007223 */ /* 0x000fe20000000006 */
[----:B------:R-:W-:Y:S01]  /*be80*/  FSEL R8, -R9, -0.026868773624300956726, P3 ;  /* 0xbcdc1be709087808 */ /* 0x000fe20001800100 */
[----:B------:R-:W-:Y:S01]  /*be90*/  FFMA R36, R39, R36, R50 ;  /* 0x0000002427247223 */ /* 0x000fe20000000032 */
[C---:B------:R-:W-:Y:S01]  /*bea0*/  FSEL R37, R10.reuse, 0.11284004896879196167, P2 ;  /* 0x3de718af0a257808 */ /* 0x040fe20001000000 */
[----:B------:R-:W-:Y:S01]  /*beb0*/  FFMA R54, R43, R54, R58 ;  /* 0x000000362b367223 */ /* 0x000fe2000000003a */
[----:B------:R-:W-:Y:S01]  /*bec0*/  FSEL R6, R10, 0.11284004896879196167, P4 ;  /* 0x3de718af0a067808 */ /* 0x000fe20002000000 */
[----:B------:R-:W-:Y:S01]  /*bed0*/  FFMA R56, R47, R56, R8 ;  /* 0x000000382f387223 */ /* 0x000fe20000000008 */
[C---:B------:R-:W-:Y:S01]  /*bee0*/  FSEL R50, -R9.reuse, -0.026868773624300956726, P0 ;  /* 0xbcdc1be709327808 */ /* 0x040fe20000000100 */
[----:B------:R-:W-:Y:S01]  /*bef0*/  FFMA R7, R40, R7, R37 ;  /* 0x0000000728077223 */ /* 0x000fe20000000025 */
[----:B------:R-:W-:Y:S01]  /*bf00*/  FSEL R8, -R9, -0.026868773624300956726, P5 ;  /* 0xbcdc1be709087808 */ /* 0x000fe20002800100 */
[----:B------:R-:W-:Y:S01]  /*bf10*/  FFMA R6, R45, R0, R6 ;  /* 0x000000002d067223 */ /* 0x000fe20000000006 */
[----:B------:R-:W-:Y:S01]  /*bf20*/  FSEL R9, R11, -0.37612664699554443359, P2 ;  /* 0xbec093ac0b097808 */ /* 0x000fe20001000000 */
[----:B------:R-:W-:Y:S01]  /*bf30*/  FFMA R50, R39, R36, R50 ;  /* 0x0000002427327223 */ /* 0x000fe20000000032 */
[----:B------:R-:W-:Y:S01]  /*bf40*/  FSEL R0, R10, 0.11284004896879196167, P3 ;  /* 0x3de718af0a007808 */ /* 0x000fe20001800000 */
[----:B------:R-:W-:Y:S01]  /*bf50*/  FFMA R58, R43, R54, R8 ;  /* 0x000000362b3a7223 */ /* 0x000fe20000000008 */
[----:B------:R-:W-:Y:S01]  /*bf60*/  FSEL R36, R11, -0.37612664699554443359, P3 ;  /* 0xbec093ac0b247808 */ /* 0x000fe20001800000 */
[----:B------:R-:W-:Y:S01]  /*bf70*/  FFMA R7, R40, R7, R9 ;  /* 0x0000000728077223 */ /* 0x000fe20000000009 */
[----:B------:R-:W-:Y:S01]  /*bf80*/  FSEL R9, R12, 0.12837915122509002686, P2 ;  /* 0x3e0375d30c097808 */ /* 0x000fe20001000000 */
[----:B------:R-:W-:Y:S01]  /*bf90*/  FFMA R56, R47, R56, R0 ;  /* 0x000000382f387223 */ /* 0x000fe20000000000 */
[----:B------:R-:W-:-:S02]  /*bfa0*/  FSEL R8, R11, -0.37612664699554443359, P4 ;  /* 0xbec093ac0b087808 */ /* 0x000fc40002000000 */
[----:B------:R-:W-:Y:S01]  /*bfb0*/  FSEL R0, -|R55|, R55, P2 ;  /* 0x0000003737007208 */ /* 0x000fe20001000300 */
[----:B------:R-:W-:Y:S01]  /*bfc0*/  FFMA R7, R40, R7, R9 ;  /* 0x0000000728077223 */ /* 0x000fe20000000009 */
[----:B------:R-:W-:Y:S01]  /*bfd0*/  FFMA R56, R47, R56, R36 ;  /* 0x000000382f387223 */ /* 0x000fe20000000024 */
[----:B------:R-:W-:Y:S01]  /*bfe0*/  FSEL R36, R12, 0.12837915122509002686, P4 ;  /* 0x3e0375d30c247808 */ /* 0x000fe20002000000 */
[----:B------:R-:W-:Y:S01]  /*bff0*/  FFMA R6, R45, R6, R8 ;  /* 0x000000062d067223 */ /* 0x000fe20000000008 */
[----:B------:R-:W-:Y:S01]  /*c000*/  FFMA R8, R7, R0, R0 ;  /* 0x0000000007087223 */ /* 0x000fe20000000000 */
[----:B------:R-:W-:Y:S02]  /*c010*/  FSEL R54, R10, 0.11284004896879196167, P0 ;  /* 0x3de718af0a367808 */ /* 0x000fe40000000000 */
[----:B------:R-:W-:Y:S01]  /*c020*/  FSEL R7, -|R57|, R57, P4 ;  /* 0x0000003939077208 */ /* 0x000fe20002000300 */
        /* <DEDUP_REMOVED lines=16> */
[----:B------:R-:W1:Y:S01]  /*c130*/  @P3 MUFU.EX2 R7, R40 ;  /* 0x0000002800073308 */ /* 0x000e620000000800 */
[----:B------:R-:W-:Y:S01]  /*c140*/  FFMA R10, R39, R36, R10 ;  /* 0x00000024270a7223 */ /* 0x000fe2000000000a */
[----:B------:R-:W-:Y:S01]  /*c150*/  FSEL R12, -|R63|, R63, P5 ;  /* 0x0000003f3f0c7208 */ /* 0x000fe20002800300 */
[----:B------:R-:W-:-:S02]  /*c160*/  FFMA R37, R43, R50, R37 ;  /* 0x000000322b257223 */ /* 0x000fc40000000025 */
[----:B------:R-:W-:Y:S02]  /*c170*/  FFMA R10, R10, R11, R11 ;  /* 0x0000000b0a0a7223 */ /* 0x000fe4000000000b */
[----:B------:R-:W-:Y:S01]  /*c180*/  FFMA R12, R37, R12, R12 ;  /* 0x0000000c250c7223 */ /* 0x000fe2000000000c */
[----:B------:R-:W2:Y:S08]  /*c190*/  @P2 MUFU.EX2 R0, R8 ;  /* 0x0000000800002308 */ /* 0x000eb00000000800 */
[----:B------:R-:W3:Y:S01]  /*c1a0*/  @P0 MUFU.EX2 R11, R10 ;  /* 0x0000000a000b0308 */ /* 0x000ee20000000800 */
[----:B-1----:R-:W-:-:S05]  /*c1b0*/  @P3 FADD R7, -R7, 1 ;  /* 0x3f80000007073421 */ /* 0x002fca0000000100 */
[----:B------:R-:W-:Y:S01]  /*c1c0*/  @P3 LOP3.LUT R40, R7, 0x80000000, R60, 0xb8, !PT ;  /* 0x8000000007283812 */ /* 0x000fe200078eb83c */
[----:B------:R-:W-:Y:S01]  /*c1d0*/  FMUL R7, R14, 0.5 ;  /* 0x3f0000000e077820 */ /* 0x000fe20000400000 */
[----:B------:R-:W1:Y:S01]  /*c1e0*/  @P4 MUFU.EX2 R6, R9 ;  /* 0x0000000900064308 */ /* 0x000e620000000800 */
[----:B--2---:R-:W-:Y:S02]  /*c1f0*/  @P2 FADD R0, -R0, 1 ;  /* 0x3f80000000002421 */ /* 0x004fe40000000100 */
[----:B------:R-:W-:Y:S01]  /*c200*/  FMUL R26, R26, R7 ;  /* 0x000000071a1a7220 */ /* 0x000fe20000400000 */
[----:B------:R-:W-:Y:S01]  /*c210*/  FMUL R7, R24, 0.5 ;  /* 0x3f00000018077820 */ /* 0x000fe20000400000 */
[----:B------:R-:W-:Y:S01]  /*c220*/  FADD R40, R40, 1 ;  /* 0x3f80000028287421 */ /* 0x000fe20000000000 */
[----:B------:R-:W-:Y:S01]  /*c230*/  @P2 LOP3.LUT R8, R0, 0x80000000, R55, 0xb8, !PT ;  /* 0x8000000000082812 */ /* 0x000fe200078eb837 */
[----:B------:R-:W-:Y:S01]  /*c240*/  FMUL R0, R5, 0.5 ;  /* 0x3f00000005007820 */ /* 0x000fe20000400000 */
[----:B------:R-:W2:Y:S01]  /*c250*/  @P5 MUFU.EX2 R36, R12 ;  /* 0x0000000c00245308 */ /* 0x000ea20000000800 */
[----:B---3--:R-:W-:Y:S01]  /*c260*/  @P0 FADD R11, -R11, 1 ;  /* 0x3f8000000b0b0421 */ /* 0x008fe20000000100 */
[----:B------:R-:W-:Y:S01]  /*c270*/  FMUL R5, R4, 0.5 ;  /* 0x3f00000004057820 */ /* 0x000fe20000400000 */
[----:B------:R-:W-:Y:S01]  /*c280*/  FADD R8, R8, 1 ;  /* 0x3f80000008087421 */ /* 0x000fe20000000000 */
[----:B------:R-:W-:Y:S01]  /*c290*/  FMUL R27, R27, R0 ;  /* 0x000000001b1b7220 */ /* 0x000fe20000400000 */
[----:B------:R-:W-:Y:S01]  /*c2a0*/  FMUL R0, R35, 0.5 ;  /* 0x3f00000023007820 */ /* 0x000fe20000400000 */
[----:B------:R-:W-:Y:S01]  /*c2b0*/  @P0 LOP3.LUT R10, R11, 0x80000000, R62, 0xb8, !PT ;  /* 0x800000000b0a0812 */ /* 0x000fe200078eb83e */
[----:B------:R-:W-:Y:S01]  /*c2c0*/  FMUL R38, R38, R5 ;  /* 0x0000000526267220 */ /* 0x000fe20000400000 */
[----:B------:R-:W-:Y:S01]  /*c2d0*/  FMUL R11, R44, R7 ;  /* 0x000000072c0b7220 */ /* 0x000fe20000400000 */
[----:B-1----:R-:W-:Y:S01]  /*c2e0*/  @P4 FADD R6, -R6, 1 ;  /* 0x3f80000006064421 */ /* 0x002fe20000000100 */
[----:B------:R-:W-:Y:S01]  /*c2f0*/  FMUL R5, R28, 0.5 ;  /* 0x3f0000001c057820 */ /* 0x000fe20000400000 */
[----:B------:R-:W-:Y:S01]  /*c300*/  FMUL R7, R34, 0.5 ;  /* 0x3f00000022077820 */ /* 0x000fe20000400000 */
[----:B------:R-:W-:Y:S01]  /*c310*/  FADD R10, R10, 1 ;  /* 0x3f8000000a0a7421 */ /* 0x000fe20000000000 */
[----:B------:R-:W-:Y:S01]  /*c320*/  F2FP.SATFINITE.E4M3.F32.PACK_AB_MERGE_C R27, R27, R26, RZ ;  /* 0x0000001a1b1b723e */ /* 0x000fe200048070ff */
[----:B------:R-:W-:Y:S01]  /*c330*/  FMUL R46, R46, R5 ;  /* 0x000000052e2e7220 */ /* 0x000fe20000400000 */
[----:B------:R-:W-:Y:S01]  /*c340*/  @P4 LOP3.LUT R9, R6, 0x80000000, R57, 0xb8, !PT ;  /* 0x8000000006094812 */ /* 0x000fe200078eb839 */
[----:B------:R-:W-:Y:S01]  /*c350*/  FMUL R6, R21, 0.5 ;  /* 0x3f00000015067820 */ /* 0x000fe20000400000 */
[----:B--2---:R-:W-:Y:S01]  /*c360*/  @P5 FADD R36, -R36, 1 ;  /* 0x3f80000024245421 */ /* 0x004fe20000000100 */
[----:B------:R-:W-:Y:S01]  /*c370*/  FMUL R21, R48, R3 ;  /* 0x0000000330157220 */ /* 0x000fe20000400000 */
[----:B------:R-:W-:Y:S01]  /*c380*/  FMUL R8, R8, R7 ;  /* 0x0000000708087220 */ /* 0x000fe20000400000 */
[----:B------:R-:W-:Y:S01]  /*c390*/  FMUL R3, R51, 0.5 ;  /* 0x3f00000033037820 */ /* 0x000fe20000400000 */
[----:B------:R-:W-:Y:S01]  /*c3a0*/  FMUL R5, R53, 0.5 ;  /* 0x3f00000035057820 */ /* 0x000fe20000400000 */
[----:B------:R-:W-:Y:S01]  /*c3b0*/  @P5 LOP3.LUT R12, R36, 0x80000000, R63, 0xb8, !PT ;  /* 0x80000000240c5812 */ /* 0x000fe200078eb83f */
[----:B------:R-:W-:Y:S01]  /*c3c0*/  FMUL R7, R49, 0.5 ;  /* 0x3f00000031077820 */ /* 0x000fe20000400000 */
[----:B------:R-:W-:Y:S01]  /*c3d0*/  FADD R9, R9, 1 ;  /* 0x3f80000009097421 */ /* 0x000fe20000000000 */
[----:B------:R-:W-:Y:S01]  /*c3e0*/  FMUL R6, R29, R6 ;  /* 0x000000061d067220 */ /* 0x000fe20000400000 */
[----:B------:R-:W-:Y:S01]  /*c3f0*/  FMUL R3, R40, R3 ;  /* 0x0000000328037220 */ /* 0x000fe20000400000 */
[----:B------:R-:W-:Y:S01]  /*c400*/  FADD R12, R12, 1 ;  /* 0x3f8000000c0c7421 */ /* 0x000fe20000000000 */
[----:B------:R-:W-:Y:S01]  /*c410*/  FMUL R0, R9, R0 ;  /* 0x0000000009007220 */ /* 0x000fe20000400000 */
[----:B------:R-:W-:Y:S01]  /*c420*/  FMUL R10, R10, R5 ;  /* 0x000000050a0a7220 */ /* 0x000fe20000400000 */
[----:B------:R-:W-:Y:S01]  /*c430*/  F2FP.SATFINITE.E4M3.F32.PACK_AB_MERGE_C R25, R25, R6, RZ ;  /* 0x000000061919723e */ /* 0x000fe200048070ff */
[----:B------:R-:W-:Y:S01]  /*c440*/  FMUL R7, R12, R7 ;  /* 0x000000070c077220 */ /* 0x000fe20000400000 */
[----:B------:R-:W-:-:S02]  /*c450*/  F2FP.SATFINITE.E4M3.F32.PACK_AB_MERGE_C R11, R11, R38, RZ ;  /* 0x000000260b0b723e */ /* 0x000fc400048070ff */
[----:B------:R-:W-:Y:S02]  /*c460*/  F2FP.SATFINITE.E4M3.F32.PACK_AB_MERGE_C R46, R21, R46, RZ ;  /* 0x0000002e152e723e */ /* 0x000fe400048070ff */
[----:B------:R-:W-:Y:S02]  /*c470*/  F2FP.SATFINITE.E4M3.F32.PACK_AB_MERGE_C R8, R8, R31, RZ ;  /* 0x0000001f0808723e */ /* 0x000fe400048070ff */
[----:B------:R-:W-:Y:S02]  /*c480*/  F2FP.SATFINITE.E4M3.F32.PACK_AB_MERGE_C R0, R3, R0, RZ ;  /* 0x000000000300723e */ /* 0x000fe400048070ff */
[----:B------:R-:W-:Y:S01]  /*c490*/  F2FP.SATFINITE.E4M3.F32.PACK_AB_MERGE_C R10, R7, R10, RZ ;  /* 0x0000000a070a723e */ /* 0x000fe200048070ff */
[----:B------:R-:W-:Y:S06]  /*c4a0*/  @P1 BRA `(.L_x_94) ;  /* 0x0000000000041947 */ /* 0x000fec0003800000 */
[----:B------:R-:W-:-:S04]  /*c4b0*/  DEPBAR.LE SB0, 0x1 ;  /* 0x000080400000791a */ /* 0x000fc80000000000 */
.L_x_94:
[----:B------:R-:W-:Y:S05]  /*c4c0*/  WARPSYNC.ALL ;  /* 0x0000000000007948 */ /* 0x000fea0003800000 */
[----:B------:R-:W-:Y:S01]  /*c4d0*/  BAR.SYNC.DEFER_BLOCKING 0x1, 0x100 ;  /* 0x0044000000007b1d */ /* 0x000fe20000010000 */
[----:B------:R-:W-:-:S05]  /*c4e0*/  IADD3 R16, P0, R16, UR38, RZ ;  /* 0x0000002610107c10 */ /* 0x000fca000ff1e0ff */
        /* <DEDUP_REMOVED lines=20> */
[----:B------:R-:W-:Y:S02]  /*c630*/  UIADD3 UR4, UR50, 0x5100, URZ ;  /* 0x0000510032047890 */ /* 0x000fe4000fffe03f */
[----:B------:R-:W-:Y:S01]  /*c640*/  UIADD3.X UR9, URZ, UR43, URZ, UP0, !UPT ;  /* 0x0000002b3f097290 */ /* 0x000fe200087fe43f */
[----:B------:R-:W-:-:S08]  /*c650*/  UMOV UR7, UR47 ;  /* 0x0000002f00077c82 */ /* 0x000fd00008000000 */
[----:B------:R1:W-:Y:S02]  /*c660*/  UTMASTG.3D [UR4], [UR8] ;  /* 0x00000004080073b5 */ /* 0x0003e40008010000 */
[----:B-1----:R0:W-:Y:S02]  /*c670*/  UTMACMDFLUSH ;  /* 0x00000000000079b7 */ /* 0x0021e40000000000 */
.L_x_96:
[----:B------:R-:W-:Y:S05]  /*c680*/  BSYNC B0 ;  /* 0x0000000000007941 */ /* 0x000fea0003800000 */
.L_x_95:
[----:B------:R-:W-:Y:S01]  /*c690*/  ULDC.64 UR4, c[0x0][0x8f8] ;  /* 0x00023e0000047ab9 */ /* 0x000fe20000000a00 */
[----:B------:R-:W-:Y:S01]  /*c6a0*/  IADD3.X R17, R17, UR37, RZ, P0, !PT ;  /* 0x0000002511117c10 */ /* 0x000fe200087fe4ff */
[----:B------:R-:W-:Y:S01]  /*c6b0*/  UMOV UR47, 0xffffffff ;  /* 0xffffffff002f7882 */ /* 0x000fe20000000000 */
[----:B------:R-:W-:Y:S01]  /*c6c0*/  ISETP.GE.U32.AND P0, PT, R16, UR4, PT ;  /* 0x0000000410007c0c */ /* 0x000fe2000bf06070 */
[----:B------:R-:W-:Y:S01]  /*c6d0*/  IMAD.MOV.U32 R7, RZ, RZ, -0x1 ;  /* 0xffffffffff077424 */ /* 0x000fe200078e00ff */
[----:B------:R-:W-:Y:S02]  /*c6e0*/  PRMT R0, RZ, 0x7610, R0 ;  /* 0x00007610ff007816 */ /* 0x000fe40000000000 */
[----:B------:R-:W-:Y:S02]  /*c6f0*/  ISETP.GE.U32.AND.EX P0, PT, R17, UR5, PT, P0 ;  /* 0x0000000511007c0c */ /* 0x000fe4000bf06100 */
[----:B------:R-:W-:-:S11]  /*c700*/  MOV R3, 0xffffffff ;  /* 0xffffffff00037802 */ /* 0x000fd60000000f00 */
[----:B------:R-:W-:Y:S05]  /*c710*/  @P0 BRA `(.L_x_97) ;  /* 0x0000000400680947 */ /* 0x000fea0003800000 */
[----:B------:R-:W1:Y:S01]  /*c720*/  S2R R12, SR_CTAID.X ;  /* 0x00000000000c7919 */ /* 0x000e620000002500 */
[----:B------:R-:W2:Y:S01]  /*c730*/  LDC.64 R10, c[0x0][0x8d0] ;  /* 0x00023400ff0a7b82 */ /* 0x000ea20000000a00 */
[----:B------:R-:W-:Y:S01]  /*c740*/  ULDC UR4, c[0x0][0x150] ;  /* 0x0000540000047ab9 */ /* 0x000fe20000000800 */
[----:B------:R-:W-:Y:S01]  /*c750*/  IMAD.MOV.U32 R8, RZ, RZ, R16 ;  /* 0x000000ffff087224 */ /* 0x000fe200078e0010 */
[----:B------:R-:W3:Y:S01]  /*c760*/  S2R R26, SR_CTAID.Y ;  /* 0x00000000001a7919 */ /* 0x000ee20000002600 */
[----:B------:R-:W-:-:S04]  /*c770*/  MOV R9, R17 ;  /* 0x0000001100097202 */ /* 0x000fc80000000f00 */
[----:B------:R-:W4:Y:S08]  /*c780*/  LDC R25, c[0x0][0x144] ;  /* 0x00005100ff197b82 */ /* 0x000f300000000800 */
[----:B------:R-:W3:Y:S08]  /*c790*/  LDC R0, c[0x0][0x8d8] ;  /* 0x00023600ff007b82 */ /* 0x000ef00000000800 */
[----:B------:R-:W3:Y:S01]  /*c7a0*/  LDC.64 R20, c[0x0][0x8c8] ;  /* 0x00023200ff147b82 */ /* 0x000ee20000000a00 */
[----:B--2---:R-:W-:-:S04]  /*c7b0*/  ISETP.NE.U32.AND P0, PT, R10, RZ, PT ;  /* 0x000000ff0a00720c */ /* 0x004fc80003f05070 */
[----:B------:R-:W-:Y:S02]  /*c7c0*/  ISETP.NE.AND.EX P0, PT, R11, RZ, PT, P0 ;  /* 0x000000ff0b00720c */ /* 0x000fe40003f05300 */
[----:B-1----:R-:W-:-:S05]  /*c7d0*/  I2FP.F32.U32 R3, R12 ;  /* 0x0000000c00037245 */ /* 0x002fca0000201000 */
[----:B------:R-:W-:-:S04]  /*c7e0*/  FMUL R3, R3, UR4 ;  /* 0x0000000403037c20 */ /* 0x000fc80008400000 */
[----:B------:R1:W2:Y:S02]  /*c7f0*/  F2I.U32.TRUNC.NTZ R24, R3 ;  /* 0x0000000300187305 */ /* 0x0002a4000020f000 */
[----:B----4-:R-:W-:Y:S05]  /*c800*/  @!P0 BRA `(.L_x_98) ;  /* 0x0000000000288947 */ /* 0x010fea0003800000 */
[----:B-1----:R-:W1:Y:S02]  /*c810*/  LDC R3, c[0x0][0x8dc] ;  /* 0x00023700ff037b82 */ /* 0x002e640000000800 */
[----:B-1----:R-:W-:-:S05]  /*c820*/  IADD3 R3, P0, R16, R3, RZ ;  /* 0x0000000310037210 */ /* 0x002fca0007f1e0ff */
        /* <DEDUP_REMOVED lines=8> */
.L_x_98:
[----:B------:R-:W4:Y:S01]  /*c8b0*/  LDC.64 R14, c[0x0][0x8e8] ;  /* 0x00023a00ff0e7b82 */ /* 0x000f220000000a00 */
[-CC-:B---3--:R-:W-:Y:S01]  /*c8c0*/  SHF.R.U64 R32, R8, R0.reuse, R9.reuse ;  /* 0x0000000008207219 */ /* 0x188fe20000001209 */
[----:B--2---:R-:W-:Y:S01]  /*c8d0*/  IMAD.MOV R24, RZ, RZ, -R24 ;  /* 0x000000ffff187224 */ /* 0x004fe200078e0a18 */
[----:B------:R-:W-:Y:S01]  /*c8e0*/  SHF.R.U32.HI R0, RZ, R0, R9 ;  /* 0x00000000ff007219 */ /* 0x000fe20000011609 */
[----:B------:R-:W-:Y:S01]  /*c8f0*/  ULDC UR4, c[0x0][0x154] ;  /* 0x0000550000047ab9 */ /* 0x000fe20000000800 */
[----:B-1----:R-:W-:Y:S01]  /*c900*/  IADD3 R3, P0, RZ, -R32, RZ ;  /* 0x80000020ff037210 */ /* 0x002fe20007f1e0ff */
[----:B------:R-:W-:Y:S01]  /*c910*/  IMAD R28, R25, R24, R12 ;  /* 0x00000018191c7224 */ /* 0x000fe200078e020c */
[----:B------:R-:W-:Y:S01]  /*c920*/  MOV R7, 0x1 ;  /* 0x0000000100077802 */ /* 0x000fe20000000f00 */
[----:B------:R-:W1:Y:S01]  /*c930*/  LDC R6, c[0x0][0x8c0] ;  /* 0x00023000ff067b82 */ /* 0x000e620000000800 */
[----:B------:R-:W-:-:S05]  /*c940*/  IADD3.X R5, RZ, ~R0, RZ, P0, !PT ;  /* 0x80000000ff057210 */ /* 0x000fca00007fe4ff */
[-C--:B------:R-:W-:Y:S02]  /*c950*/  IMAD R0, R5, R20.reuse, RZ ;  /* 0x0000001405007224 */ /* 0x080fe400078e02ff */
[----:B------:R-:W2:Y:S01]  /*c960*/  LDC R8, c[0x0][0x8b0] ;  /* 0x00022c00ff087b82 */ /* 0x000ea20000000800 */
[----:B------:R-:W-:-:S04]  /*c970*/  IMAD.WIDE.U32 R4, R3, R20, R16 ;  /* 0x0000001403047225 */ /* 0x000fc800078e0010 */
[----:B------:R-:W-:Y:S01]  /*c980*/  IMAD R3, R3, R21, R0 ;  /* 0x0000001503037224 */ /* 0x000fe200078e0200 */
[----:B------:R-:W-:Y:S02]  /*c990*/  I2FP.F32.U32 R0, R26 ;  /* 0x0000001a00007245 */ /* 0x000fe40000201000 */
[----:B------:R-:W3:Y:S01]  /*c9a0*/  LDC R30, c[0x0][0x900] ;  /* 0x00024000ff1e7b82 */ /* 0x000ee20000000800 */
[----:B----4-:R-:W-:Y:S02]  /*c9b0*/  ISETP.NE.U32.AND P0, PT, R14, RZ, PT ;  /* 0x000000ff0e00720c */ /* 0x010fe40003f05070 */
[----:B------:R-:W-:Y:S01]  /*c9c0*/  IADD3 R3, R5, R3, RZ ;  /* 0x0000000305037210 */ /* 0x000fe20007ffe0ff */
[----:B------:R-:W-:Y:S01]  /*c9d0*/  FMUL R0, R0, UR4 ;  /* 0x0000000400007c20 */ /* 0x000fe20008400000 */
[----:B------:R-:W-:Y:S01]  /*c9e0*/  ISETP.NE.AND.EX P0, PT, R15, RZ, PT, P0 ;  /* 0x000000ff0f00720c */ /* 0x000fe20003f05300 */
[----:B------:R-:W-:Y:S02]  /*c9f0*/  IMAD.MOV.U32 R5, RZ, RZ, -0x1 ;  /* 0xffffffffff057424 */ /* 0x000fe400078e00ff */
[----:B------:R-:W4:Y:S01]  /*ca00*/  LDC R21, c[0x0][0x148] ;  /* 0x00005200ff157b82 */ /* 0x000f220000000800 */
[-CC-:B-1----:R-:W-:Y:S01]  /*ca10*/  SHF.R.U64 R12, R4, R6.reuse, R3.reuse ;  /* 0x00000006040c7219 */ /* 0x182fe20000001203 */
[----:B------:R1:W1:Y:S01]  /*ca20*/  F2I.U32.TRUNC.NTZ R20, R0 ;  /* 0x0000000000147305 */ /* 0x000262000020f000 */
[----:B------:R-:W-:-:S05]  /*ca30*/  SHF.R.U32.HI R3, RZ, R6, R3 ;  /* 0x00000006ff037219 */ /* 0x000fca0000011603 */
[----:B------:R-:W1:Y:S01]  /*ca40*/  LDC R24, c[0x0][0x8a8] ;  /* 0x00022a00ff187b82 */ /* 0x000e620000000800 */
[-CC-:B--2---:R-:W-:Y:S02]  /*ca50*/  SHF.R.U64 R10, R12, R8.reuse, R3.reuse ;  /* 0x000000080c0a7219 */ /* 0x184fe40000001203 */
[----:B------:R-:W-:-:S05]  /*ca60*/  SHF.R.U32.HI R3, RZ, R8, R3 ;  /* 0x00000008ff037219 */ /* 0x000fca0000011603 */
[----:B------:R-:W2:Y:S01]  /*ca70*/  LDC R27, c[0x0][0x8f0] ;  /* 0x00023c00ff1b7b82 */ /* 0x000ea20000000800 */
[-C--:B---3--:R-:W-:Y:S02]  /*ca80*/  SHF.L.U32 R4, R5, R30.reuse, RZ ;  /* 0x0000001e05047219 */ /* 0x088fe400000006ff */
[-CC-:B------:R-:W-:Y:S02]  /*ca90*/  SHF.R.U64 R13, R10, R30.reuse, R3.reuse ;  /* 0x0000001e0a0d7219 */ /* 0x180fe40000001203 */
[----:B------:R-:W-:Y:S02]  /*caa0*/  SHF.R.U32.HI R5, RZ, R30, R3 ;  /* 0x0000001eff057219 */ /* 0x000fe40000011603 */
[----:B------:R-:W-:Y:S01]  /*cab0*/  LOP3.LUT R25, RZ, R4, RZ, 0x33, !PT ;  /* 0x00000004ff197212 */ /* 0x000fe200078e33ff */
[----:B------:R-:W3:Y:S01]  /*cac0*/  LDC R29, c[0x0][0x8e0] ;  /* 0x00023800ff1d7b82 */ /* 0x000ee20000000800 */
[----:B------:R-:W-:Y:S01]  /*cad0*/  SHF.L.U32 R30, R7, R30, RZ ;  /* 0x0000001e071e7219 */ /* 0x000fe200000006ff */
[----:B------:R-:W-:-:S06]  /*cae0*/  IMAD.MOV.U32 R4, RZ, RZ, R13 ;  /* 0x000000ffff047224 */ /* 0x000fcc00078e000d */
[----:B------:R-:W1:Y:S01]  /*caf0*/  LDC R31, c[0x0][0x8b8] ;  /* 0x00022e00ff1f7b82 */ /* 0x000e620000000800 */
[----:B------:R-:W-:Y:S05]  /*cb00*/  @!P0 BRA `(.L_x_99) ;  /* 0x0000000000288947 */ /* 0x000fea0003800000 */
[----:B-1----:R-:W1:Y:S02]  /*cb10*/  LDC R0, c[0x0][0x8f4] ;  /* 0x00023d00ff007b82 */ /* 0x002e640000000800 */
[----:B-1----:R-:W-:-:S04]  /*cb20*/  IADD3 R3, P0, R13, R0, RZ ;  /* 0x000000000d037210 */ /* 0x002fc80007f1e0ff */
[----:B------:R-:W-:-:S05]  /*cb30*/  IADD3.X R11, RZ, R5, RZ, P0, !PT ;  /* 0x00000005ff0b7210 */ /* 0x000fca00007fe4ff */
[----:B------:R-:W-:-:S04]  /*cb40*/  IMAD.WIDE.U32 R4, R11, R14, RZ ;  /* 0x0000000e0b047225 */ /* 0x000fc800078e00ff */
[----:B------:R-:W-:-:S04]  /*cb50*/  IMAD.WIDE.U32 R6, P0, R3, R15, R4 ;  /* 0x0000000f03067225 */ /* 0x000fc80007800004 */
[----:B------:R-:W-:Y:S01]  /*cb60*/  IMAD.WIDE.U32 R4, R3, R14, RZ ;  /* 0x0000000e03047225 */ /* 0x000fe200078e00ff */
[----:B------:R-:W-:-:S03]  /*cb70*/  MOV R8, R7 ;  /* 0x0000000700087202 */ /* 0x000fc60000000f00 */
[----:B------:R-:W-:Y:S01]  /*cb80*/  IMAD.X R9, RZ, RZ, RZ, P0 ;  /* 0x000000ffff097224 */ /* 0x000fe200000e06ff */
[----:B------:R-:W-:-:S05]  /*cb90*/  IADD3 RZ, P0, R5, R6, RZ ;  /* 0x0000000605ff7210 */ /* 0x000fca0007f1e0ff */
[----:B------:R-:W-:-:S08]  /*cba0*/  IMAD.WIDE.U32.X R4, R11, R15, R8, P0 ;  /* 0x0000000f0b047225 */ /* 0x000fd000000e0408 */
.L_x_99:
[----:B------:R-:W-:Y:S01]  /*cbb0*/  ISETP.NE.AND P0, PT, R2, 0x1, PT ;  /* 0x000000010200780c */ /* 0x000fe20003f05270 */
[----:B-1----:R-:W-:Y:S01]  /*cbc0*/  IMAD.MOV R20, RZ, RZ, -R20 ;  /* 0x000000ffff147224 */ /* 0x002fe200078e0a14 */
[----:B--2---:R-:W-:Y:S02]  /*cbd0*/  SHF.R.U64 R0, R4, R27, R5 ;  /* 0x0000001b04007219 */ /* 0x004fe40000001205 */
[----:B------:R-:W-:Y:S02]  /*cbe0*/  LOP3.LUT R3, R10, R25, RZ, 0xc0, !PT ;  /* 0x000000190a037212 */ /* 0x000fe400078ec0ff */
[----:B------:R-:W-:Y:S01]  /*cbf0*/  IADD3 R5, R24, -0x1, RZ ;  /* 0xffffffff18057810 */ /* 0x000fe20007ffe0ff */
[----:B------:R-:W-:Y:S01]  /*cc00*/  IMAD.MOV R4, RZ, RZ, -R0 ;  /* 0x000000ffff047224 */ /* 0x000fe200078e0a00 */
[----:B------:R-:W-:Y:S01]  /*cc10*/  R2UR UR47, R32 ;  /* 0x00000000202f72ca */ /* 0x000fe200000e0000 */
[----:B------:R-:W-:Y:S01]  /*cc20*/  IMAD R3, R30, R0, R3 ;  /* 0x000000001e037224 */ /* 0x000fe200078e0203 */
[----:B------:R-:W-:Y:S01]  /*cc30*/  LOP3.LUT R5, R12, R5, RZ, 0xc0, !PT ;  /* 0x000000050c057212 */ /* 0x000fe200078ec0ff */
[----:B---3--:R-:W-:Y:S01]  /*cc40*/  IMAD R0, R4, R29, R13 ;  /* 0x0000001d04007224 */ /* 0x008fe200078e020d */
[----:B------:R-:W-:Y:S01]  /*cc50*/  MOV R4, 0x1 ;  /* 0x0000000100047802 */ /* 0x000fe20000000f00 */
[----:B----4-:R-:W-:-:S02]  /*cc60*/  @P0 IMAD R28, R21, R20, R26 ;  /* 0x00000014151c0224 */ /* 0x010fc400078e021a */
[----:B------:R-:W-:Y:S02]  /*cc70*/  IMAD R0, R0, R24, R5 ;  /* 0x0000001800007224 */ /* 0x000fe400078e0205 */
[----:B------:R-:W-:-:S05]  /*cc80*/  IMAD R3, R3, R31, R28 ;  /* 0x0000001f03037224 */ /* 0x000fca00078e021c */
[----:B------:R-:W-:Y:S02]  /*cc90*/  SEL R7, R0, R3, !P0 ;  /* 0x0000000300077207 */ /* 0x000fe40004000000 */
[----:B------:R-:W-:Y:S02]  /*cca0*/  SEL R3, R3, R0, !P0 ;  /* 0x0000000003037207 */ /* 0x000fe40004000000 */
[----:B------:R-:W-:-:S07]  /*ccb0*/  PRMT R0, R4, 0x7610, R0 ;  /* 0x0000761004007816 */ /* 0x000fce0000000000 */
.L_x_97:
[----:B------:R-:W-:Y:S01]  /*ccc0*/  LOP3.LUT P0, RZ, R0, 0xff, RZ, 0xc0, !PT ;  /* 0x000000ff00ff7812 */ /* 0x000fe2000780c0ff */
[----:B------:R-:W-:-:S04]  /*ccd0*/  UIMAD.WIDE.U32 UR4, UR51, -0x33333333, URZ ;  /* 0xcccccccd330478a5 */ /* 0x000fc8000f8e003f */
[----:B------:R-:W-:-:S04]  /*cce0*/  USHF.R.U32.HI UR4, URZ, 0x3, UR5 ;  /* 0x000000033f047899 */ /* 0x000fc80008011605 */
[----:B------:R-:W-:-:S04]  /*ccf0*/  UIMAD UR4, UR4, -0xa, UR51 ;  /* 0xfffffff6040478a4 */ /* 0x000fc8000f8e0233 */
[----:B------:R-:W-:Y:S08]  /*cd00*/  @P0 BRA `(.L_x_100) ;  /* 0xffffff4800940947 */ /* 0x000ff0000383ffff */
[----:B------:R-:W-:-:S04]  /*cd10*/  DEPBAR.LE SB0, 0x0 ;  /* 0x000080000000791a */ /* 0x000fc80000000000 */
[----:B------:R-:W-:Y:S05]  /*cd20*/  EXIT ;  /* 0x000000000000794d */ /* 0x000fea0003800000 */
.L_x_13:
[----:B------:R-:W-:Y:S01]  /*cd30*/  ULDC.64 UR4, c[0x0][0x8f8] ;  /* 0x00023e0000047ab9 */ /* 0x000fe20000000a00 */
[----:B------:R-:W-:Y:S01]  /*cd40*/  PRMT R12, RZ, 0x7610, R12 ;  /* 0x00007610ff0c7816 */ /* 0x000fe2000000000c */
[----:B------:R-:W-:Y:S01]  /*cd50*/  IMAD.MOV.U32 R20, RZ, RZ, -0x1 ;  /* 0xffffffffff147424 */ /* 0x000fe200078e00ff */
[----:B------:R-:W-:Y:S01]  /*cd60*/  ISETP.GE.U32.AND P1, PT, R16, UR4, PT ;  /* 0x0000000410007c0c */ /* 0x000fe2000bf26070 */
[----:B------:R-:W-:Y:S01]  /*cd70*/  IMAD.MOV.U32 R6, RZ, RZ, -0x1 ;  /* 0xffffffffff067424 */ /* 0x000fe200078e00ff */
[----:B------:R-:W-:Y:S02]  /*cd80*/  MOV R7, 0xffffffff ;  /* 0xffffffff00077802 */ /* 0x000fe40000000f00 */
[----:B------:R-:W-:-:S13]  /*cd90*/  ISETP.GE.U32.AND.EX P1, PT, R17, UR5, PT, P1 ;  /* 0x0000000511007c0c */ /* 0x000fda000bf26110 */
[----:B------:R-:W-:Y:S05]  /*cda0*/  @P1 BRA `(.L_x_101) ;  /* 0x0000000400281947 */ /* 0x000fea0003800000 */
[----:B------:R-:W2:Y:S01]  /*cdb0*/  LDC.64 R20, c[0x0][0x8d0] ;  /* 0x00023400ff147b82 */ /* 0x000ea20000000a00 */
[----:B------:R-:W-:Y:S01]  /*cdc0*/  MOV R14, R16 ;  /* 0x00000010000e7202 */ /* 0x000fe20000000f00 */
[----:B------:R-:W-:-:S06]  /*cdd0*/  IMAD.MOV.U32 R15, RZ, RZ, R17 ;  /* 0x000000ffff0f7224 */ /* 0x000fcc00078e0011 */
[----:B------:R-:W3:Y:S08]  /*cde0*/  LDC R26, c[0x0][0x8d8] ;  /* 0x00023600ff1a7b82 */ /* 0x000ef00000000800 */
[----:B------:R-:W4:Y:S01]  /*cdf0*/  LDC.64 R28, c[0x0][0x8c8] ;  /* 0x00023200ff1c7b82 */ /* 0x000f220000000a00 */
[----:B--2---:R-:W-:-:S04]  /*ce00*/  ISETP.NE.U32.AND P1, PT, R20, RZ, PT ;  /* 0x000000ff1400720c */ /* 0x004fc80003f25070 */
[----:B------:R-:W-:-:S13]  /*ce10*/  ISETP.NE.AND.EX P1, PT, R21, RZ, PT, P1 ;  /* 0x000000ff1500720c */ /* 0x000fda0003f25310 */
[----:B---34-:R-:W-:Y:S05]  /*ce20*/  @!P1 BRA `(.L_x_102) ;  /* 0x0000000000289947 */ /* 0x018fea0003800000 */
[----:B------:R-:W2:Y:S02]  /*ce30*/  LDC R7, c[0x0][0x8dc] ;  /* 0x00023700ff077b82 */ /* 0x000ea40000000800 */
[----:B--2---:R-:W-:-:S04]  /*ce40*/  IADD3 R15, P1, R16, R7, RZ ;  /* 0x00000007100f7210 */ /* 0x004fc80007f3e0ff */
        /* <DEDUP_REMOVED lines=8> */
.L_x_102:
[----:B------:R-:W2:Y:S01]  /*ced0*/  LDC.64 R30, c[0x0][0x8e8] ;  /* 0x00023a00ff1e7b82 */ /* 0x000ea20000000a00 */
[-CC-:B------:R-:W-:Y:S02]  /*cee0*/  SHF.R.U64 R22, R14, R26.reuse, R15.reuse ;  /* 0x0000001a0e167219 */ /* 0x180fe4000000120f */
[----:B------:R-:W-:Y:S02]  /*cef0*/  SHF.R.U32.HI R6, RZ, R26, R15 ;  /* 0x0000001aff067219 */ /* 0x000fe4000001160f */
[----:B------:R-:W-:Y:S02]  /*cf00*/  IADD3 R13, P1, RZ, -R22, RZ ;  /* 0x80000016ff0d7210 */ /* 0x000fe40007f3e0ff */
[----:B------:R-:W-:Y:S01]  /*cf10*/  MOV R32, 0x1 ;  /* 0x0000000100207802 */ /* 0x000fe20000000f00 */
[----:B------:R-:W3:Y:S02]  /*cf20*/  LDC R14, c[0x0][0x8c0] ;  /* 0x00023000ff0e7b82 */ /* 0x000ee40000000800 */
[----:B------:R-:W-:-:S04]  /*cf30*/  IMAD.X R7, RZ, RZ, ~R6, P1 ;  /* 0x000000ffff077224 */ /* 0x000fc800008e0e06 */
[-C--:B------:R-:W-:Y:S02]  /*cf40*/  IMAD R12, R7, R28.reuse, RZ ;  /* 0x0000001c070c7224 */ /* 0x080fe400078e02ff */
[----:B------:R-:W4:Y:S01]  /*cf50*/  LDC R26, c[0x0][0x8b0] ;  /* 0x00022c00ff1a7b82 */ /* 0x000f220000000800 */
[----:B------:R-:W-:-:S04]  /*cf60*/  IMAD.WIDE.U32 R6, R13, R28, R16 ;  /* 0x0000001c0d067225 */ /* 0x000fc800078e0010 */
[----:B------:R-:W-:Y:S02]  /*cf70*/  IMAD R13, R13, R29, R12 ;  /* 0x0000001d0d0d7224 */ /* 0x000fe400078e020c */
[----:B------:R-:W-:Y:S01]  /*cf80*/  IMAD.MOV.U32 R12, RZ, RZ, -0x1 ;  /* 0xffffffffff0c7424 */ /* 0x000fe200078e00ff */
[----:B------:R-:W5:Y:S01]  /*cf90*/  LDC R27, c[0x0][0x900] ;  /* 0x00024000ff1b7b82 */ /* 0x000f620000000800 */
[----:B--2---:R-:W-:Y:S02]  /*cfa0*/  ISETP.NE.U32.AND P1, PT, R30, RZ, PT ;  /* 0x000000ff1e00720c */ /* 0x004fe40003f25070 */
[----:B------:R-:W-:Y:S02]  /*cfb0*/  IADD3 R7, R7, R13, RZ ;  /* 0x0000000d07077210 */ /* 0x000fe40007ffe0ff */
[----:B------:R-:W-:-:S03]  /*cfc0*/  ISETP.NE.AND.EX P1, PT, R31, RZ, PT, P1 ;  /* 0x000000ff1f00720c */ /* 0x000fc60003f25310 */
[----:B------:R-:W2:Y:S01]  /*cfd0*/  LDC R25, c[0x0][0x8a8] ;  /* 0x00022a00ff197b82 */ /* 0x000ea20000000800 */
[-CC-:B---3--:R-:W-:Y:S02]  /*cfe0*/  SHF.R.U64 R20, R6, R14.reuse, R7.reuse ;  /* 0x0000000e06147219 */ /* 0x188fe40000001207 */
[----:B------:R-:W-:-:S05]  /*cff0*/  SHF.R.U32.HI R7, RZ, R14, R7 ;  /* 0x0000000eff077219 */ /* 0x000fca0000011607 */
[----:B------:R-:W3:Y:S01]  /*d000*/  LDC R28, c[0x0][0x8f0] ;  /* 0x00023c00ff1c7b82 */ /* 0x000ee20000000800 */
[-CC-:B----4-:R-:W-:Y:S02]  /*d010*/  SHF.R.U64 R23, R20, R26.reuse, R7.reuse ;  /* 0x0000001a14177219 */ /* 0x190fe40000001207 */
[----:B------:R-:W-:-:S05]  /*d020*/  SHF.R.U32.HI R6, RZ, R26, R7 ;  /* 0x0000001aff067219 */ /* 0x000fca0000011607 */
[----:B------:R-:W4:Y:S01]  /*d030*/  LDC R29, c[0x0][0x8e0] ;  /* 0x00023800ff1d7b82 */ /* 0x000f220000000800 */
[-CC-:B-----5:R-:W-:Y:S02]  /*d040*/  SHF.R.U64 R26, R23, R27.reuse, R6.reuse ;  /* 0x0000001b171a7219 */ /* 0x1a0fe40000001206 */
[-C--:B------:R-:W-:Y:S02]  /*d050*/  SHF.L.U32 R12, R12, R27.reuse, RZ ;  /* 0x0000001b0c0c7219 */ /* 0x080fe400000006ff */
[----:B------:R-:W-:Y:S01]  /*d060*/  SHF.R.U32.HI R7, RZ, R27, R6 ;  /* 0x0000001bff077219 */ /* 0x000fe20000011606 */
[----:B------:R-:W-:Y:S01]  /*d070*/  IMAD.MOV.U32 R6, RZ, RZ, R26 ;  /* 0x000000ffff067224 */ /* 0x000fe200078e001a */
[----:B------:R-:W-:Y:S01]  /*d080*/  LOP3.LUT R34, RZ, R12, RZ, 0x33, !PT ;  /* 0x0000000cff227212 */ /* 0x000fe200078e33ff */
[----:B------:R-:W1:Y:S01]  /*d090*/  LDC R33, c[0x0][0x8b8] ;  /* 0x00022e00ff217b82 */ /* 0x000e620000000800 */
[----:B------:R-:W-:Y:S05]  /*d0a0*/  @!P1 BRA `(.L_x_103) ;  /* 0x0000000000289947 */ /* 0x000fea0003800000 */
[----:B------:R-:W5:Y:S02]  /*d0b0*/  LDC R15, c[0x0][0x8f4] ;  /* 0x00023d00ff0f7b82 */ /* 0x000f640000000800 */
[----:B-----5:R-:W-:-:S04]  /*d0c0*/  IADD3 R15, P1, R26, R15, RZ ;  /* 0x0000000f1a0f7210 */ /* 0x020fc80007f3e0ff */
        /* <DEDUP_REMOVED lines=8> */
.L_x_103:
[----:B------:R-:W-:Y:S01]  /*d150*/  ISETP.NE.AND P1, PT, R2, 0x1, PT ;  /* 0x000000010200780c */ /* 0x000fe20003f25270 */
[----:B--2---:R-:W-:Y:S01]  /*d160*/  VIADD R13, R25, 0xffffffff ;  /* 0xffffffff190d7836 */ /* 0x004fe20000000000 */
[----:B---3--:R-:W-:Y:S01]  /*d170*/  SHF.R.U64 R6, R6, R28, R7 ;  /* 0x0000001c06067219 */ /* 0x008fe20000001207 */
[----:B------:R-:W-:Y:S01]  /*d180*/  IMAD.MOV.U32 R12, RZ, RZ, 0x1 ;  /* 0x00000001ff0c7424 */ /* 0x000fe200078e00ff */
[----:B------:R-:W-:Y:S02]  /*d190*/  SHF.L.U32 R32, R32, R27, RZ ;  /* 0x0000001b20207219 */ /* 0x000fe400000006ff */
[----:B------:R-:W-:Y:S02]  /*d1a0*/  LOP3.LUT R5, R23, R34, RZ, 0xc0, !PT ;  /* 0x0000002217057212 */ /* 0x000fe400078ec0ff */
[----:B------:R-:W-:-:S03]  /*d1b0*/  IADD3 R7, -R6, RZ, RZ ;  /* 0x000000ff06077210 */ /* 0x000fc60007ffe1ff */
[----:B------:R-:W-:Y:S01]  /*d1c0*/  IMAD R5, R32, R6, R5 ;  /* 0x0000000620057224 */ /* 0x000fe200078e0205 */
[----:B------:R-:W-:Y:S01]  /*d1d0*/  MOV R6, R22 ;  /* 0x0000001600067202 */ /* 0x000fe20000000f00 */
[----:B------:R-:W-:Y:S01]  /*d1e0*/  @P1 IMAD R10, R11, R24, R4 ;  /* 0x000000180b0a1224 */ /* 0x000fe200078e0204 */
[----:B------:R-:W-:Y:S01]  /*d1f0*/  LOP3.LUT R11, R20, R13, RZ, 0xc0, !PT ;  /* 0x0000000d140b7212 */ /* 0x000fe200078ec0ff */
[----:B----4-:R-:W-:Y:S02]  /*d200*/  IMAD R4, R7, R29, R26 ;  /* 0x0000001d07047224 */ /* 0x010fe400078e021a */
[----:B-1----:R-:W-:Y:S02]  /*d210*/  IMAD R10, R5, R33, R10 ;  /* 0x00000021050a7224 */ /* 0x002fe400078e020a */
[----:B------:R-:W-:-:S05]  /*d220*/  IMAD R5, R4, R25, R11 ;  /* 0x0000001904057224 */ /* 0x000fca00078e020b */
[----:B------:R-:W-:Y:S02]  /*d230*/  SEL R7, R5, R10, !P1 ;  /* 0x0000000a05077207 */ /* 0x000fe40004800000 */
[----:B------:R-:W-:-:S07]  /*d240*/  SEL R20, R10, R5, !P1 ;  /* 0x000000050a147207 */ /* 0x000fce0004800000 */
.L_x_101:
[----:B------:R-:W-:-:S08]  /*d250*/  NOP ;  /* 0x0000000000007918 */ /* 0x000fd00000000000 */
[----:B------:R-:W2:-:S00]  /*d260*/  USETMAXREG.DEALLOC.CTAPOOL 0x28 ;  /* 0x00000028000079c8 */ /* 0x000e8000080e0500 */
[----:B--2---:R-:W-:-:S13]  /*d270*/  ISETP.NE.AND P1, PT, R3, 0x1, PT ;  /* 0x000000010300780c */ /* 0x004fda0003f25270 */
[----:B-1----:R-:W-:Y:S05]  /*d280*/  @!P1 EXIT ;  /* 0x000000000000994d */ /* 0x002fea0003800000 */
[----:B------:R-:W-:Y:S05]  /*d290*/  @!P4 BRA `(.L_x_104) ;  /* 0x0000001000b0c947 */ /* 0x000fea0003800000 */
[----:B------:R-:W-:-:S13]  /*d2a0*/  ISETP.NE.OR P0, PT, R3, 0x2, P0 ;  /* 0x000000020300780c */ /* 0x000fda0000705670 */
[----:B------:R-:W-:Y:S05]  /*d2b0*/  @P0 EXIT ;  /* 0x000000000000094d */ /* 0x000fea0003800000 */
[----:B------:R-:W-:-:S13]  /*d2c0*/  LOP3.LUT P1, RZ, R12, 0xff, RZ, 0xc0, !PT ;  /* 0x000000ff0cff7812 */ /* 0x000fda000782c0ff */
[----:B------:R-:W-:Y:S05]  /*d2d0*/  @!P1 BRA `(.L_x_105) ;  /* 0x0000000000189947 */ /* 0x000fea0003800000 */
[----:B------:R-:W-:Y:S01]  /*d2e0*/  UMOV UR4, 0x400 ;  /* 0x0000040000047882 */ /* 0x000fe20000000000 */
[----:B------:R-:W-:Y:S01]  /*d2f0*/  IMAD.MOV.U32 R3, RZ, RZ, RZ ;  /* 0x000000ffff037224 */ /* 0x000fe200078e00ff */
[----:B------:R-:W-:-:S04]  /*d300*/  ULEA UR4, UR36, UR4, 0x18 ;  /* 0x0000000424047291 */ /* 0x000fc8000f8ec03f */
[----:B------:R-:W-:-:S05]  /*d310*/  SHF.L.U32 R3, R3, 0x1f, RZ ;  /* 0x0000001f03037819 */ /* 0x000fca00000006ff */
[----:B------:R-:W1:Y:S02]  /*d320*/  SYNCS.PHASECHK.TRANS64.TRYWAIT P0, [UR4+0xe8], R3 ;  /* 0x0000e803ff0075a7 */ /* 0x000e640008000144 */
[----:B-1----:R-:W-:Y:S05]  /*d330*/  @!P0 BRA `(.L_x_106) ;  /* 0x0000002400d08947 */ /* 0x002fea0003800000 */
.L_x_105:
[----:B-1----:R-:W-:Y:S01]  /*d340*/  PRMT R3, RZ, 0x7610, R3 ;  /* 0x00007610ff037816 */ /* 0x002fe20000000003 */
[----:B------:R-:W-:Y:S06]  /*d350*/  @P3 BRA `(.L_x_107) ;  /* 0x0000000000243947 */ /* 0x000fec0003800000 */
[----:B------:R-:W-:Y:S02]  /*d360*/  ULDC.64 UR4, c[0x0][0x588] ;  /* 0x0001620000047ab9 */ /* 0x000fe40000000a00 */
[----:B------:R-:W-:-:S04]  /*d370*/  ISETP.NE.U32.AND P0, PT, RZ, UR4, PT ;  /* 0x00000004ff007c0c */ /* 0x000fc8000bf05070 */
[----:B------:R-:W-:-:S13]  /*d380*/  ISETP.NE.AND.EX P0, PT, RZ, UR5, PT, P0 ;  /* 0x00000005ff007c0c */ /* 0x000fda000bf05300 */
[----:B------:R-:W-:Y:S05]  /*d390*/  @!P0 BRA `(.L_x_108) ;  /* 0x00000000000c8947 */ /* 0x000fea0003800000 */
[----:B------:R2:W5:Y:S01]  /*d3a0*/  LDG.E R8, desc[UR40][R8.64] ;  /* 0x0000002808087981 */ /* 0x000562000c1e1900 */
[----:B------:R-:W-:Y:S01]  /*d3b0*/  MOV R3, 0x1 ;  /* 0x0000000100037802 */ /* 0x000fe20000000f00 */
[----:B------:R-:W-:Y:S06]  /*d3c0*/  BRA `(.L_x_107) ;  /* 0x0000000000087947 */ /* 0x000fec0003800000 */
.L_x_108:
[----:B------:R-:W1:Y:S01]  /*d3d0*/  LDC R8, c[0x0][0x580] ;  /* 0x00016000ff087b82 */ /* 0x000e620000000800 */
[----:B------:R-:W-:-:S07]  /*d3e0*/  IMAD.MOV.U32 R3, RZ, RZ, 0x1 ;  /* 0x00000001ff037424 */ /* 0x000fce00078e00ff */
.L_x_107:
[----:B--2---:R-:W-:Y:S01]  /*d3f0*/  MOV R9, 0x1 ;  /* 0x0000000100097802 */ /* 0x004fe20000000f00 */
[----:B------:R-:W-:Y:S06]  /*d400*/  @!P1 BRA `(.L_x_109) ;  /* 0x0000000c00dc9947 */ /* 0x000fec0003800000 */
[----:B------:R-:W2:Y:S01]  /*d410*/  LDC R10, c[0x0][0x900] ;  /* 0x00024000ff0a7b82 */ /* 0x000ea20000000800 */
[----:B------:R-:W-:Y:S01]  /*d420*/  IMAD.MOV.U32 R5, RZ, RZ, -0x1 ;  /* 0xffffffffff057424 */ /* 0x000fe200078e00ff */
[----:B------:R-:W-:Y:S01]  /*d430*/  MOV R9, 0x1 ;  /* 0x0000000100097802 */ /* 0x000fe20000000f00 */
[----:B------:R-:W-:Y:S01]  /*d440*/  ULDC.64 UR6, c[0x0][0x198] ;  /* 0x0000660000067ab9 */ /* 0x000fe20000000a00 */
[----:B------:R-:W-:Y:S01]  /*d450*/  LOP3.LUT R11, R0, 0x2, RZ, 0xfc, !PT ;  /* 0x00000002000b7812 */ /* 0x000fe200078efcff */
[----:B------:R-:W-:Y:S01]  /*d460*/  ULDC.64 UR14, c[0x0][0x588] ;  /* 0x00016200000e7ab9 */ /* 0x000fe20000000a00 */
[----:B------:R-:W-:Y:S01]  /*d470*/  ULDC.64 UR22, c[0x0][0x8f8] ;  /* 0x00023e0000167ab9 */ /* 0x000fe20000000a00 */
[----:B------:R-:W-:Y:S01]  /*d480*/  ULDC.64 UR24, c[0x0][0x590] ;  /* 0x0001640000187ab9 */ /* 0x000fe20000000a00 */
[----:B------:R-:W3:Y:S01]  /*d490*/  LDC R12, c[0x0][0x8a8] ;  /* 0x00022a00ff0c7b82 */ /* 0x000ee20000000800 */
[-C--:B--2---:R-:W-:Y:S02]  /*d4a0*/  SHF.L.U32 R5, R5, R10.reuse, RZ ;  /* 0x0000000a05057219 */ /* 0x084fe400000006ff */
[----:B------:R-:W-:Y:S01]  /*d4b0*/  SHF.L.U32 R10, R9, R10, RZ ;  /* 0x0000000a090a7219 */ /* 0x000fe200000006ff */
[----:B------:R-:W-:Y:S01]  /*d4c0*/  IMAD.MOV.U32 R9, RZ, RZ, 0x1 ;  /* 0x00000001ff097424 */ /* 0x000fe200078e00ff */
[----:B------:R-:W-:-:S02]  /*d4d0*/  LOP3.LUT R13, RZ, R5, RZ, 0x33, !PT ;  /* 0x00000005ff0d7212 */ /* 0x000fc400078e33ff */
[----:B---3--:R-:W-:-:S07]  /*d4e0*/  IADD3 R12, R12, -0x1, RZ ;  /* 0xffffffff0c0c7810 */ /* 0x008fce0007ffe0ff */
.L_x_141:
[----:B------:R-:W-:Y:S02]  /*d4f0*/  ISETP.NE.U32.AND P0, PT, RZ, UR24, PT ;  /* 0x00000018ff007c0c */ /* 0x000fe4000bf05070 */
[----:B------:R-:W-:Y:S02]  /*d500*/  R2UR UR11, R20 ;  /* 0x00000000140b72ca */ /* 0x000fe400000e0000 */
[----:B------:R-:W-:Y:S02]  /*d510*/  R2UR UR10, R7 ;  /* 0x00000000070a72ca */ /* 0x000fe400000e0000 */
[----:B------:R-:W-:-:S09]  /*d520*/  ISETP.NE.AND.EX P0, PT, RZ, UR25, PT, P0 ;  /* 0x00000019ff007c0c */ /* 0x000fd2000bf05300 */
[----:B------:R-:W-:Y:S02]  /*d530*/  USHF.L.U32 UR11, UR11, 0x8, URZ ;  /* 0x000000080b0b7899 */ /* 0x000fe4000800063f */
[----:B------:R-:W-:Y:S02]  /*d540*/  USHF.L.U32 UR10, UR10, 0x6, URZ ;  /* 0x000000060a0a7899 */ /* 0x000fe4000800063f */
[----:B--234-:R-:W-:Y:S10]  /*d550*/  @!P0 BRA `(.L_x_110) ;  /* 0x00000000002c8947 */ /* 0x01cff40003800000 */
[----:B------:R-:W-:-:S04]  /*d560*/  ISETP.NE.U32.AND P1, PT, RZ, UR14, PT ;  /* 0x0000000eff007c0c */ /* 0x000fc8000bf25070 */
[----:B------:R-:W-:-:S13]  /*d570*/  ISETP.NE.AND.EX P1, PT, RZ, UR15, PT, P1 ;  /* 0x0000000fff007c0c */ /* 0x000fda000bf25310 */
[----:B------:R-:W-:Y:S05]  /*d580*/  @!P1 BRA `(.L_x_111) ;  /* 0x0000000000189947 */ /* 0x000fea0003800000 */
[----:B------:R-:W2:Y:S01]  /*d590*/  LDC.64 R4, c[0x0][0x588] ;  /* 0x00016200ff047b82 */ /* 0x000ea20000000a00 */
[----:B------:R-:W-:-:S04]  /*d5a0*/  IMAD R3, R6, UR24, RZ ;  /* 0x0000001806037c24 */ /* 0x000fc8000f8e02ff */
[----:B--2---:R-:W-:-:S05]  /*d5b0*/  IMAD.WIDE R4, R3, 0x4, R4 ;  /* 0x0000000403047825 */ /* 0x004fca00078e0204 */
[----:B-1---5:R3:W5:Y:S01]  /*d5c0*/  LDG.E R8, desc[UR40][R4.64] ;  /* 0x0000002804087981 */ /* 0x022762000c1e1900 */
[----:B------:R-:W-:Y:S01]  /*d5d0*/  IMAD.MOV.U32 R3, RZ, RZ, 0x1 ;  /* 0x00000001ff037424 */ /* 0x000fe200078e00ff */
[----:B------:R-:W-:Y:S06]  /*d5e0*/  BRA `(.L_x_110) ;  /* 0x0000000000087947 */ /* 0x000fec0003800000 */
.L_x_111:
[----:B-1---5:R-:W2:Y:S01]  /*d5f0*/  LDC R8, c[0x0][0x580] ;  /* 0x00016000ff087b82 */ /* 0x022ea20000000800 */
[----:B------:R-:W-:-:S07]  /*d600*/  MOV R3, 0x1 ;  /* 0x0000000100037802 */ /* 0x000fce0000000f00 */
.L_x_110:
[----:B------:R-:W-:Y:S05]  /*d610*/  @!P0 BRA `(.L_x_112) ;  /* 0x00000000001c8947 */ /* 0x000fea0003800000 */
[----:B------:R-:W-:-:S13]  /*d620*/  LOP3.LUT P2, RZ, R3, 0xff, RZ, 0xc0, !PT ;  /* 0x000000ff03ff7812 */ /* 0x000fda000784c0ff */
[----:B---3--:R-:W3:Y:S02]  /*d630*/  @!P2 LDC.64 R4, c[0x0][0x588] ;  /* 0x00016200ff04ab82 */ /* 0x008ee40000000a00 */
[----:B---3--:R-:W-:-:S04]  /*d640*/  @!P2 ISETP.NE.U32.AND P0, PT, R4, RZ, PT ;  /* 0x000000ff0400a20c */ /* 0x008fc80003f05070 */
[----:B------:R-:W-:Y:S02]  /*d650*/  @!P2 ISETP.NE.AND.EX P1, PT, R5, RZ, PT, P0 ;  /* 0x000000ff0500a20c */ /* 0x000fe40003f25300 */
[----:B-12--5:R-:W-:Y:S02]  /*d660*/  @P2 FSETP.EQ.AND P0, PT, R8, RZ, PT ;  /* 0x000000ff0800220b */ /* 0x026fe40003f02000 */
[----:B------:R-:W-:Y:S01]  /*d670*/  @!P2 PLOP3.LUT P0, PT, P1, PT, PT, 0x8, 0x0 ;  /* 0x000000000000a81c */ /* 0x000fe20000f0e170 */
[----:B------:R-:W-:-:S12]  /*d680*/  BRA `(.L_x_113) ;  /* 0x0000000000047947 */ /* 0x000fd80003800000 */
.L_x_112:
[----:B-12--5:R-:W-:-:S13]  /*d690*/  FSETP.EQ.AND P0, PT, R8, RZ, PT ;  /* 0x000000ff0800720b */ /* 0x026fda0003f02000 */
.L_x_113:
[----:B------:R-:W-:Y:S02]  /*d6a0*/  ISETP.NE.AND P2, PT, R11, 0x3, PT ;  /* 0x000000030b00780c */ /* 0x000fe40003f45270 */
[----:B------:R-:W-:-:S04]  /*d6b0*/  ELECT P1, URZ, PT ;  /* 0x00000000003f782f */ /* 0x000fc80003820000 */
[----:B------:R-:W-:-:S07]  /*d6c0*/  PLOP3.LUT P0, PT, P1, P0, PT, 0x20, 0x0 ;  /* 0x000000000000781c */ /* 0x000fce0000f00470 */
[----:B------:R-:W-:Y:S06]  /*d6d0*/  @!P2 BRA `(.L_x_114) ;  /* 0x000000000004a947 */ /* 0x000fec0003800000 */
[----:B------:R-:W-:Y:S01]  /*d6e0*/  BPT.TRAP 0x1 ;  /* 0x000000040000795c */ /* 0x000fe20000300000 */
.L_x_114:
[----:B------:R-:W1:Y:S01]  /*d6f0*/  S2UR UR36, SR_CgaCtaId ;  /* 0x00000000002479c3 */ /* 0x000e620000008800 */
[----:B------:R-:W-:Y:S01]  /*d700*/  UMOV UR4, 0x400 ;  /* 0x0000040000047882 */ /* 0x000fe20000000000 */
[----:B---3--:R-:W-:Y:S01]  /*d710*/  SHF.L.U32 R4, R9, 0x1f, RZ ;  /* 0x0000001f09047819 */ /* 0x008fe200000006ff */
[----:B-1----:R-:W-:-:S09]  /*d720*/  ULEA UR5, UR36, UR4, 0x18 ;  /* 0x0000000424057291 */ /* 0x002fd2000f8ec03f */
[----:B------:R-:W1:Y:S02]  /*d730*/  SYNCS.PHASECHK.TRANS64.TRYWAIT P1, [UR5+0xc0], R4 ;  /* 0x0000c004ff0075a7 */ /* 0x000e640008020145 */
[----:B-1----:R-:W-:Y:S05]  /*d740*/  @!P1 BRA `(.L_x_115) ;  /* 0x0000002000e49947 */ /* 0x002fea0003800000 */
.L_x_182:
[----:B------:R-:W-:Y:S04]  /*d750*/  BSSY B0, `(.L_x_116) ;  /* 0x000000e000007945 */ /* 0x000fe80003800000 */
[----:B------:R-:W-:Y:S05]  /*d760*/  @!P0 BRA `(.L_x_117) ;  /* 0x0000000000308947 */ /* 0x000fea0003800000 */
[----:B------:R-:W-:Y:S01]  /*d770*/  R2UR UR12, R6 ;  /* 0x00000000060c72ca */ /* 0x000fe200000e0000 */
[----:B------:R-:W-:Y:S02]  /*d780*/  UIADD3 UR16, UP0, UR6, 0x3f0, URZ ;  /* 0x000003f006107890 */ /* 0x000fe4000ff1e03f */
[----:B------:R-:W-:Y:S02]  /*d790*/  UIADD3 UR8, UR5, 0x100, URZ ;  /* 0x0000010005087890 */ /* 0x000fe4000fffe03f */
[----:B------:R-:W-:Y:S02]  /*d7a0*/  UIADD3 UR9, UR5, 0xa0, URZ ;  /* 0x000000a005097890 */ /* 0x000fe4000fffe03f */
[----:B------:R-:W-:Y:S01]  /*d7b0*/  UIADD3.X UR17, URZ, UR7, URZ, UP0, !UPT ;  /* 0x000000073f117290 */ /* 0x000fe200087fe43f */
[----:B------:R-:W-:Y:S01]  /*d7c0*/  UMOV UR18, 0x0 ;  /* 0x0000000000127882 */ /* 0x000fe20000000000 */
[----:B------:R-:W-:-:S07]  /*d7d0*/  UMOV UR19, 0x10000000 ;  /* 0x1000000000137882 */ /* 0x000fce0000000000 */
[----:B------:R2:W-:Y:S02]  /*d7e0*/  UTMALDG.3D [UR8], [UR16], desc[UR18] ;  /* 0x00001208100075b4 */ /* 0x0005e40008011000 */
[----:B--2---:R-:W-:Y:S05]  /*d7f0*/  @!P2 BRA `(.L_x_118) ;  /* 0x000000000004a947 */ /* 0x004fea0003800000 */
[----:B------:R-:W-:Y:S01]  /*d800*/  BPT.TRAP 0x1 ;  /* 0x000000040000795c */ /* 0x000fe20000300000 */
.L_x_118:
[----:B-1----:R-:W1:Y:S02]  /*d810*/  LDC R5, c[0x0][0x800] ;  /* 0x00020000ff057b82 */ /* 0x002e640000000800 */
[----:B-1----:R2:W-:Y:S02]  /*d820*/  SYNCS.ARRIVE.TRANS64.RED.A0TR RZ, [UR5+0xa0], R5 ;  /* 0x0000a005ffff79a7 */ /* 0x0025e40008300405 */
.L_x_117:
[----:B------:R-:W-:Y:S05]  /*d830*/  BSYNC B0 ;  /* 0x0000000000007941 */ /* 0x000fea0003800000 */
.L_x_116:
[----:B------:R-:W-:Y:S05]  /*d840*/  @!P2 BRA `(.L_x_119) ;  /* 0x000000000004a947 */ /* 0x000fea0003800000 */
[----:B------:R-:W-:Y:S01]  /*d850*/  BPT.TRAP 0x1 ;  /* 0x000000040000795c */ /* 0x000fe20000300000 */
.L_x_119:
[----:B------:R-:W-:-:S04]  /*d860*/  UIADD3 UR4, UR5, 0xa0, URZ ;  /* 0x000000a005047890 */ /* 0x000fc8000fffe03f */
[----:B------:R-:W-:-:S09]  /*d870*/  UPRMT UR4, UR36, 0x654, UR4 ;  /* 0x0000065424047896 */ /* 0x000fd20008000004 */
[----:B------:R-:W-:Y:S01]  /*d880*/  SYNCS.ARRIVE.TRANS64.RED.A1T0 RZ, [UR4], RZ ;  /* 0x000000ffffff79a7 */ /* 0x000fe20008100404 */
[----:B------:R-:W-:Y:S05]  /*d890*/  @!P2 BRA `(.L_x_120) ;  /* 0x000000000004a947 */ /* 0x000fea0003800000 */
[----:B------:R-:W-:Y:S01]  /*d8a0*/  BPT.TRAP 0x1 ;  /* 0x000000040000795c */ /* 0x000fe20000300000 */
.L_x_120:
[----:B------:R-:W3:Y:S02]  /*d8b0*/  SYNCS.PHASECHK.TRANS64.TRYWAIT P1, [UR5+0xc8], R4 ;  /* 0x0000c804ff0075a7 */ /* 0x000ee40008020145 */
[----:B---3--:R-:W-:Y:S05]  /*d8c0*/  @!P1 BRA `(.L_x_121) ;  /* 0x00000020009c9947 */ /* 0x008fea0003800000 */
.L_x_183:
[----:B------:R-:W-:Y:S04]  /*d8d0*/  BSSY B0, `(.L_x_122) ;  /* 0x0000010000007945 */ /* 0x000fe80003800000 */
[----:B------:R-:W-:Y:S05]  /*d8e0*/  @!P0 BRA `(.L_x_123) ;  /* 0x0000000000388947 */ /* 0x000fea0003800000 */
[----:B------:R-:W-:Y:S01]  /*d8f0*/  UIADD3 UR8, UP0, UR6, 0x3f0, URZ ;  /* 0x000003f006087890 */ /* 0x000fe2000ff1e03f */
[----:B------:R-:W-:Y:S01]  /*d900*/  R2UR UR20, R6 ;  /* 0x00000000061472ca */ /* 0x000fe200000e0000 */
[----:B------:R-:W-:Y:S02]  /*d910*/  UIADD3 UR19, UR11, 0x80, URZ ;  /* 0x000000800b137890 */ /* 0x000fe4000fffe03f */
[----:B------:R-:W-:Y:S02]  /*d920*/  UIADD3 UR16, UR5, 0x1100, URZ ;  /* 0x0000110005107890 */ /* 0x000fe4000fffe03f */
[----:B------:R-:W-:Y:S02]  /*d930*/  UIADD3 UR17, UR5, 0xa8, URZ ;  /* 0x000000a805117890 */ /* 0x000fe4000fffe03f */
[----:B------:R-:W-:Y:S01]  /*d940*/  UIADD3.X UR9, URZ, UR7, URZ, UP0, !UPT ;  /* 0x000000073f097290 */ /* 0x000fe200087fe43f */
[----:B------:R-:W-:Y:S01]  /*d950*/  UMOV UR12, 0x0 ;  /* 0x00000000000c7882 */ /* 0x000fe20000000000 */
[----:B------:R-:W-:Y:S01]  /*d960*/  UMOV UR13, 0x10000000 ;  /* 0x10000000000d7882 */ /* 0x000fe20000000000 */
[----:B------:R-:W-:-:S06]  /*d970*/  UMOV UR18, UR10 ;  /* 0x0000000a00127c82 */ /* 0x000fcc0008000000 */
[----:B------:R3:W-:Y:S02]  /*d980*/  UTMALDG.3D [UR16], [UR8], desc[UR12] ;  /* 0x00000c10080075b4 */ /* 0x0007e40008011000 */
[----:B---3--:R-:W-:Y:S05]  /*d990*/  @!P2 BRA `(.L_x_124) ;  /* 0x000000000004a947 */ /* 0x008fea0003800000 */
[----:B------:R-:W-:Y:S01]  /*d9a0*/  BPT.TRAP 0x1 ;  /* 0x000000040000795c */ /* 0x000fe20000300000 */
.L_x_124:
[----:B-12---:R-:W1:Y:S02]  /*d9b0*/  LDC R5, c[0x0][0x800] ;  /* 0x00020000ff057b82 */ /* 0x006e640000000800 */
[----:B-1----:R3:W-:Y:S02]  /*d9c0*/  SYNCS.ARRIVE.TRANS64.RED.A0TR RZ, [UR5+0xa8], R5 ;  /* 0x0000a805ffff79a7 */ /* 0x0027e40008300405 */
.L_x_123:
[----:B------:R-:W-:Y:S05]  /*d9d0*/  BSYNC B0 ;  /* 0x0000000000007941 */ /* 0x000fea0003800000 */
.L_x_122:
[----:B------:R-:W-:Y:S05]  /*d9e0*/  @!P2 BRA `(.L_x_125) ;  /* 0x000000000004a947 */ /* 0x000fea0003800000 */
[----:B------:R-:W-:Y:S01]  /*d9f0*/  BPT.TRAP 0x1 ;  /* 0x000000040000795c */ /* 0x000fe20000300000 */
.L_x_125:
[----:B------:R-:W-:Y:S02]  /*da00*/  UIADD3 UR4, UR5, 0xa8, URZ ;  /* 0x000000a805047890 */ /* 0x000fe4000fffe03f */
[----:B------:R-:W-:Y:S02]  /*da10*/  UIADD3 UR10, UR10, 0x20, URZ ;  /* 0x000000200a0a7890 */ /* 0x000fe4000fffe03f */
[----:B------:R-:W-:-:S09]  /*da20*/  UPRMT UR4, UR36, 0x654, UR4 ;  /* 0x0000065424047896 */ /* 0x000fd20008000004 */
[----:B------:R-:W-:Y:S01]  /*da30*/  SYNCS.ARRIVE.TRANS64.RED.A1T0 RZ, [UR4], RZ ;  /* 0x000000ffffff79a7 */ /* 0x000fe20008100404 */
[----:B------:R-:W-:Y:S05]  /*da40*/  @!P2 BRA `(.L_x_126) ;  /* 0x000000000004a947 */ /* 0x000fea0003800000 */
[----:B------:R-:W-:Y:S01]  /*da50*/  BPT.TRAP 0x1 ;  /* 0x000000040000795c */ /* 0x000fe20000300000 */
.L_x_126:
[----:B------:R-:W4:Y:S02]  /*da60*/  SYNCS.PHASECHK.TRANS64.TRYWAIT P1, [UR5+0xd0], R4 ;  /* 0x0000d004ff0075a7 */ /* 0x000f240008020145 */
[----:B----4-:R-:W-:Y:S05]  /*da70*/  @!P1 BRA `(.L_x_127) ;  /* 0x0000002000489947 */ /* 0x010fea0003800000 */
.L_x_184:
        /* <DEDUP_REMOVED lines=10> */
[----:B----4-:R-:W-:Y:S05]  /*db20*/  @!P2 BRA `(.L_x_130) ;  /* 0x000000000004a947 */ /* 0x010fea0003800000 */
[----:B------:R-:W-:Y:S01]  /*db30*/  BPT.TRAP 0x1 ;  /* 0x000000040000795c */ /* 0x000fe20000300000 */
.L_x_130:
[----:B-123--:R-:W1:Y:S02]  /*db40*/  LDC R5, c[0x0][0x800] ;  /* 0x00020000ff057b82 */ /* 0x00ee640000000800 */
[----:B-1----:R4:W-:Y:S02]  /*db50*/  SYNCS.ARRIVE.TRANS64.RED.A0TR RZ, [UR5+0xb0], R5 ;  /* 0x0000b005ffff79a7 */ /* 0x0029e40008300405 */
.L_x_129:
[----:B------:R-:W-:Y:S05]  /*db60*/  BSYNC B0 ;  /* 0x0000000000007941 */ /* 0x000fea0003800000 */
.L_x_128:
[----:B------:R-:W-:Y:S05]  /*db70*/  @!P2 BRA `(.L_x_131) ;  /* 0x000000000004a947 */ /* 0x000fea0003800000 */
[----:B------:R-:W-:Y:S01]  /*db80*/  BPT.TRAP 0x1 ;  /* 0x000000040000795c */ /* 0x000fe20000300000 */
.L_x_131:
[----:B------:R-:W-:-:S04]  /*db90*/  UIADD3 UR4, UR5, 0xb0, URZ ;  /* 0x000000b005047890 */ /* 0x000fc8000fffe03f */
[----:B------:R-:W-:-:S09]  /*dba0*/  UPRMT UR4, UR36, 0x654, UR4 ;  /* 0x0000065424047896 */ /* 0x000fd20008000004 */
[----:B------:R-:W-:Y:S01]  /*dbb0*/  SYNCS.ARRIVE.TRANS64.RED.A1T0 RZ, [UR4], RZ ;  /* 0x000000ffffff79a7 */ /* 0x000fe20008100404 */
[----:B------:R-:W-:Y:S05]  /*dbc0*/  @!P2 BRA `(.L_x_132) ;  /* 0x000000000004a947 */ /* 0x000fea0003800000 */
[----:B------:R-:W-:Y:S01]  /*dbd0*/  BPT.TRAP 0x1 ;  /* 0x000000040000795c */ /* 0x000fe20000300000 */
.L_x_132:
[----:B------:R-:W5:Y:S02]  /*dbe0*/  SYNCS.PHASECHK.TRANS64.TRYWAIT P1, [UR5+0xd8], R4 ;  /* 0x0000d804ff0075a7 */ /* 0x000f640008020145 */
[----:B-----5:R-:W-:Y:S05]  /*dbf0*/  @!P1 BRA `(.L_x_133) ;  /* 0x0000002000009947 */ /* 0x020fea0003800000 */
.L_x_185:
[----:B------:R-:W-:Y:S04]  /*dc00*/  BSSY B0, `(.L_x_134) ;  /* 0x0000010000007945 */ /* 0x000fe80003800000 */
[----:B------:R-:W-:Y:S05]  /*dc10*/  @!P0 BRA `(.L_x_135) ;  /* 0x0000000000388947 */ /* 0x000fea0003800000 */
[----:B------:R-:W-:Y:S01]  /*dc20*/  R2UR UR20, R6 ;  /* 0x00000000061472ca */ /* 0x000fe200000e0000 */
[----:B------:R-:W-:Y:S02]  /*dc30*/  UIADD3 UR8, UP0, UR6, 0x3f0, URZ ;  /* 0x000003f006087890 */ /* 0x000fe4000ff1e03f */
        /* <DEDUP_REMOVED lines=8> */
[----:B-1----:R-:W-:Y:S05]  /*dcc0*/  @!P2 BRA `(.L_x_136) ;  /* 0x000000000004a947 */ /* 0x002fea0003800000 */
[----:B------:R-:W-:Y:S01]  /*dcd0*/  BPT.TRAP 0x1 ;  /* 0x000000040000795c */ /* 0x000fe20000300000 */
.L_x_136:
[----:B------:R-:W1:Y:S02]  /*dce0*/  LDC R4, c[0x0][0x800] ;  /* 0x00020000ff047b82 */ /* 0x000e640000000800 */
[----:B-1----:R1:W-:Y:S02]  /*dcf0*/  SYNCS.ARRIVE.TRANS64.RED.A0TR RZ, [UR5+0xb8], R4 ;  /* 0x0000b804ffff79a7 */ /* 0x0023e40008300405 */
.L_x_135:
[----:B------:R-:W-:Y:S05]  /*dd00*/  BSYNC B0 ;  /* 0x0000000000007941 */ /* 0x000fea0003800000 */
.L_x_134:
[----:B------:R-:W-:Y:S05]  /*dd10*/  @!P2 BRA `(.L_x_137) ;  /* 0x000000000004a947 */ /* 0x000fea0003800000 */
[----:B------:R-:W-:Y:S01]  /*dd20*/  BPT.TRAP 0x1 ;  /* 0x000000040000795c */ /* 0x000fe20000300000 */
.L_x_137:
[----:B------:R-:W-:Y:S01]  /*dd30*/  IADD3 R16, P0, R16, UR38, RZ ;  /* 0x0000002610107c10 */ /* 0x000fe2000ff1e0ff */
[----:B------:R-:W-:Y:S01]  /*dd40*/  UIADD3 UR4, UR5, 0xb8, URZ ;  /* 0x000000b805047890 */ /* 0x000fe2000fffe03f */
[----:B------:R-:W-:Y:S01]  /*dd50*/  LOP3.LUT R9, R9, 0x1, RZ, 0x3c, !PT ;  /* 0x0000000109097812 */ /* 0x000fe200078e3cff */
[----:B------:R-:W-:Y:S01]  /*dd60*/  IMAD.MOV.U32 R20, RZ, RZ, -0x1 ;  /* 0xffffffffff147424 */ /* 0x000fe200078e00ff */
[----:B------:R-:W-:Y:S01]  /*dd70*/  IADD3.X R17, R17, UR37, RZ, P0, !PT ;  /* 0x0000002511117c10 */ /* 0x000fe200087fe4ff */
[----:B------:R-:W-:Y:S01]  /*dd80*/  UPRMT UR4, UR36, 0x654, UR4 ;  /* 0x0000065424047896 */ /* 0x000fe20008000004 */
[----:B------:R-:W-:Y:S01]  /*dd90*/  ISETP.GE.U32.AND P0, PT, R16, UR22, PT ;  /* 0x0000001610007c0c */ /* 0x000fe2000bf06070 */
[----:B------:R-:W-:Y:S01]  /*dda0*/  IMAD.MOV.U32 R6, RZ, RZ, -0x1 ;  /* 0xffffffffff067424 */ /* 0x000fe200078e00ff */
[----:B-1----:R-:W-:Y:S02]  /*ddb0*/  PRMT R4, RZ, 0x7610, R4 ;  /* 0x00007610ff047816 */ /* 0x002fe40000000004 */
[----:B------:R-:W-:-:S02]  /*ddc0*/  ISETP.GE.U32.AND.EX P0, PT, R17, UR23, PT, P0 ;  /* 0x0000001711007c0c */ /* 0x000fc4000bf06100 */
[----:B------:R-:W-:Y:S02]  /*ddd0*/  MOV R7, 0xffffffff ;  /* 0xffffffff00077802 */ /* 0x000fe40000000f00 */
[----:B------:R-:W-:Y:S09]  /*dde0*/  SYNCS.ARRIVE.TRANS64.RED.A1T0 RZ, [UR4], RZ ;  /* 0x000000ffffff79a7 */ /* 0x000ff20008100404 */
[----:B------:R-:W-:Y:S05]  /*ddf0*/  @P0 BRA `(.L_x_138) ;  /* 0x0000000400580947 */ /* 0x000fea0003800000 */
[----:B------:R-:W1:Y:S01]  /*de00*/  S2R R18, SR_CTAID.X ;  /* 0x0000000000127919 */ /* 0x000e620000002500 */
[----:B------:R-:W5:Y:S01]  /*de10*/  LDC.64 R14, c[0x0][0x8d0] ;  /* 0x00023400ff0e7b82 */ /* 0x000f620000000a00 */
[----:B------:R-:W-:Y:S01]  /*de20*/  ULDC UR4, c[0x0][0x150] ;  /* 0x0000540000047ab9 */ /* 0x000fe20000000800 */
[----:B------:R-:W-:Y:S01]  /*de30*/  MOV R22, R17 ;  /* 0x0000001100167202 */ /* 0x000fe20000000f00 */
[----:B------:R-:W1:Y:S05]  /*de40*/  S2R R20, SR_CTAID.Y ;  /* 0x0000000000147919 */ /* 0x000e6a0000002600 */
[----:B--234-:R-:W2:Y:S08]  /*de50*/  LDC R5, c[0x0][0x144] ;  /* 0x00005100ff057b82 */ /* 0x01ceb00000000800 */
[----:B------:R-:W3:Y:S01]  /*de60*/  LDC R21, c[0x0][0x8d8] ;  /* 0x00023600ff157b82 */ /* 0x000ee20000000800 */
[----:B-----5:R-:W-:-:S04]  /*de70*/  ISETP.NE.U32.AND P0, PT, R14, RZ, PT ;  /* 0x000000ff0e00720c */ /* 0x020fc80003f05070 */
[----:B------:R-:W-:Y:S02]  /*de80*/  ISETP.NE.AND.EX P0, PT, R15, RZ, PT, P0 ;  /* 0x000000ff0f00720c */ /* 0x000fe40003f05300 */
[----:B-1----:R-:W-:Y:S02]  /*de90*/  I2FP.F32.U32 R4, R18 ;  /* 0x0000001200047245 */ /* 0x002fe40000201000 */
[----:B------:R-:W-:-:S03]  /*dea0*/  I2FP.F32.U32 R23, R20 ;  /* 0x0000001400177245 */ /* 0x000fc60000201000 */
[----:B------:R-:W-:-:S06]  /*deb0*/  FMUL R4, R4, UR4 ;  /* 0x0000000404047c20 */ /* 0x000fcc0008400000 */
[----:B------:R-:W1:Y:S02]  /*dec0*/  F2I.U32.TRUNC.NTZ R4, R4 ;  /* 0x0000000400047305 */ /* 0x000e64000020f000 */
[----:B-1----:R-:W-:-:S05]  /*ded0*/  IADD3 R6, -R4, RZ, RZ ;  /* 0x000000ff04067210 */ /* 0x002fca0007ffe1ff */
[----:B--2---:R-:W-:Y:S02]  /*dee0*/  IMAD R18, R5, R6, R18 ;  /* 0x0000000605127224 */ /* 0x004fe400078e0212 */
[----:B------:R-:W-:Y:S01]  /*def0*/  IMAD.MOV.U32 R6, RZ, RZ, R16 ;  /* 0x000000ffff067224 */ /* 0x000fe200078e0010 */
[----:B---3--:R-:W-:Y:S06]  /*df00*/  @!P0 BRA `(.L_x_139) ;  /* 0x0000000000308947 */ /* 0x008fec0003800000 */
[----:B------:R-:W1:Y:S02]  /*df10*/  LDC R5, c[0x0][0x8dc] ;  /* 0x00023700ff057b82 */ /* 0x000e640000000800 */
[----:B-1----:R-:W-:-:S05]  /*df20*/  IADD3 R5, P0, R16, R5, RZ ;  /* 0x0000000510057210 */ /* 0x002fca0007f1e0ff */
[----:B------:R-:W-:-:S04]  /*df30*/  IMAD.X R19, RZ, RZ, R17, P0 ;  /* 0x000000ffff137224 */ /* 0x000fc800000e0611 */
[----:B------:R-:W-:-:S04]  /*df40*/  IMAD.WIDE.U32 R6, R19, R14, RZ ;  /* 0x0000000e13067225 */ /* 0x000fc800078e00ff */
[----:B------:R-:W-:-:S04]  /*df50*/  IMAD.WIDE.U32 R6, P0, R5, R15, R6 ;  /* 0x0000000f05067225 */ /* 0x000fc80007800006 */
[----:B------:R-:W-:-:S04]  /*df60*/  IMAD.WIDE.U32 R4, R5, R14, RZ ;  /* 0x0000000e05047225 */ /* 0x000fc800078e00ff */
[----:B------:R-:W-:Y:S01]  /*df70*/  IMAD.MOV.U32 R4, RZ, RZ, R7 ;  /* 0x000000ffff047224 */ /* 0x000fe200078e0007 */
[----:B------:R-:W-:Y:S02]  /*df80*/  IADD3 RZ, P1, R5, R6, RZ ;  /* 0x0000000605ff7210 */ /* 0x000fe40007f3e0ff */
[----:B------:R-:W-:-:S03]  /*df90*/  IADD3.X R5, RZ, RZ, RZ, P0, !PT ;  /* 0x000000ffff057210 */ /* 0x000fc600007fe4ff */
[----:B------:R-:W-:-:S04]  /*dfa0*/  IMAD.WIDE.U32.X R4, R19, R15, R4, P1 ;  /* 0x0000000f13047225 */ /* 0x000fc800008e0404 */
[----:B------:R-:W-:Y:S01]  /*dfb0*/  IMAD.MOV.U32 R22, RZ, RZ, R5 ;  /* 0x000000ffff167224 */ /* 0x000fe200078e0005 */
[----:B------:R-:W-:-:S07]  /*dfc0*/  MOV R6, R4 ;  /* 0x0000000400067202 */ /* 0x000fce0000000f00 */
.L_x_139:
[----:B------:R-:W-:Y:S01]  /*dfd0*/  ULDC UR4, c[0x0][0x154] ;  /* 0x0000550000047ab9 */ /* 0x000fe20000000800 */
[----:B------:R-:W1:Y:S01]  /*dfe0*/  LDC R7, c[0x0][0x148] ;  /* 0x00005200ff077b82 */ /* 0x000e620000000800 */
[----:B------:R-:W-:Y:S01]  /*dff0*/  FMUL R14, R23, UR4 ;  /* 0x00000004170e7c20 */ /* 0x000fe20008400000 */
[----:B------:R-:W-:Y:S02]  /*e000*/  ISETP.NE.AND P2, PT, R2, 0x1, PT ;  /* 0x000000010200780c */ /* 0x000fe40003f45270 */
[-CC-:B------:R-:W-:Y:S02]  /*e010*/  SHF.R.U64 R19, R6, R21.reuse, R22.reuse ;  /* 0x0000001506137219 */ /* 0x180fe40000001216 */
[----:B------:R-:W-:Y:S01]  /*e020*/  SHF.R.U32.HI R21, RZ, R21, R22 ;  /* 0x00000015ff157219 */ /* 0x000fe20000011616 */
[----:B------:R-:W2:Y:S01]  /*e030*/  F2I.U32.TRUNC.NTZ R14, R14 ;  /* 0x0000000e000e7305 */ /* 0x000ea2000020f000 */
[----:B------:R-:W3:Y:S01]  /*e040*/  LDC.64 R4, c[0x0][0x8c8] ;  /* 0x00023200ff047b82 */ /* 0x000ee20000000a00 */
[----:B------:R-:W-:-:S04]  /*e050*/  IADD3 R23, P0, RZ, -R19, RZ ;  /* 0x80000013ff177210 */ /* 0x000fc80007f1e0ff */
[----:B------:R-:W-:-:S03]  /*e060*/  IADD3.X R21, RZ, ~R21, RZ, P0, !PT ;  /* 0x80000015ff157210 */ /* 0x000fc600007fe4ff */
[----:B------:R-:W4:Y:S01]  /*e070*/  LDC R22, c[0x0][0x8c0] ;  /* 0x00023000ff167b82 */ /* 0x000f220000000800 */
[----:B--2---:R-:W-:-:S07]  /*e080*/  IMAD.MOV R15, RZ, RZ, -R14 ;  /* 0x000000ffff0f7224 */ /* 0x004fce00078e0a0e */
[----:B------:R-:W2:Y:S01]  /*e090*/  LDC R26, c[0x0][0x8f0] ;  /* 0x00023c00ff1a7b82 */ /* 0x000ea20000000800 */
[----:B-1----:R-:W-:-:S07]  /*e0a0*/  @P2 IMAD R18, R7, R15, R20 ;  /* 0x0000000f07122224 */ /* 0x002fce00078e0214 */
[----:B------:R-:W1:Y:S01]  /*e0b0*/  LDC.64 R14, c[0x0][0x8e8] ;  /* 0x00023a00ff0e7b82 */ /* 0x000e620000000a00 */
[----:B---3--:R-:W-:-:S04]  /*e0c0*/  IMAD R6, R21, R4, RZ ;  /* 0x0000000415067224 */ /* 0x008fc800078e02ff */
[C---:B------:R-:W-:Y:S02]  /*e0d0*/  IMAD R7, R23.reuse, R5, R6 ;  /* 0x0000000517077224 */ /* 0x040fe400078e0206 */
[----:B------:R-:W-:Y:S01]  /*e0e0*/  IMAD.WIDE.U32 R4, R23, R4, R16 ;  /* 0x0000000417047225 */ /* 0x000fe200078e0010 */
[----:B------:R-:W3:Y:S04]  /*e0f0*/  LDC R21, c[0x0][0x8b0] ;  /* 0x00022c00ff157b82 */ /* 0x000ee80000000800 */
[----:B------:R-:W-:-:S04]  /*e100*/  IADD3 R5, R5, R7, RZ ;  /* 0x0000000705057210 */ /* 0x000fc80007ffe0ff */
[----:B------:R-:W5:Y:S01]  /*e110*/  LDC R6, c[0x0][0x900] ;  /* 0x00024000ff067b82 */ /* 0x000f620000000800 */
[-CC-:B----4-:R-:W-:Y:S02]  /*e120*/  SHF.R.U64 R25, R4, R22.reuse, R5.reuse ;  /* 0x0000001604197219 */ /* 0x190fe40000001205 */
[----:B------:R-:W-:-:S05]  /*e130*/  SHF.R.U32.HI R4, RZ, R22, R5 ;  /* 0x00000016ff047219 */ /* 0x000fca0000011605 */
[----:B------:R-:W4:Y:S01]  /*e140*/  LDC R22, c[0x0][0x8e0] ;  /* 0x00023800ff167b82 */ /* 0x000f220000000800 */
[----:B-1----:R-:W-:-:S04]  /*e150*/  ISETP.NE.U32.AND P0, PT, R14, RZ, PT ;  /* 0x000000ff0e00720c */ /* 0x002fc80003f05070 */
[----:B------:R-:W-:-:S03]  /*e160*/  ISETP.NE.AND.EX P0, PT, R15, RZ, PT, P0 ;  /* 0x000000ff0f00720c */ /* 0x000fc60003f05300 */
[----:B------:R-:W1:Y:S01]  /*e170*/  LDC R23, c[0x0][0x8b8] ;  /* 0x00022e00ff177b82 */ /* 0x000e620000000800 */
[-CC-:B---3--:R-:W-:Y:S02]  /*e180*/  SHF.R.U64 R24, R25, R21.reuse, R4.reuse ;  /* 0x0000001519187219 */ /* 0x188fe40000001204 */
[----:B------:R-:W-:-:S05]  /*e190*/  SHF.R.U32.HI R5, RZ, R21, R4 ;  /* 0x00000015ff057219 */ /* 0x000fca0000011604 */
[----:B------:R-:W3:Y:S01]  /*e1a0*/  LDC R20, c[0x0][0x8a8] ;  /* 0x00022a00ff147b82 */ /* 0x000ee20000000800 */
[-CC-:B-----5:R-:W-:Y:S02]  /*e1b0*/  SHF.R.U64 R21, R24, R6.reuse, R5.reuse ;  /* 0x0000000618157219 */ /* 0x1a0fe40000001205 */
[----:B------:R-:W-:-:S03]  /*e1c0*/  SHF.R.U32.HI R27, RZ, R6, R5 ;  /* 0x00000006ff1b7219 */ /* 0x000fc60000011605 */
[----:B------:R-:W-:Y:S01]  /*e1d0*/  IMAD.MOV.U32 R4, RZ, RZ, R21 ;  /* 0x000000ffff047224 */ /* 0x000fe200078e0015 */
[----:B------:R-:W-:Y:S01]  /*e1e0*/  MOV R5, R27 ;  /* 0x0000001b00057202 */ /* 0x000fe20000000f00 */
[----:B--2---:R-:W-:Y:S06]  /*e1f0*/  @!P0 BRA `(.L_x_140) ;  /* 0x0000000000288947 */ /* 0x004fec0003800000 */
[----:B------:R-:W2:Y:S02]  /*e200*/  LDC R4, c[0x0][0x8f4] ;  /* 0x00023d00ff047b82 */ /* 0x000ea40000000800 */
[----:B--2---:R-:W-:-:S05]  /*e210*/  IADD3 R5, P0, R21, R4, RZ ;  /* 0x0000000415057210 */ /* 0x004fca0007f1e0ff */
[----:B------:R-:W-:-:S04]  /*e220*/  IMAD.X R27, RZ, RZ, R27, P0 ;  /* 0x000000ffff1b7224 */ /* 0x000fc800000e061b */
[----:B------:R-:W-:-:S04]  /*e230*/  IMAD.WIDE.U32 R6, R27, R14, RZ ;  /* 0x0000000e1b067225 */ /* 0x000fc800078e00ff */
[----:B------:R-:W-:-:S04]  /*e240*/  IMAD.WIDE.U32 R6, P0, R5, R15, R6 ;  /* 0x0000000f05067225 */ /* 0x000fc80007800006 */
[----:B------:R-:W-:-:S04]  /*e250*/  IMAD.WIDE.U32 R4, R5, R14, RZ ;  /* 0x0000000e05047225 */ /* 0x000fc800078e00ff */
[----:B------:R-:W-:Y:S01]  /*e260*/  IMAD.MOV.U32 R4, RZ, RZ, R7 ;  /* 0x000000ffff047224 */ /* 0x000fe200078e0007 */
[----:B------:R-:W-:Y:S02]  /*e270*/  IADD3 RZ, P1, R5, R6, RZ ;  /* 0x0000000605ff7210 */ /* 0x000fe40007f3e0ff */
[----:B------:R-:W-:-:S03]  /*e280*/  IADD3.X R5, RZ, RZ, RZ, P0, !PT ;  /* 0x000000ffff057210 */ /* 0x000fc600007fe4ff */
[----:B------:R-:W-:-:S08]  /*e290*/  IMAD.WIDE.U32.X R4, R27, R15, R4, P1 ;  /* 0x0000000f1b047225 */ /* 0x000fd000008e0404 */
.L_x_140:
[----:B------:R-:W-:Y:S02]  /*e2a0*/  SHF.R.U64 R26, R4, R26, R5 ;  /* 0x0000001a041a7219 */ /* 0x000fe40000001205 */
[----:B------:R-:W-:Y:S02]  /*e2b0*/  LOP3.LUT R5, R24, R13, RZ, 0xc0, !PT ;  /* 0x0000000d18057212 */ /* 0x000fe400078ec0ff */
[----:B------:R-:W-:Y:S02]  /*e2c0*/  IADD3 R4, -R26, RZ, RZ ;  /* 0x000000ff1a047210 */ /* 0x000fe40007ffe1ff */
[----:B------:R-:W-:Y:S01]  /*e2d0*/  LOP3.LUT R25, R25, R12, RZ, 0xc0, !PT ;  /* 0x0000000c19197212 */ /* 0x000fe200078ec0ff */
[----:B------:R-:W-:Y:S01]  /*e2e0*/  IMAD R5, R10, R26, R5 ;  /* 0x0000001a0a057224 */ /* 0x000fe200078e0205 */
[----:B------:R-:W-:Y:S01]  /*e2f0*/  MOV R6, R19 ;  /* 0x0000001300067202 */ /* 0x000fe20000000f00 */
[----:B----4-:R-:W-:Y:S02]  /*e300*/  IMAD R21, R4, R22, R21 ;  /* 0x0000001604157224 */ /* 0x010fe400078e0215 */
[----:B-1----:R-:W-:-:S02]  /*e310*/  IMAD R18, R5, R23, R18 ;  /* 0x0000001705127224 */ /* 0x002fc400078e0212 */
[----:B---3--:R-:W-:Y:S02]  /*e320*/  IMAD R21, R21, R20, R25 ;  /* 0x0000001415157224 */ /* 0x008fe400078e0219 */
[----:B------:R-:W-:-:S03]  /*e330*/  IMAD.MOV.U32 R4, RZ, RZ, 0x1 ;  /* 0x00000001ff047424 */ /* 0x000fc600078e00ff */
[----:B------:R-:W-:Y:S02]  /*e340*/  SEL R7, R21, R18, !P2 ;  /* 0x0000001215077207 */ /* 0x000fe40005000000 */
[----:B------:R-:W-:-:S07]  /*e350*/  SEL R20, R18, R21, !P2 ;  /* 0x0000001512147207 */ /* 0x000fce0005000000 */
.L_x_138:
[----:B------:R-:W-:-:S13]  /*e360*/  LOP3.LUT P0, RZ, R4, 0xff, RZ, 0xc0, !PT ;  /* 0x000000ff04ff7812 */ /* 0x000fda000780c0ff */
[----:B------:R-:W-:Y:S05]  /*e370*/  @P0 BRA `(.L_x_141) ;  /* 0xfffffff0005c0947 */ /* 0x000fea000383ffff */
.L_x_109:
[----:B------:R-:W-:Y:S01]  /*e380*/  ELECT P0, URZ, PT ;  /* 0x00000000003f782f */ /* 0x000fe20003800000 */
[----:B------:R-:W-:-:S12]  /*e390*/  BSSY B0, `(.L_x_142) ;  /* 0x000001b000007945 */ /* 0x000fd80003800000 */
[----:B------:R-:W-:Y:S05]  /*e3a0*/  @!P0 BRA `(.L_x_143) ;  /* 0x0000000000648947 */ /* 0x000fea0003800000 */
[----:B------:R-:W-:-:S04]  /*e3b0*/  LOP3.LUT R0, R0, 0x2, RZ, 0xfc, !PT ;  /* 0x0000000200007812 */ /* 0x000fc800078efcff */
[----:B------:R-:W-:-:S13]  /*e3c0*/  ISETP.NE.AND P1, PT, R0, 0x3, PT ;  /* 0x000000030000780c */ /* 0x000fda0003f25270 */
[----:B------:R-:W-:Y:S05]  /*e3d0*/  @!P1 BRA `(.L_x_144) ;  /* 0x0000000000049947 */ /* 0x000fea0003800000 */
[----:B------:R-:W-:Y:S01]  /*e3e0*/  BPT.TRAP 0x1 ;  /* 0x000000040000795c */ /* 0x000fe20000300000 */
.L_x_144:
[----:B------:R-:W-:Y:S01]  /*e3f0*/  IMAD.U32 R3, RZ, RZ, UR36 ;  /* 0x00000024ff037e24 */ /* 0x000fe2000f8e00ff */
[----:B------:R-:W-:Y:S02]  /*e400*/  MOV R2, 0x400 ;  /* 0x0000040000027802 */ /* 0x000fe40000000f00 */
[----:B------:R-:W-:Y:S02]  /*e410*/  SHF.L.U32 R0, R9, 0x1f, RZ ;  /* 0x0000001f09007819 */ /* 0x000fe400000006ff */
[----:B------:R-:W-:-:S04]  /*e420*/  LEA R3, R3, R2, 0x18 ;  /* 0x0000000203037211 */ /* 0x000fc800078ec0ff */
[----:B------:R-:W1:Y:S02]  /*e430*/  SYNCS.PHASECHK.TRANS64.TRYWAIT P0, [R3+URZ+0xc0], R0 ;  /* 0x0000c000030075a7 */ /* 0x000e64000800017f */
[----:B-1----:R-:W-:Y:S05]  /*e440*/  @!P0 BRA `(.L_x_145) ;  /* 0x0000001800048947 */ /* 0x002fea0003800000 */
.L_x_186:
[----:B------:R-:W-:Y:S05]  /*e450*/  @!P1 BRA `(.L_x_146) ;  /* 0x0000000000049947 */ /* 0x000fea0003800000 */
[----:B------:R-:W-:Y:S01]  /*e460*/  BPT.TRAP 0x1 ;  /* 0x000000040000795c */ /* 0x000fe20000300000 */
.L_x_146:
[----:B------:R-:W1:Y:S02]  /*e470*/  SYNCS.PHASECHK.TRANS64.TRYWAIT P0, [R3+URZ+0xc8], R0 ;  /* 0x0000c800030075a7 */ /* 0x000e64000800017f */
[----:B-1----:R-:W-:Y:S05]  /*e480*/  @!P0 BRA `(.L_x_147) ;  /* 0x0000001800088947 */ /* 0x002fea0003800000 */
.L_x_187:
[----:B------:R-:W-:Y:S05]  /*e490*/  @!P1 BRA `(.L_x_148) ;  /* 0x0000000000049947 */ /* 0x000fea0003800000 */
[----:B------:R-:W-:Y:S01]  /*e4a0*/  BPT.TRAP 0x1 ;  /* 0x000000040000795c */ /* 0x000fe20000300000 */
.L_x_148:
[----:B------:R-:W1:Y:S02]  /*e4b0*/  SYNCS.PHASECHK.TRANS64.TRYWAIT P0, [R3+URZ+0xd0], R0 ;  /* 0x0000d000030075a7 */ /* 0x000e64000800017f */
[----:B-1----:R-:W-:Y:S05]  /*e4c0*/  @!P0 BRA `(.L_x_149) ;  /* 0x00000018000c8947 */ /* 0x002fea0003800000 */
.L_x_188:
[----:B------:R-:W-:Y:S05]  /*e4d0*/  @!P1 BRA `(.L_x_150) ;  /* 0x0000000000049947 */ /* 0x000fea0003800000 */
[----:B------:R-:W-:Y:S01]  /*e4e0*/  BPT.TRAP 0x1 ;  /* 0x000000040000795c */ /* 0x000fe20000300000 */
.L_x_150:
[----:B------:R-:W-:-:S07]  /*e4f0*/  SHF.L.U32 R0, R9, 0x1f, RZ ;  /* 0x0000001f09007819 */ /* 0x000fce00000006ff */
.L_x_151:
[----:B------:R1:W1:Y:S02]  /*e500*/  SYNCS.PHASECHK.TRANS64.TRYWAIT P0, [R3+URZ+0xd8], R0 ;  /* 0x0000d800030075a7 */ /* 0x000264000800017f */
[----:B-1----:R-:W-:Y:S05]  /*e510*/  @!P0 NANOSLEEP.SYNCS 0x989680 ;  /* 0x009896800000895d */ /* 0x002fea0003900000 */
[----:B------:R-:W1:Y:S02]  /*e520*/  @!P0 SYNCS.PHASECHK.TRANS64 P0, [R3+URZ+0xd8], R0 ;  /* 0x0000d800030085a7 */ /* 0x000e64000800007f */
[----:B-1----:R-:W-:Y:S05]  /*e530*/  @!P0 BRA `(.L_x_151) ;  /* 0xfffffffc00f08947 */ /* 0x002fea000383ffff */
.L_x_143:
[----:B------:R-:W-:Y:S05]  /*e540*/  BSYNC B0 ;  /* 0x0000000000007941 */ /* 0x000fea0003800000 */
.L_x_142:
[----:B------:R-:W-:Y:S05]  /*e550*/  EXIT ;  /* 0x000000000000794d */ /* 0x000fea0003800000 */
.L_x_104:
[----:B------:R-:W-:Y:S01]  /*e560*/  LOP3.LUT P0, RZ, R12, 0xff, RZ, 0xc0, !PT ;  /* 0x000000ff0cff7812 */ /* 0x000fe2000780c0ff */
[----:B------:R-:W-:Y:S01]  /*e570*/  IMAD.MOV.U32 R12, RZ, RZ, RZ ;  /* 0x000000ffff0c7224 */ /* 0x000fe200078e00ff */
[----:B------:R-:W-:-:S11]  /*e580*/  MOV R0, 0x1 ;  /* 0x0000000100007802 */ /* 0x000fd60000000f00 */
[----:B------:R-:W-:Y:S05]  /*e590*/  @!P0 BRA `(.L_x_152) ;  /* 0x0000000c00208947 */ /* 0x000fea0003800000 */
[----:B------:R-:W1:Y:S01]  /*e5a0*/  LDC R0, c[0x0][0x28c] ;  /* 0x0000a300ff007b82 */ /* 0x000e620000000800 */
[----:B------:R-:W-:Y:S01]  /*e5b0*/  ULDC UR7, c[0x0][0x900] ;  /* 0x0002400000077ab9 */ /* 0x000fe20000000800 */
[----:B------:R-:W-:Y:S01]  /*e5c0*/  UMOV UR8, 0xffffffff ;  /* 0xffffffff00087882 */ /* 0x000fe20000000000 */
[----:B------:R-:W-:Y:S01]  /*e5d0*/  BSSY B0, `(.L_x_152) ;  /* 0x00000c4000007945 */ /* 0x000fe20003800000 */
[----:B------:R-:W-:Y:S01]  /*e5e0*/  USHF.L.U32 UR4, UR36, 0x5, URZ ;  /* 0x0000000524047899 */ /* 0x000fe2000800063f */
[----:B------:R-:W-:Y:S01]  /*e5f0*/  IMAD.MOV.U32 R10, RZ, RZ, 0x1 ;  /* 0x00000001ff0a7424 */ /* 0x000fe200078e00ff */
[----:B------:R-:W-:Y:S01]  /*e600*/  USHF.L.U32 UR5, UR36, 0xb, URZ ;  /* 0x0000000b24057899 */ /* 0x000fe2000800063f */
[----:B------:R-:W-:Y:S01]  /*e610*/  LOP3.LUT R9, R19, 0x2, RZ, 0xfc, !PT ;  /* 0x0000000213097812 */ /* 0x000fe200078efcff */
[----:B------:R-:W-:Y:S01]  /*e620*/  USHF.L.U32 UR8, UR8, UR7, URZ ;  /* 0x0000000708087299 */ /* 0x000fe2000800063f */
[----:B------:R-:W-:Y:S01]  /*e630*/  IMAD.MOV.U32 R12, RZ, RZ, RZ ;  /* 0x000000ffff0c7224 */ /* 0x000fe200078e00ff */
[----:B------:R-:W-:Y:S01]  /*e640*/  ULDC UR6, c[0x0][0x8a8] ;  /* 0x00022a0000067ab9 */ /* 0x000fe20000000800 */
[----:B------:R-:W-:Y:S01]  /*e650*/  UMOV UR9, 0x1 ;  /* 0x0000000100097882 */ /* 0x000fe20000000000 */
[----:B------:R-:W-:-:S02]  /*e660*/  ULOP3.LUT UR4, UR4, 0x20, URZ, 0xc0, !UPT ;  /* 0x0000002004047892 */ /* 0x000fc4000f8ec03f */
[----:B------:R-:W-:Y:S02]  /*e670*/  ULOP3.LUT UR5, UR5, 0x800, URZ, 0xc0, !UPT ;  /* 0x0000080005057892 */ /* 0x000fe4000f8ec03f */
[----:B------:R-:W-:Y:S02]  /*e680*/  UIADD3 UR6, UR6, -0x1, URZ ;  /* 0xffffffff06067890 */ /* 0x000fe4000fffe03f */
[----:B------:R-:W-:Y:S02]  /*e690*/  USHF.L.U32 UR19, UR9, UR7, URZ ;  /* 0x0000000709137299 */ /* 0x000fe4000800063f */
[----:B------:R-:W-:Y:S01]  /*e6a0*/  ULOP3.LUT UR18, URZ, UR8, URZ, 0x33, !UPT ;  /* 0x000000083f127292 */ /* 0x000fe2000f8e333f */
[----:B------:R-:W-:Y:S01]  /*e6b0*/  ULDC.64 UR22, c[0x0][0x198] ;  /* 0x0000660000167ab9 */ /* 0x000fe20000000a00 */
[----:B-1----:R-:W-:-:S04]  /*e6c0*/  IADD3 R0, R0, 0x3f, RZ ;  /* 0x0000003f00007810 */ /* 0x002fc80007ffe0ff */
[----:B------:R-:W-:-:S04]  /*e6d0*/  SHF.R.S32.HI R3, RZ, 0x1f, R0 ;  /* 0x0000001fff037819 */ /* 0x000fc80000011400 */
[----:B------:R-:W-:Y:S02]  /*e6e0*/  LEA.HI R3, R3, R0, RZ, 0x6 ;  /* 0x0000000003037211 */ /* 0x000fe400078f30ff */
[----:B------:R-:W-:Y:S02]  /*e6f0*/  MOV R0, 0x1 ;  /* 0x0000000100007802 */ /* 0x000fe40000000f00 */
[----:B------:R-:W-:-:S04]  /*e700*/  SHF.R.S32.HI R3, RZ, 0x6, R3 ;  /* 0x00000006ff037819 */ /* 0x000fc80000011403 */
[----:B------:R-:W-:-:S07]  /*e710*/  IADD3 R8, R3, 0x1, RZ ;  /* 0x0000000103087810 */ /* 0x000fce0007ffe0ff */
.L_x_163:
[----:B------:R-:W-:-:S03]  /*e720*/  UMOV UR7, 0xffffffff ;  /* 0xffffffff00077882 */ /* 0x000fc60000000000 */
[----:B------:R-:W-:Y:S05]  /*e730*/  BRA.DIV UR7, `(.L_x_153) ;  /* 0x0000001607847947 */ /* 0x000fea000b800000 */
[----:B------:R-:W-:-:S13]  /*e740*/  ELECT P6, URZ, PT ;  /* 0x00000000003f782f */ /* 0x000fda00038c0000 */
.L_x_191:
[----:B------:R-:W1:Y:S01]  /*e750*/  LDC R4, c[0x0][0x28c] ;  /* 0x0000a300ff047b82 */ /* 0x000e620000000800 */
[----:B------:R-:W-:Y:S01]  /*e760*/  BSSY B1, `(.L_x_154) ;  /* 0x0000038000017945 */ /* 0x000fe20003800000 */
[----:B-1----:R-:W-:-:S13]  /*e770*/  ISETP.LT.OR P6, PT, R4, 0x1, !P6 ;  /* 0x000000010400780c */ /* 0x002fda00077c1670 */
[----:B------:R-:W-:Y:S05]  /*e780*/  @P6 BRA `(.L_x_155) ;  /* 0x0000000000d46947 */ /* 0x000fea0003800000 */
[----:B------:R-:W-:Y:S01]  /*e790*/  LEA R15, R7, UR4, 0x6 ;  /* 0x00000004070f7c11 */ /* 0x000fe2000f8e30ff */
[----:B------:R-:W-:Y:S01]  /*e7a0*/  IMAD.SHL.U32 R20, R20, 0x100, RZ ;  /* 0x0000010014147824 */ /* 0x000fe200078e00ff */
[----:B------:R-:W-:Y:S01]  /*e7b0*/  MOV R21, RZ ;  /* 0x000000ff00157202 */ /* 0x000fe20000000f00 */
[----:B------:R-:W-:Y:S01]  /*e7c0*/  IMAD.MOV.U32 R4, RZ, RZ, R8 ;  /* 0x000000ffff047224 */ /* 0x000fe200078e0008 */
[----:B------:R-:W-:Y:S01]  /*e7d0*/  MOV R5, R0 ;  /* 0x0000000000057202 */ /* 0x000fe20000000f00 */
[----:B------:R-:W-:-:S07]  /*e7e0*/  IMAD.MOV.U32 R7, RZ, RZ, R12 ;  /* 0x000000ffff077224 */ /* 0x000fce00078e000c */
.L_x_158:
[----:B------:R-:W1:Y:S01]  /*e7f0*/  S2R R14, SR_CgaCtaId ;  /* 0x00000000000e7919 */ /* 0x000e620000008800 */
[----:B------:R-:W-:Y:S02]  /*e800*/  MOV R11, 0x400 ;  /* 0x00000400000b7802 */ /* 0x000fe40000000f00 */
[----:B------:R-:W-:-:S13]  /*e810*/  LOP3.LUT P1, RZ, R18, 0x7f, RZ, 0xc0, !PT ;  /* 0x0000007f12ff7812 */ /* 0x000fda000782c0ff */
[----:B------:R-:W2:Y:S01]  /*e820*/  @!P1 LDC R13, c[0x0][0x500] ;  /* 0x00014000ff0d9b82 */ /* 0x000ea20000000800 */
[----:B-1----:R-:W-:Y:S02]  /*e830*/  LEA R22, R14, R11, 0x18 ;  /* 0x0000000b0e167211 */ /* 0x002fe400078ec0ff */
[----:B------:R-:W-:Y:S02]  /*e840*/  SHF.L.U32 R11, R5, 0x1f, RZ ;  /* 0x0000001f050b7819 */ /* 0x000fe400000006ff */
[----:B------:R-:W-:-:S04]  /*e850*/  LEA R14, R7, R22, 0x3 ;  /* 0x00000016070e7211 */ /* 0x000fc800078e18ff */
[----:B------:R-:W1:Y:S02]  /*e860*/  SYNCS.PHASECHK.TRANS64.TRYWAIT P0, [R14+URZ+0x50], R11 ;  /* 0x0000500b0e0075a7 */ /* 0x000e64000800017f */
[----:B-12---:R-:W-:Y:S05]  /*e870*/  @!P0 BRA `(.L_x_156) ;  /* 0x0000001400548947 */ /* 0x006fea0003800000 */
.L_x_192:
[----:B-1----:R-:W-:Y:S01]  /*e880*/  PRMT R11, R9, 0x9910, RZ ;  /* 0x00009910090b7816 */ /* 0x002fe200000000ff */
[----:B------:R1:W-:Y:S03]  /*e890*/  @!P1 SYNCS.ARRIVE.TRANS64 RZ, [R14+URZ], R13 ;  /* 0x0000000d0eff99a7 */ /* 0x0003e6000800003f */
[----:B------:R-:W-:-:S13]  /*e8a0*/  ISETP.NE.AND P0, PT, R11, 0x2, PT ;  /* 0x000000020b00780c */ /* 0x000fda0003f05270 */
[----:B-1----:R-:W-:Y:S05]  /*e8b0*/  @P0 BRA `(.L_x_157) ;  /* 0x0000000000040947 */ /* 0x002fea0003800000 */
[----:B------:R-:W-:Y:S01]  /*e8c0*/  BPT.TRAP 0x1 ;  /* 0x000000040000795c */ /* 0x000fe20000300000 */
.L_x_157:
[C---:B------:R-:W-:Y:S01]  /*e8d0*/  IMAD R11, R7.reuse, 0x4000, R22 ;  /* 0x00004000070b7824 */ /* 0x040fe200078e0216 */
[----:B------:R-:W-:Y:S01]  /*e8e0*/  R2UR UR8, R7 ;  /* 0x00000000070872ca */ /* 0x000fe200000e0000 */
[----:B------:R-:W-:Y:S01]  /*e8f0*/  VIADD R4, R4, 0xffffffff ;  /* 0xffffffff04047836 */ /* 0x000fe20000000000 */
[----:B------:R-:W-:Y:S01]  /*e900*/  R2UR UR13, R22 ;  /* 0x00000000160d72ca */ /* 0x000fe200000e0000 */
[----:B------:R-:W-:Y:S01]  /*e910*/  UIADD3 UR14, UP0, UR22, 0xf0, URZ ;  /* 0x000000f0160e7890 */ /* 0x000fe2000ff1e03f */
[----:B------:R-:W-:Y:S01]  /*e920*/  R2UR UR7, R11 ;  /* 0x000000000b0772ca */ /* 0x000fe200000e0000 */
[----:B------:R-:W-:Y:S01]  /*e930*/  UIADD3 UR24, UP1, UR22, 0x1f0, URZ ;  /* 0x000001f016187890 */ /* 0x000fe2000ff3e03f */
[----:B------:R-:W-:Y:S01]  /*e940*/  R2UR UR9, R14 ;  /* 0x000000000e0972ca */ /* 0x000fe200000e0000 */
[----:B------:R-:W-:Y:S01]  /*e950*/  UIADD3.X UR15, URZ, UR23, URZ, UP0, !UPT ;  /* 0x000000173f0f7290 */ /* 0x000fe200087fe43f */
[----:B------:R-:W-:Y:S01]  /*e960*/  R2UR UR11, R20 ;  /* 0x00000000140b72ca */ /* 0x000fe200000e0000 */
[----:B------:R-:W-:Y:S01]  /*e970*/  UIADD3.X UR25, URZ, UR23, URZ, UP1, !UPT ;  /* 0x000000173f197290 */ /* 0x000fe20008ffe43f */
[----:B------:R-:W-:Y:S01]  /*e980*/  R2UR UR10, R21 ;  /* 0x00000000150a72ca */ /* 0x000fe200000e0000 */
[----:B------:R-:W-:Y:S01]  /*e990*/  UMOV UR16, 0x0 ;  /* 0x0000000000107882 */ /* 0x000fe20000000000 */
[----:B------:R-:W-:Y:S01]  /*e9a0*/  R2UR UR12, R6 ;  /* 0x00000000060c72ca */ /* 0x000fe200000e0000 */
[----:B------:R-:W-:Y:S01]  /*e9b0*/  ULEA UR8, UR8, UR5, 0xc ;  /* 0x0000000508087291 */ /* 0x000fe2000f8e603f */
[----:B------:R-:W-:Y:S01]  /*e9c0*/  R2UR UR20, R15 ;  /* 0x000000000f1472ca */ /* 0x000fe200000e0000 */
[----:B------:R-:W-:Y:S01]  /*e9d0*/  UMOV UR17, 0x10000000 ;  /* 0x1000000000117882 */ /* 0x000fe20000000000 */
[----:B------:R-:W-:Y:S01]  /*e9e0*/  ISETP.GT.AND P1, PT, R4, 0x1, PT ;  /* 0x000000010400780c */ /* 0x000fe20003f24270 */
[----:B------:R-:W-:Y:S01]  /*e9f0*/  UIADD3 UR7, UR7, 0x6200, URZ ;  /* 0x0000620007077890 */ /* 0x000fe2000fffe03f */
[----:B------:R-:W-:Y:S01]  /*ea00*/  IADD3 R7, R7, 0x1, RZ ;  /* 0x0000000107077810 */ /* 0x000fe20007ffe0ff */
[----:B------:R-:W-:Y:S01]  /*ea10*/  UIADD3 UR13, UR13, 0x2e200, UR8 ;  /* 0x0002e2000d0d7890 */ /* 0x000fe2000fffe008 */
[----:B------:R-:W-:Y:S01]  /*ea20*/  IADD3 R21, R21, 0x40, RZ ;  /* 0x0000004015157810 */ /* 0x000fe20007ffe0ff */
[----:B------:R-:W-:Y:S01]  /*ea30*/  UMOV UR21, 0x30000 ;  /* 0x0003000000157882 */ /* 0x000fe20000000000 */
[----:B------:R-:W-:-:S02]  /*ea40*/  ISETP.NE.AND P0, PT, R7, 0xa, PT ;  /* 0x0000000a0700780c */ /* 0x000fc40003f05270 */
[----:B------:R-:W-:Y:S02]  /*ea50*/  UMOV UR8, UR7 ;  /* 0x0000000700087c82 */ /* 0x000fe40008000000 */
[----:B------:R1:W-:Y:S01]  /*ea60*/  UTMALDG.3D [UR8], [UR14], desc[UR16] ;  /* 0x000010080e0075b4 */ /* 0x0003e20008011000 */
[----:B------:R-:W-:Y:S02]  /*ea70*/  SEL R14, RZ, 0x1, P0 ;  /* 0x00000001ff0e7807 */ /* 0x000fe40000000000 */
[----:B------:R-:W-:Y:S02]  /*ea80*/  SEL R7, R7, RZ, P0 ;  /* 0x000000ff07077207 */ /* 0x000fe40000000000 */
[----:B------:R-:W-:Y:S01]  /*ea90*/  LOP3.LUT R5, R5, R14, RZ, 0x3c, !PT ;  /* 0x0000000e05057212 */ /* 0x000fe200078e3cff */
[----:B-1----:R-:W-:Y:S01]  /*eaa0*/  UMOV UR8, UR13 ;  /* 0x0000000d00087c82 */ /* 0x002fe20008000000 */
[----:B------:R-:W-:Y:S02]  /*eab0*/  UMOV UR11, UR20 ;  /* 0x00000014000b7c82 */ /* 0x000fe40008000000 */
[----:B------:R1:W-:Y:S02]  /*eac0*/  UTMALDG.3D.MULTICAST [UR8], [UR24], UR21, desc[UR16] ;  /* 0x00001008180073b4 */ /* 0x0003e40008011815 */
[----:B-1----:R-:W-:Y:S05]  /*ead0*/  @P1 BRA `(.L_x_158) ;  /* 0xfffffffc00441947 */ /* 0x002fea000383ffff */
.L_x_155:
[----:B------:R-:W-:Y:S05]  /*eae0*/  BSYNC B1 ;  /* 0x0000000000017941 */ /* 0x000fea0003800000 */
.L_x_154:
[----:B------:R-:W-:Y:S01]  /*eaf0*/  LOP3.LUT P1, RZ, R10, 0xff, RZ, 0xc0, !PT ;  /* 0x000000ff0aff7812 */ /* 0x000fe2000782c0ff */
[C---:B------:R-:W-:Y:S01]  /*eb00*/  IMAD.IADD R12, R3.reuse, 0x1, R12 ;  /* 0x00000001030c7824 */ /* 0x040fe200078e020c */
[----:B------:R-:W-:Y:S01]  /*eb10*/  ULDC.64 UR8, c[0x0][0x8f8] ;  /* 0x00023e0000087ab9 */ /* 0x000fe20000000a00 */
[C---:B------:R-:W-:Y:S01]  /*eb20*/  ISETP.GE.U32.AND P2, PT, R3.reuse, 0xa, PT ;  /* 0x0000000a0300780c */ /* 0x040fe20003f46070 */
[----:B------:R-:W-:Y:S01]  /*eb30*/  BSSY B1, `(.L_x_159) ;  /* 0x000006b000017945 */ /* 0x000fe20003800000 */
[----:B------:R-:W-:Y:S02]  /*eb40*/  MOV R20, 0xffffffff ;  /* 0xffffffff00147802 */ /* 0x000fe40000000f00 */
[----:B------:R-:W-:Y:S02]  /*eb50*/  ISETP.GT.U32.AND P0, PT, R12, 0x9, PT ;  /* 0x000000090c00780c */ /* 0x000fe40003f04070 */
[----:B------:R-:W-:Y:S02]  /*eb60*/  PRMT R10, RZ, 0x7610, R10 ;  /* 0x00007610ff0a7816 */ /* 0x000fe4000000000a */
[----:B------:R-:W-:-:S02]  /*eb70*/  ISETP.LT.U32.AND P0, PT, R3, 0xa, P0 ;  /* 0x0000000a0300780c */ /* 0x000fc40000701070 */
[----:B------:R-:W1:Y:S01]  /*eb80*/  @P1 S2R R5, SR_CgaCtaId ;  /* 0x0000000000051919 */ /* 0x000e620000008800 */
[----:B------:R-:W-:-:S04]  /*eb90*/  @P1 MOV R4, 0x400 ;  /* 0x0000040000041802 */ /* 0x000fc80000000f00 */
[----:B-1----:R-:W-:Y:S01]  /*eba0*/  @P1 LEA R6, R5, R4, 0x18 ;  /* 0x0000000405061211 */ /* 0x002fe200078ec0ff */
[----:B------:R-:W-:-:S03]  /*ebb0*/  IMAD.WIDE.U32 R4, R12, -0x33333333, RZ ;  /* 0xcccccccd0c047825 */ /* 0x000fc600078e00ff */
[----:B------:R1:W-:Y:S01]  /*ebc0*/  @P1 SYNCS.ARRIVE.TRANS64.A1T0 RZ, [R6+URZ+0xe8], RZ ;  /* 0x0000e8ff06ff19a7 */ /* 0x0003e2000810003f */
[----:B------:R-:W-:Y:S02]  /*ebd0*/  IADD3 R16, P1, R16, UR38, RZ ;  /* 0x0000002610107c10 */ /* 0x000fe4000ff3e0ff */
[----:B------:R-:W-:Y:S02]  /*ebe0*/  SHF.R.U32.HI R7, RZ, 0x3, R5 ;  /* 0x00000003ff077819 */ /* 0x000fe40000011605 */
[----:B------:R-:W-:Y:S02]  /*ebf0*/  SEL R5, RZ, 0x1, !P0 ;  /* 0x00000001ff057807 */ /* 0x000fe40004000000 */
[----:B------:R-:W-:Y:S01]  /*ec00*/  IADD3.X R17, R17, UR37, RZ, P1, !PT ;  /* 0x0000002511117c10 */ /* 0x000fe20008ffe4ff */
[----:B------:R-:W-:Y:S01]  /*ec10*/  IMAD R12, R7, -0xa, R12 ;  /* 0xfffffff6070c7824 */ /* 0x000fe200078e020c */
[----:B------:R-:W-:Y:S02]  /*ec20*/  ISETP.GE.U32.AND P0, PT, R16, UR8, PT ;  /* 0x0000000810007c0c */ /* 0x000fe4000bf06070 */
[----:B------:R-:W-:-:S02]  /*ec30*/  LOP3.LUT R0, R0, R5, RZ, 0x3c, !PT ;  /* 0x0000000500007212 */ /* 0x000fc400078e3cff */
[----:B------:R-:W-:Y:S02]  /*ec40*/  ISETP.GE.U32.AND.EX P0, PT, R17, UR9, PT, P0 ;  /* 0x0000000911007c0c */ /* 0x000fe4000bf06100 */
[----:B------:R-:W-:Y:S01]  /*ec50*/  @P2 LOP3.LUT R0, R0, 0x1, R7, 0x78, !PT ;  /* 0x0000000100002812 */ /* 0x000fe200078e7807 */
[----:B------:R-:W-:Y:S01]  /*ec60*/  IMAD.MOV.U32 R7, RZ, RZ, -0x1 ;  /* 0xffffffffff077424 */ /* 0x000fe200078e00ff */
[----:B-1----:R-:W-:Y:S02]  /*ec70*/  MOV R6, 0xffffffff ;  /* 0xffffffff00067802 */ /* 0x002fe40000000f00 */
[----:B------:R-:W-:-:S07]  /*ec80*/  PRMT R4, RZ, 0x7610, R4 ;  /* 0x00007610ff047816 */ /* 0x000fce0000000004 */
[----:B------:R-:W-:Y:S05]  /*ec90*/  @P0 BRA `(.L_x_160) ;  /* 0x0000000400500947 */ /* 0x000fea0003800000 */
[----:B------:R-:W1:Y:S01]  /*eca0*/  S2R R14, SR_CTAID.X ;  /* 0x00000000000e7919 */ /* 0x000e620000002500 */
[----:B------:R-:W-:Y:S01]  /*ecb0*/  ULDC.64 UR8, c[0x0][0x8d0] ;  /* 0x0002340000087ab9 */ /* 0x000fe20000000a00 */
[----:B------:R-:W2:Y:S01]  /*ecc0*/  LDC R15, c[0x0][0x144] ;  /* 0x00005100ff0f7b82 */ /* 0x000ea20000000800 */
[----:B------:R-:W-:Y:S01]  /*ecd0*/  ISETP.NE.U32.AND P0, PT, RZ, UR8, PT ;  /* 0x00000008ff007c0c */ /* 0x000fe2000bf05070 */
[----:B------:R-:W3:Y:S01]  /*ece0*/  S2R R11, SR_CTAID.Y ;  /* 0x00000000000b7919 */ /* 0x000ee20000002600 */
[----:B------:R-:W-:Y:S01]  /*ecf0*/  ULDC UR7, c[0x0][0x150] ;  /* 0x0000540000077ab9 */ /* 0x000fe20000000800 */
[----:B------:R-:W-:Y:S01]  /*ed00*/  ULDC UR10, c[0x0][0x8d8] ;  /* 0x00023600000a7ab9 */ /* 0x000fe20000000800 */
[----:B------:R-:W-:Y:S01]  /*ed10*/  ISETP.NE.AND.EX P0, PT, RZ, UR9, PT, P0 ;  /* 0x00000009ff007c0c */ /* 0x000fe2000bf05300 */
[----:B------:R-:W-:Y:S01]  /*ed20*/  IMAD.MOV.U32 R4, RZ, RZ, R16 ;  /* 0x000000ffff047224 */ /* 0x000fe200078e0010 */
[----:B-1----:R-:W-:-:S05]  /*ed30*/  I2FP.F32.U32 R5, R14 ;  /* 0x0000000e00057245 */ /* 0x002fca0000201000 */
[----:B------:R-:W-:Y:S01]  /*ed40*/  FMUL R20, R5, UR7 ;  /* 0x0000000705147c20 */ /* 0x000fe20008400000 */
[----:B------:R-:W-:-:S05]  /*ed50*/  MOV R5, R17 ;  /* 0x0000001100057202 */ /* 0x000fca0000000f00 */
[----:B---3--:R-:W-:Y:S05]  /*ed60*/  @!P0 BRA `(.L_x_161) ;  /* 0x0000000000288947 */ /* 0x008fea0003800000 */
[----:B------:R-:W-:Y:S02]  /*ed70*/  ULDC UR7, c[0x0][0x8dc] ;  /* 0x0002370000077ab9 */ /* 0x000fe40000000800 */
[----:B------:R-:W-:-:S05]  /*ed80*/  IADD3 R5, P0, R16, UR7, RZ ;  /* 0x0000000710057c10 */ /* 0x000fca000ff1e0ff */
[----:B------:R-:W-:-:S04]  /*ed90*/  IMAD.X R13, RZ, RZ, R17, P0 ;  /* 0x000000ffff0d7224 */ /* 0x000fc800000e0611 */
[----:B------:R-:W-:-:S04]  /*eda0*/  IMAD.WIDE.U32 R6, R13, UR8, RZ ;  /* 0x000000080d067c25 */ /* 0x000fc8000f8e00ff */
[----:B------:R-:W-:-:S04]  /*edb0*/  IMAD.WIDE.U32 R6, P0, R5, UR9, R6 ;  /* 0x0000000905067c25 */ /* 0x000fc8000f800006 */
[----:B------:R-:W-:-:S04]  /*edc0*/  IMAD.WIDE.U32 R4, R5, UR8, RZ ;  /* 0x0000000805047c25 */ /* 0x000fc8000f8e00ff */
[----:B------:R-:W-:Y:S01]  /*edd0*/  IMAD.MOV.U32 R4, RZ, RZ, R7 ;  /* 0x000000ffff047224 */ /* 0x000fe200078e0007 */
[----:B------:R-:W-:Y:S02]  /*ede0*/  IADD3 RZ, P1, R5, R6, RZ ;  /* 0x0000000605ff7210 */ /* 0x000fe40007f3e0ff */
[----:B------:R-:W-:-:S03]  /*edf0*/  IADD3.X R5, RZ, RZ, RZ, P0, !PT ;  /* 0x000000ffff057210 */ /* 0x000fc600007fe4ff */
[----:B------:R-:W-:-:S08]  /*ee00*/  IMAD.WIDE.U32.X R4, R13, UR9, R4, P1 ;  /* 0x000000090d047c25 */ /* 0x000fd000088e0404 */
.L_x_161:
[--C-:B------:R-:W-:Y:S01]  /*ee10*/  SHF.R.U64 R13, R4, UR10, R5.reuse ;  /* 0x0000000a040d7c19 */ /* 0x100fe20008001205 */
[----:B------:R-:W1:Y:S01]  /*ee20*/  F2I.U32.TRUNC.NTZ R20, R20 ;  /* 0x0000001400147305 */ /* 0x000e62000020f000 */
[----:B------:R-:W-:Y:S01]  /*ee30*/  SHF.R.U32.HI R4, RZ, UR10, R5 ;  /* 0x0000000aff047c19 */ /* 0x000fe20008011605 */
[----:B------:R-:W-:Y:S01]  /*ee40*/  ULDC.64 UR8, c[0x0][0x8c8] ;  /* 0x0002320000087ab9 */ /* 0x000fe20000000a00 */
[----:B------:R-:W-:Y:S01]  /*ee50*/  IADD3 R7, P0, RZ, -R13, RZ ;  /* 0x8000000dff077210 */ /* 0x000fe20007f1e0ff */
[----:B------:R-:W-:Y:S01]  /*ee60*/  ULDC.64 UR10, c[0x0][0x8e8] ;  /* 0x00023a00000a7ab9 */ /* 0x000fe20000000a00 */
[----:B------:R-:W3:Y:S01]  /*ee70*/  LDC R22, c[0x0][0x148] ;  /* 0x00005200ff167b82 */ /* 0x000ee20000000800 */
[----:B------:R-:W-:Y:S01]  /*ee80*/  ULDC UR7, c[0x0][0x8c0] ;  /* 0x0002300000077ab9 */ /* 0x000fe20000000800 */
[----:B------:R-:W-:Y:S02]  /*ee90*/  IADD3.X R4, RZ, ~R4, RZ, P0, !PT ;  /* 0x80000004ff047210 */ /* 0x000fe400007fe4ff */
[----:B------:R-:W-:-:S03]  /*eea0*/  ISETP.NE.U32.AND P0, PT, RZ, UR10, PT ;  /* 0x0000000aff007c0c */ /* 0x000fc6000bf05070 */
[----:B------:R-:W-:Y:S01]  /*eeb0*/  IMAD R6, R4, UR8, RZ ;  /* 0x0000000804067c24 */ /* 0x000fe2000f8e02ff */
[----:B------:R-:W-:Y:S01]  /*eec0*/  ISETP.NE.AND.EX P0, PT, RZ, UR11, PT, P0 ;  /* 0x0000000bff007c0c */ /* 0x000fe2000bf05300 */
[----:B------:R-:W-:Y:S01]  /*eed0*/  IMAD.WIDE.U32 R4, R7, UR8, R16 ;  /* 0x0000000807047c25 */ /* 0x000fe2000f8e0010 */
[----:B------:R-:W-:-:S03]  /*eee0*/  ULDC UR8, c[0x0][0x154] ;  /* 0x0000550000087ab9 */ /* 0x000fc60000000800 */
[----:B------:R-:W-:Y:S02]  /*eef0*/  IMAD R7, R7, UR9, R6 ;  /* 0x0000000907077c24 */ /* 0x000fe4000f8e0206 */
[----:B-1----:R-:W-:-:S03]  /*ef00*/  IMAD.MOV R6, RZ, RZ, -R20 ;  /* 0x000000ffff067224 */ /* 0x002fc600078e0a14 */
[----:B------:R-:W-:Y:S01]  /*ef10*/  IADD3 R5, R5, R7, RZ ;  /* 0x0000000705057210 */ /* 0x000fe20007ffe0ff */
[----:B--2---:R-:W-:Y:S01]  /*ef20*/  IMAD R14, R15, R6, R14 ;  /* 0x000000060f0e7224 */ /* 0x004fe200078e020e */
[----:B------:R-:W-:Y:S02]  /*ef30*/  I2FP.F32.U32 R6, R11 ;  /* 0x0000000b00067245 */ /* 0x000fe40000201000 */
[--C-:B------:R-:W-:Y:S02]  /*ef40*/  SHF.R.U64 R15, R4, UR7, R5.reuse ;  /* 0x00000007040f7c19 */ /* 0x100fe40008001205 */
[----:B------:R-:W-:Y:S01]  /*ef50*/  SHF.R.U32.HI R4, RZ, UR7, R5 ;  /* 0x00000007ff047c19 */ /* 0x000fe20008011605 */
[----:B------:R-:W-:Y:S01]  /*ef60*/  FMUL R6, R6, UR8 ;  /* 0x0000000806067c20 */ /* 0x000fe20008400000 */
[----:B------:R-:W-:Y:S02]  /*ef70*/  ULDC UR7, c[0x0][0x8b0] ;  /* 0x00022c0000077ab9 */ /* 0x000fe40000000800 */
[--C-:B------:R-:W-:Y:S01]  /*ef80*/  SHF.R.U64 R21, R15, UR7, R4.reuse ;  /* 0x000000070f157c19 */ /* 0x100fe20008001204 */
[----:B------:R1:W2:Y:S01]  /*ef90*/  F2I.U32.TRUNC.NTZ R24, R6 ;  /* 0x0000000600187305 */ /* 0x0002a2000020f000 */
[----:B------:R-:W-:Y:S01]  /*efa0*/  SHF.R.U32.HI R4, RZ, UR7, R4 ;  /* 0x00000007ff047c19 */ /* 0x000fe20008011604 */
[----:B------:R-:W-:-:S03]  /*efb0*/  ULDC UR7, c[0x0][0x900] ;  /* 0x0002400000077ab9 */ /* 0x000fc60000000800 */
[--C-:B------:R-:W-:Y:S02]  /*efc0*/  SHF.R.U64 R20, R21, UR7, R4.reuse ;  /* 0x0000000715147c19 */ /* 0x100fe40008001204 */
[----:B------:R-:W-:-:S03]  /*efd0*/  SHF.R.U32.HI R23, RZ, UR7, R4 ;  /* 0x00000007ff177c19 */ /* 0x000fc60008011604 */
[----:B------:R-:W-:Y:S01]  /*efe0*/  IMAD.MOV.U32 R4, RZ, RZ, R20 ;  /* 0x000000ffff047224 */ /* 0x000fe200078e0014 */
[----:B------:R-:W-:Y:S01]  /*eff0*/  MOV R5, R23 ;  /* 0x0000001700057202 */ /* 0x000fe20000000f00 */
[----:B-1----:R-:W-:Y:S06]  /*f000*/  @!P0 BRA `(.L_x_162) ;  /* 0x0000000000288947 */ /* 0x002fec0003800000 */
        /* <DEDUP_REMOVED lines=10> */
.L_x_162:
[----:B------:R-:W-:Y:S01]  /*f0b0*/  ISETP.NE.AND P0, PT, R2, 0x1, PT ;  /* 0x000000010200780c */ /* 0x000fe20003f05270 */
[----:B------:R-:W-:Y:S01]  /*f0c0*/  ULDC UR7, c[0x0][0x8f0] ;  /* 0x00023c0000077ab9 */ /* 0x000fe20000000800 */
[----:B--2---:R-:W-:Y:S01]  /*f0d0*/  IADD3 R24, -R24, RZ, RZ ;  /* 0x000000ff18187210 */ /* 0x004fe20007ffe1ff */
[----:B------:R-:W-:Y:S01]  /*f0e0*/  ULDC UR8, c[0x0][0x8b8] ;  /* 0x00022e0000087ab9 */ /* 0x000fe20000000800 */
[----:B------:R-:W-:Y:S01]  /*f0f0*/  SHF.R.U64 R4, R4, UR7, R5 ;  /* 0x0000000704047c19 */ /* 0x000fe20008001205 */
[----:B------:R-:W-:Y:S01]  /*f100*/  ULDC UR7, c[0x0][0x8e0] ;  /* 0x0002380000077ab9 */ /* 0x000fe20000000800 */
[----:B------:R-:W-:Y:S01]  /*f110*/  LOP3.LUT R21, R21, UR18, RZ, 0xc0, !PT ;  /* 0x0000001215157c12 */ /* 0x000fe2000f8ec0ff */
[----:B------:R-:W-:Y:S01]  /*f120*/  IMAD.MOV.U32 R6, RZ, RZ, R13 ;  /* 0x000000ffff067224 */ /* 0x000fe200078e000d */
[----:B------:R-:W-:Y:S01]  /*f130*/  LOP3.LUT R15, R15, UR6, RZ, 0xc0, !PT ;  /* 0x000000060f0f7c12 */ /* 0x000fe2000f8ec0ff */
[----:B------:R-:W-:Y:S02]  /*f140*/  IMAD.MOV R5, RZ, RZ, -R4 ;  /* 0x000000ffff057224 */ /* 0x000fe400078e0a04 */
[----:B------:R-:W-:Y:S01]  /*f150*/  IMAD R21, R4, UR19, R21 ;  /* 0x0000001304157c24 */ /* 0x000fe2000f8e0215 */
[----:B------:R-:W-:Y:S01]  /*f160*/  MOV R4, 0x1 ;  /* 0x0000000100047802 */ /* 0x000fe20000000f00 */
[----:B---3--:R-:W-:-:S02]  /*f170*/  @P0 IMAD R14, R22, R24, R11 ;  /* 0x00000018160e0224 */ /* 0x008fc400078e020b */
[----:B------:R-:W-:Y:S01]  /*f180*/  IMAD R20, R5, UR7, R20 ;  /* 0x0000000705147c24 */ /* 0x000fe2000f8e0214 */
[----:B------:R-:W-:Y:S01]  /*f190*/  ULDC UR7, c[0x0][0x8a8] ;  /* 0x00022a0000077ab9 */ /* 0x000fe20000000800 */
[----:B------:R-:W-:Y:S02]  /*f1a0*/  IMAD R14, R21, UR8, R14 ;  /* 0x00000008150e7c24 */ /* 0x000fe4000f8e020e */
[----:B------:R-:W-:-:S05]  /*f1b0*/  IMAD R5, R20, UR7, R15 ;  /* 0x0000000714057c24 */ /* 0x000fca000f8e020f */
[----:B------:R-:W-:Y:S02]  /*f1c0*/  SEL R7, R5, R14, !P0 ;  /* 0x0000000e05077207 */ /* 0x000fe40004000000 */
[----:B------:R-:W-:-:S07]  /*f1d0*/  SEL R20, R14, R5, !P0 ;  /* 0x000000050e147207 */ /* 0x000fce0004000000 */
.L_x_160:
[----:B------:R-:W-:Y:S05]  /*f1e0*/  BSYNC B1 ;  /* 0x0000000000017941 */ /* 0x000fea0003800000 */
.L_x_159:
[----:B------:R-:W-:-:S13]  /*f1f0*/  LOP3.LUT P0, RZ, R4, 0xff, RZ, 0xc0, !PT ;  /* 0x000000ff04ff7812 */ /* 0x000fda000780c0ff */
[----:B------:R-:W-:Y:S05]  /*f200*/  @P0 BRA `(.L_x_163) ;  /* 0xfffffff400440947 */ /* 0x000fea000383ffff */
[----:B------:R-:W-:Y:S05]  /*f210*/  BSYNC B0 ;  /* 0x0000000000007941 */ /* 0x000fea0003800000 */
.L_x_152:
[----:B------:R-:W-:-:S03]  /*f220*/  UMOV UR7, 0xffffffff ;  /* 0xffffffff00077882 */ /* 0x000fc60000000000 */
[----:B------:R-:W-:Y:S05]  /*f230*/  BRA.DIV UR7, `(.L_x_164) ;  /* 0x0000000a07f87947 */ /* 0x000fea000b800000 */
[----:B------:R-:W-:-:S13]  /*f240*/  ELECT P6, URZ, PT ;  /* 0x00000000003f782f */ /* 0x000fda00038c0000 */
.L_x_195:
[----:B------:R-:W-:Y:S04]  /*f250*/  BSSY B0, `(.L_x_165) ;  /* 0x0000061000007945 */ /* 0x000fe80003800000 */
[----:B------:R-:W-:Y:S05]  /*f260*/  @!P6 BRA `(.L_x_166) ;  /* 0x00000004007ce947 */ /* 0x000fea0003800000 */
[----:B------:R-:W-:-:S04]  /*f270*/  LOP3.LUT R19, R19, 0x2, RZ, 0xfc, !PT ;  /* 0x0000000213137812 */ /* 0x000fc800078efcff */
[----:B------:R-:W-:-:S13]  /*f280*/  ISETP.NE.AND P0, PT, R19, 0x3, PT ;  /* 0x000000031300780c */ /* 0x000fda0003f05270 */
[----:B------:R-:W-:Y:S05]  /*f290*/  @!P0 BRA `(.L_x_167) ;  /* 0x0000000000048947 */ /* 0x000fea0003800000 */
[----:B------:R-:W-:Y:S01]  /*f2a0*/  BPT.TRAP 0x1 ;  /* 0x000000040000795c */ /* 0x000fe20000300000 */
.L_x_167:
[----:B------:R-:W1:Y:S01]  /*f2b0*/  S2R R3, SR_CgaCtaId ;  /* 0x0000000000037919 */ /* 0x000e620000008800 */
[----:B------:R-:W-:-:S04]  /*f2c0*/  MOV R2, 0x400 ;  /* 0x0000040000027802 */ /* 0x000fc80000000f00 */
[----:B-1----:R-:W-:Y:S02]  /*f2d0*/  LEA R3, R3, R2, 0x18 ;  /* 0x0000000203037211 */ /* 0x002fe400078ec0ff */
[----:B------:R-:W-:Y:S02]  /*f2e0*/  SHF.L.U32 R2, R0, 0x1f, RZ ;  /* 0x0000001f00027819 */ /* 0x000fe400000006ff */
[----:B------:R-:W-:-:S05]  /*f2f0*/  IADD3 R3, R3, 0x50, RZ ;  /* 0x0000005003037810 */ /* 0x000fca0007ffe0ff */
[C---:B------:R-:W-:Y:S01]  /*f300*/  IMAD R7, R12.reuse, 0x8, R3 ;  /* 0x000000080c077824 */ /* 0x040fe200078e0203 */
[----:B------:R-:W-:-:S03]  /*f310*/  IADD3 R12, R12, 0x1, RZ ;  /* 0x000000010c0c7810 */ /* 0x000fc60007ffe0ff */
[----:B------:R-:W1:Y:S01]  /*f320*/  SYNCS.PHASECHK.TRANS64.TRYWAIT P0, [R7+URZ], R2 ;  /* 0x00000002070075a7 */ /* 0x000e62000800017f */
[----:B------:R-:W-:-:S04]  /*f330*/  ISETP.NE.AND P1, PT, R12, 0xa, PT ;  /* 0x0000000a0c00780c */ /* 0x000fc80003f25270 */
[----:B------:R-:W-:Y:S02]  /*f340*/  SEL R5, RZ, 0x1, P1 ;  /* 0x00000001ff057807 */ /* 0x000fe40000800000 */
[----:B------:R-:W-:Y:S02]  /*f350*/  SEL R12, R12, RZ, P1 ;  /* 0x000000ff0c0c7207 */ /* 0x000fe40000800000 */
[----:B------:R-:W-:-:S03]  /*f360*/  LOP3.LUT R5, R0, R5, RZ, 0x3c, !PT ;  /* 0x0000000500057212 */ /* 0x000fc600078e3cff */
[----:B------:R-:W-:Y:S01]  /*f370*/  IMAD R9, R12, 0x8, R3 ;  /* 0x000000080c097824 */ /* 0x000fe200078e0203 */
[----:B------:R-:W-:Y:S01]  /*f380*/  SHF.L.U32 R4, R5, 0x1f, RZ ;  /* 0x0000001f05047819 */ /* 0x000fe200000006ff */
[----:B-1----:R-:W-:Y:S06]  /*f390*/  @!P0 BRA `(.L_x_168) ;  /* 0x0000000800c08947 */ /* 0x002fec0003800000 */
.L_x_196:
[----:B------:R-:W2:Y:S01]  /*f3a0*/  SYNCS.PHASECHK.TRANS64.TRYWAIT P0, [R9+URZ], R4 ;  /* 0x00000004090075a7 */ /* 0x000ea2000800017f */
[----:B------:R-:W-:-:S04]  /*f3b0*/  IADD3 R0, R12, 0x1, RZ ;  /* 0x000000010c007810 */ /* 0x000fc80007ffe0ff */
[----:B------:R-:W-:-:S04]  /*f3c0*/  ISETP.NE.AND P1, PT, R0, 0xa, PT ;  /* 0x0000000a0000780c */ /* 0x000fc80003f25270 */
[----:B-1----:R-:W-:Y:S02]  /*f3d0*/  SEL R2, RZ, 0x1, P1 ;  /* 0x00000001ff027807 */ /* 0x002fe40000800000 */
[----:B------:R-:W-:Y:S02]  /*f3e0*/  SEL R0, R0, RZ, P1 ;  /* 0x000000ff00007207 */ /* 0x000fe40000800000 */
[----:B------:R-:W-:-:S03]  /*f3f0*/  LOP3.LUT R7, R5, R2, RZ, 0x3c, !PT ;  /* 0x0000000205077212 */ /* 0x000fc600078e3cff */
[----:B------:R-:W-:Y:S01]  /*f400*/  IMAD R6, R0, 0x8, R3 ;  /* 0x0000000800067824 */ /* 0x000fe200078e0203 */
[----:B------:R-:W-:Y:S01]  /*f410*/  SHF.L.U32 R5, R7, 0x1f, RZ ;  /* 0x0000001f07057819 */ /* 0x000fe200000006ff */
[----:B--2---:R-:W-:Y:S06]  /*f420*/  @!P0 BRA `(.L_x_169) ;  /* 0x0000000800b08947 */ /* 0x004fec0003800000 */
.L_x_197:
[----:B------:R-:W2:Y:S01]  /*f430*/  SYNCS.PHASECHK.TRANS64.TRYWAIT P0, [R6+URZ], R5 ;  /* 0x00000005060075a7 */ /* 0x000ea2000800017f */
[----:B------:R-:W-:-:S04]  /*f440*/  IADD3 R0, R0, 0x1, RZ ;  /* 0x0000000100007810 */ /* 0x000fc80007ffe0ff */
[----:B------:R-:W-:-:S04]  /*f450*/  ISETP.NE.AND P1, PT, R0, 0xa, PT ;  /* 0x0000000a0000780c */ /* 0x000fc80003f25270 */
[----:B------:R-:W-:Y:S02]  /*f460*/  SEL R2, RZ, 0x1, P1 ;  /* 0x00000001ff027807 */ /* 0x000fe40000800000 */
[----:B------:R-:W-:Y:S02]  /*f470*/  SEL R0, R0, RZ, P1 ;  /* 0x000000ff00007207 */ /* 0x000fe40000800000 */
[----:B------:R-:W-:-:S03]  /*f480*/  LOP3.LUT R7, R7, R2, RZ, 0x3c, !PT ;  /* 0x0000000207077212 */ /* 0x000fc600078e3cff */
[----:B-1----:R-:W-:Y:S01]  /*f490*/  IMAD R9, R0, 0x8, R3 ;  /* 0x0000000800097824 */ /* 0x002fe200078e0203 */
[----:B------:R-:W-:Y:S01]  /*f4a0*/  SHF.L.U32 R4, R7, 0x1f, RZ ;  /* 0x0000001f07047819 */ /* 0x000fe200000006ff */
[----:B--2---:R-:W-:Y:S06]  /*f4b0*/  @!P0 BRA `(.L_x_170) ;  /* 0x0000000800a08947 */ /* 0x004fec0003800000 */
.L_x_198:
        /* <DEDUP_REMOVED lines=9> */
.L_x_199:
        /* <DEDUP_REMOVED lines=9> */
.L_x_200:
        /* <DEDUP_REMOVED lines=9> */
.L_x_201:
        /* <DEDUP_REMOVED lines=9> */
.L_x_202:
        /* <DEDUP_REMOVED lines=9> */
.L_x_203:
[----:B------:R-:W2:Y:S01]  /*f790*/  SYNCS.PHASECHK.TRANS64.TRYWAIT P0, [R6+URZ], R5 ;  /* 0x00000005060075a7 */ /* 0x000ea2000800017f */
[----:B------:R-:W-:-:S04]  /*f7a0*/  IADD3 R0, R0, 0x1, RZ ;  /* 0x0000000100007810 */ /* 0x000fc80007ffe0ff */
[----:B------:R-:W-:-:S04]  /*f7b0*/  ISETP.NE.AND P1, PT, R0, 0xa, PT ;  /* 0x0000000a0000780c */ /* 0x000fc80003f25270 */
[----:B------:R-:W-:Y:S02]  /*f7c0*/  SEL R2, RZ, 0x1, P1 ;  /* 0x00000001ff027807 */ /* 0x000fe40000800000 */
[----:B------:R-:W-:Y:S02]  /*f7d0*/  SEL R0, R0, RZ, P1 ;  /* 0x000000ff00007207 */ /* 0x000fe40000800000 */
[----:B------:R-:W-:Y:S01]  /*f7e0*/  LOP3.LUT R2, R7, R2, RZ, 0x3c, !PT ;  /* 0x0000000207027212 */ /* 0x000fe200078e3cff */
[----:B--2---:R-:W-:Y:S06]  /*f7f0*/  @!P0 BRA `(.L_x_176) ;  /* 0x0000000800488947 */ /* 0x004fec0003800000 */
.L_x_204:
[----:B------:R-:W-:Y:S01]  /*f800*/  IMAD R3, R0, 0x8, R3 ;  /* 0x0000000800037824 */ /* 0x000fe200078e0203 */
[----:B------:R-:W-:-:S07]  /*f810*/  SHF.L.U32 R0, R2, 0x1f, RZ ;  /* 0x0000001f02007819 */ /* 0x000fce00000006ff */
.L_x_177:
[----:B---3--:R3:W4:Y:S02]  /*f820*/  SYNCS.PHASECHK.TRANS64.TRYWAIT P0, [R3+URZ], R0 ;  /* 0x00000000030075a7 */ /* 0x008724000800017f */
[----:B----4-:R-:W-:Y:S05]  /*f830*/  @!P0 NANOSLEEP.SYNCS 0x989680 ;  /* 0x009896800000895d */ /* 0x010fea0003900000 */
[----:B------:R-:W4:Y:S02]  /*f840*/  @!P0 SYNCS.PHASECHK.TRANS64 P0, [R3+URZ], R0 ;  /* 0x00000000030085a7 */ /* 0x000f24000800007f */
[----:B----4-:R-:W-:Y:S05]  /*f850*/  @!P0 BRA `(.L_x_177) ;  /* 0xfffffffc00f08947 */ /* 0x010fea000383ffff */
.L_x_166:
[----:B------:R-:W-:Y:S05]  /*f860*/  BSYNC B0 ;  /* 0x0000000000007941 */ /* 0x000fea0003800000 */
.L_x_165:
[----:B------:R-:W-:Y:S05]  /*f870*/  EXIT ;  /* 0x000000000000794d */ /* 0x000fea0003800000 */
.L_x_25:
[----:B--2---:R-:W-:-:S04]  /*f880*/  MOV R5, UR5 ;  /* 0x0000000500057c02 */ /* 0x004fc80008000f00 */
[----:B------:R2:W3:Y:S03]  /*f890*/  SYNCS.PHASECHK.TRANS64.TRYWAIT P0, [R5+URZ], R0 ;  /* 0x00000000050075a7 */ /* 0x0004e6000800017f */
[----:B---3--:R-:W-:Y:S05]  /*f8a0*/  @!P0 NANOSLEEP.SYNCS 0x989680 ;  /* 0x009896800000895d */ /* 0x008fea0003900000 */
[----:B------:R-:W3:Y:S02]  /*f8b0*/  @!P0 SYNCS.PHASECHK.TRANS64 P0, [R5+URZ], R0 ;  /* 0x00000000050085a7 */ /* 0x000ee4000800007f */
[----:B---3--:R-:W-:Y:S05]  /*f8c0*/  @!P0 BRA `(.L_x_25) ;  /* 0xfffffffc00ec8947 */ /* 0x008fea000383ffff */
[----:B------:R-:W-:Y:S05]  /*f8d0*/  BRA `(.L_x_24) ;  /* 0xffffff24002c7947 */ /* 0x000fea000383ffff */
.L_x_31:
[----:B--2---:R-:W-:-:S04]  /*f8e0*/  IMAD.U32 R6, RZ, RZ, UR8 ;  /* 0x00000008ff067e24 */ /* 0x004fc8000f8e00ff */
[----:B------:R2:W3:Y:S03]  /*f8f0*/  SYNCS.PHASECHK.TRANS64.TRYWAIT P0, [R6+URZ], R5 ;  /* 0x00000005060075a7 */ /* 0x0004e6000800017f */
[----:B---3--:R-:W-:Y:S05]  /*f900*/  @!P0 NANOSLEEP.SYNCS 0x989680 ;  /* 0x009896800000895d */ /* 0x008fea0003900000 */
[----:B------:R-:W3:Y:S02]  /*f910*/  @!P0 SYNCS.PHASECHK.TRANS64 P0, [R6+URZ], R5 ;  /* 0x00000005060085a7 */ /* 0x000ee4000800007f */
[----:B---3--:R-:W-:Y:S05]  /*f920*/  @!P0 BRA `(.L_x_31) ;  /* 0xfffffffc00ec8947 */ /* 0x008fea000383ffff */
[----:B------:R-:W-:Y:S05]  /*f930*/  BRA `(.L_x_30) ;  /* 0xffffff2c00a47947 */ /* 0x000fea000383ffff */
.L_x_57:
[----:B-1----:R1:W2:Y:S02]  /*f940*/  SYNCS.PHASECHK.TRANS64.TRYWAIT P0, [R13+URZ+0xa0], R4 ;  /* 0x0000a0040d0075a7 */ /* 0x0022a4000800017f */
[----:B--2---:R-:W-:Y:S05]  /*f950*/  @!P0 NANOSLEEP.SYNCS 0x989680 ;  /* 0x009896800000895d */ /* 0x004fea0003900000 */
[----:B------:R-:W2:Y:S02]  /*f960*/  @!P0 SYNCS.PHASECHK.TRANS64 P0, [R13+URZ+0xa0], R4 ;  /* 0x0000a0040d0085a7 */ /* 0x000ea4000800007f */
[----:B--2---:R-:W-:Y:S05]  /*f970*/  @!P0 BRA `(.L_x_57) ;  /* 0xfffffffc00f08947 */ /* 0x004fea000383ffff */
[----:B------:R-:W-:Y:S05]  /*f980*/  BRA `(.L_x_178) ;  /* 0xffffff4400007947 */ /* 0x000fea000383ffff */
.L_x_68:
[----:B-1----:R1:W2:Y:S02]  /*f990*/  SYNCS.PHASECHK.TRANS64.TRYWAIT P0, [R26+URZ+0xa0], R15 ;  /* 0x0000a00f1a0075a7 */ /* 0x0022a4000800017f */
[----:B--2---:R-:W-:Y:S05]  /*f9a0*/  @!P0 NANOSLEEP.SYNCS 0x989680 ;  /* 0x009896800000895d */ /* 0x004fea0003900000 */
[----:B------:R-:W2:Y:S02]  /*f9b0*/  @!P0 SYNCS.PHASECHK.TRANS64 P0, [R26+URZ+0xa0], R15 ;  /* 0x0000a00f1a0085a7 */ /* 0x000ea4000800007f */
[----:B--2---:R-:W-:Y:S05]  /*f9c0*/  @!P0 BRA `(.L_x_68) ;  /* 0xfffffffc00f08947 */ /* 0x004fea000383ffff */
[----:B------:R-:W-:Y:S05]  /*f9d0*/  BRA `(.L_x_179) ;  /* 0xffffff6400f07947 */ /* 0x000fea000383ffff */
.L_x_79:
[----:B-1----:R1:W2:Y:S02]  /*f9e0*/  SYNCS.PHASECHK.TRANS64.TRYWAIT P0, [R25+URZ+0xa0], R20 ;  /* 0x0000a014190075a7 */ /* 0x0022a4000800017f */
[----:B--2---:R-:W-:Y:S05]  /*f9f0*/  @!P0 NANOSLEEP.SYNCS 0x989680 ;  /* 0x009896800000895d */ /* 0x004fea0003900000 */
[----:B------:R-:W2:Y:S02]  /*fa00*/  @!P0 SYNCS.PHASECHK.TRANS64 P0, [R25+URZ+0xa0], R20 ;  /* 0x0000a014190085a7 */ /* 0x000ea4000800007f */
[----:B--2---:R-:W-:Y:S05]  /*fa10*/  @!P0 BRA `(.L_x_79) ;  /* 0xfffffffc00f08947 */ /* 0x004fea000383ffff */
[----:B------:R-:W-:Y:S05]  /*fa20*/  BRA `(.L_x_180) ;  /* 0xffffff8800507947 */ /* 0x000fea000383ffff */
.L_x_90:
[----:B-1----:R1:W2:Y:S02]  /*fa30*/  SYNCS.PHASECHK.TRANS64.TRYWAIT P0, [R20+URZ+0xa0], R15 ;  /* 0x0000a00f140075a7 */ /* 0x0022a4000800017f */
[----:B--2---:R-:W-:Y:S05]  /*fa40*/  @!P0 NANOSLEEP.SYNCS 0x989680 ;  /* 0x009896800000895d */ /* 0x004fea0003900000 */
[----:B------:R-:W2:Y:S02]  /*fa50*/  @!P0 SYNCS.PHASECHK.TRANS64 P0, [R20+URZ+0xa0], R15 ;  /* 0x0000a00f140085a7 */ /* 0x000ea4000800007f */
[----:B--2---:R-:W-:Y:S05]  /*fa60*/  @!P0 BRA `(.L_x_90) ;  /* 0xfffffffc00f08947 */ /* 0x004fea000383ffff */
[----:B------:R-:W-:Y:S05]  /*fa70*/  BRA `(.L_x_181) ;  /* 0xffffffa800b07947 */ /* 0x000fea000383ffff */
.L_x_106:
[----:B-1----:R-:W-:-:S04]  /*fa80*/  MOV R4, UR4 ;  /* 0x0000000400047c02 */ /* 0x002fc80008000f00 */
[----:B------:R1:W2:Y:S03]  /*fa90*/  SYNCS.PHASECHK.TRANS64.TRYWAIT P0, [R4+URZ+0xe8], R3 ;  /* 0x0000e803040075a7 */ /* 0x0002a6000800017f */
[----:B--2---:R-:W-:Y:S05]  /*faa0*/  @!P0 NANOSLEEP.SYNCS 0x989680 ;  /* 0x009896800000895d */ /* 0x004fea0003900000 */
[----:B------:R-:W2:Y:S02]  /*fab0*/  @!P0 SYNCS.PHASECHK.TRANS64 P0, [R4+URZ+0xe8], R3 ;  /* 0x0000e803040085a7 */ /* 0x000ea4000800007f */
[----:B--2---:R-:W-:Y:S05]  /*fac0*/  @!P0 BRA `(.L_x_106) ;  /* 0xfffffffc00ec8947 */ /* 0x004fea000383ffff */
[----:B------:R-:W-:Y:S05]  /*fad0*/  BRA `(.L_x_105) ;  /* 0xffffffd800187947 */ /* 0x000fea000383ffff */
.L_x_115:
[----:B-1----:R-:W-:-:S04]  /*fae0*/  IMAD.U32 R5, RZ, RZ, UR5 ;  /* 0x00000005ff057e24 */ /* 0x002fc8000f8e00ff */
[----:B------:R1:W2:Y:S03]  /*faf0*/  SYNCS.PHASECHK.TRANS64.TRYWAIT P1, [R5+URZ+0xc0], R4 ;  /* 0x0000c004050075a7 */ /* 0x0002a6000802017f */
[----:B--2---:R-:W-:Y:S05]  /*fb00*/  @!P1 NANOSLEEP.SYNCS 0x989680 ;  /* 0x009896800000995d */ /* 0x004fea0003900000 */
[----:B------:R-:W2:Y:S02]  /*fb10*/  @!P1 SYNCS.PHASECHK.TRANS64 P1, [R5+URZ+0xc0], R4 ;  /* 0x0000c004050095a7 */ /* 0x000ea4000802007f */
[----:B--2---:R-:W-:Y:S05]  /*fb20*/  @!P1 BRA `(.L_x_115) ;  /* 0xfffffffc00ec9947 */ /* 0x004fea000383ffff */
[----:B------:R-:W-:Y:S05]  /*fb30*/  BRA `(.L_x_182) ;  /* 0xffffffdc00047947 */ /* 0x000fea000383ffff */
.L_x_121:
[----:B-12---:R-:W-:-:S04]  /*fb40*/  MOV R5, UR5 ;  /* 0x0000000500057c02 */ /* 0x006fc80008000f00 */
[----:B------:R1:W2:Y:S03]  /*fb50*/  SYNCS.PHASECHK.TRANS64.TRYWAIT P1, [R5+URZ+0xc8], R4 ;  /* 0x0000c804050075a7 */ /* 0x0002a6000802017f */
[----:B--2---:R-:W-:Y:S05]  /*fb60*/  @!P1 NANOSLEEP.SYNCS 0x989680 ;  /* 0x009896800000995d */ /* 0x004fea0003900000 */
[----:B------:R-:W2:Y:S02]  /*fb70*/  @!P1 SYNCS.PHASECHK.TRANS64 P1, [R5+URZ+0xc8], R4 ;  /* 0x0000c804050095a7 */ /* 0x000ea4000802007f */
[----:B--2---:R-:W-:Y:S05]  /*fb80*/  @!P1 BRA `(.L_x_121) ;  /* 0xfffffffc00ec9947 */ /* 0x004fea000383ffff */
[----:B------:R-:W-:Y:S05]  /*fb90*/  BRA `(.L_x_183) ;  /* 0xffffffdc004c7947 */ /* 0x000fea000383ffff */
.L_x_127:
[----:B-123--:R-:W-:-:S04]  /*fba0*/  IMAD.U32 R5, RZ, RZ, UR5 ;  /* 0x00000005ff057e24 */ /* 0x00efc8000f8e00ff */
[----:B------:R1:W2:Y:S03]  /*fbb0*/  SYNCS.PHASECHK.TRANS64.TRYWAIT P1, [R5+URZ+0xd0], R4 ;  /* 0x0000d004050075a7 */ /* 0x0002a6000802017f */
[----:B--2---:R-:W-:Y:S05]  /*fbc0*/  @!P1 NANOSLEEP.SYNCS 0x989680 ;  /* 0x009896800000995d */ /* 0x004fea0003900000 */
[----:B------:R-:W2:Y:S02]  /*fbd0*/  @!P1 SYNCS.PHASECHK.TRANS64 P1, [R5+URZ+0xd0], R4 ;  /* 0x0000d004050095a7 */ /* 0x000ea4000802007f */
[----:B--2---:R-:W-:Y:S05]  /*fbe0*/  @!P1 BRA `(.L_x_127) ;  /* 0xfffffffc00ec9947 */ /* 0x004fea000383ffff */
[----:B------:R-:W-:Y:S05]  /*fbf0*/  BRA `(.L_x_184) ;  /* 0xffffffdc00a07947 */ /* 0x000fea000383ffff */
.L_x_133:
[----:B-1234-:R-:W-:-:S04]  /*fc00*/  MOV R5, UR5 ;  /* 0x0000000500057c02 */ /* 0x01efc80008000f00 */
[----:B------:R1:W2:Y:S03]  /*fc10*/  SYNCS.PHASECHK.TRANS64.TRYWAIT P1, [R5+URZ+0xd8], R4 ;  /* 0x0000d804050075a7 */ /* 0x0002a6000802017f */
[----:B--2---:R-:W-:Y:S05]  /*fc20*/  @!P1 NANOSLEEP.SYNCS 0x989680 ;  /* 0x009896800000995d */ /* 0x004fea0003900000 */
[----:B------:R-:W2:Y:S02]  /*fc30*/  @!P1 SYNCS.PHASECHK.TRANS64 P1, [R5+URZ+0xd8], R4 ;  /* 0x0000d804050095a7 */ /* 0x000ea4000802007f */
[----:B--2---:R-:W-:Y:S05]  /*fc40*/  @!P1 BRA `(.L_x_133) ;  /* 0xfffffffc00ec9947 */ /* 0x004fea000383ffff */
[----:B------:R-:W-:Y:S05]  /*fc50*/  BRA `(.L_x_185) ;  /* 0xffffffdc00e87947 */ /* 0x000fea000383ffff */
.L_x_145:
[----:B------:R1:W1:Y:S02]  /*fc60*/  SYNCS.PHASECHK.TRANS64.TRYWAIT P0, [R3+URZ+0xc0], R0 ;  /* 0x0000c000030075a7 */ /* 0x000264000800017f */
[----:B-1----:R-:W-:Y:S05]  /*fc70*/  @!P0 NANOSLEEP.SYNCS 0x989680 ;  /* 0x009896800000895d */ /* 0x002fea0003900000 */
[----:B------:R-:W1:Y:S02]  /*fc80*/  @!P0 SYNCS.PHASECHK.TRANS64 P0, [R3+URZ+0xc0], R0 ;  /* 0x0000c000030085a7 */ /* 0x000e64000800007f */
[----:B-1----:R-:W-:Y:S05]  /*fc90*/  @!P0 BRA `(.L_x_145) ;  /* 0xfffffffc00f08947 */ /* 0x002fea000383ffff */
[----:B------:R-:W-:Y:S05]  /*fca0*/  BRA `(.L_x_186) ;  /* 0xffffffe400e87947 */ /* 0x000fea000383ffff */
.L_x_147:
[----:B------:R1:W1:Y:S02]  /*fcb0*/  SYNCS.PHASECHK.TRANS64.TRYWAIT P0, [R3+URZ+0xc8], R0 ;  /* 0x0000c800030075a7 */ /* 0x000264000800017f */
[----:B-1----:R-:W-:Y:S05]  /*fcc0*/  @!P0 NANOSLEEP.SYNCS 0x989680 ;  /* 0x009896800000895d */ /* 0x002fea0003900000 */
[----:B------:R-:W1:Y:S02]  /*fcd0*/  @!P0 SYNCS.PHASECHK.TRANS64 P0, [R3+URZ+0xc8], R0 ;  /* 0x0000c800030085a7 */ /* 0x000e64000800007f */
[----:B-1----:R-:W-:Y:S05]  /*fce0*/  @!P0 BRA `(.L_x_147) ;  /* 0xfffffffc00f08947 */ /* 0x002fea000383ffff */
[----:B------:R-:W-:Y:S05]  /*fcf0*/  BRA `(.L_x_187) ;  /* 0xffffffe400e47947 */ /* 0x000fea000383ffff */
.L_x_149:
[----:B------:R1:W1:Y:S02]  /*fd00*/  SYNCS.PHASECHK.TRANS64.TRYWAIT P0, [R3+URZ+0xd0], R0 ;  /* 0x0000d000030075a7 */ /* 0x000264000800017f */
[----:B-1----:R-:W-:Y:S05]  /*fd10*/  @!P0 NANOSLEEP.SYNCS 0x989680 ;  /* 0x009896800000895d */ /* 0x002fea0003900000 */
[----:B------:R-:W1:Y:S02]  /*fd20*/  @!P0 SYNCS.PHASECHK.TRANS64 P0, [R3+URZ+0xd0], R0 ;  /* 0x0000d000030085a7 */ /* 0x000e64000800007f */
[----:B-1----:R-:W-:Y:S05]  /*fd30*/  @!P0 BRA `(.L_x_149) ;  /* 0xfffffffc00f08947 */ /* 0x002fea000383ffff */
[----:B------:R-:W-:Y:S05]  /*fd40*/  BRA `(.L_x_188) ;  /* 0xffffffe400e07947 */ /* 0x000fea000383ffff */
.L_x_153:
[----:B------:R-:W-:Y:S01]  /*fd50*/  BSSY B1, `(.L_x_189) ;  /* 0x0000006000017945 */ /* 0x000fe20003800000 */
[----:B------:R-:W-:-:S07]  /*fd60*/  IMAD.MOV.U32 R15, RZ, RZ, -0x1 ;  /* 0xffffffffff0f7424 */ /* 0x000fce00078e00ff */
[----:B------:R-:W-:Y:S05]  /*fd70*/  WARPSYNC.COLLECTIVE R15, `(.L_x_190) ;  /* 0x000000000f0c7348 */ /* 0x000fea0003c00000 */
[----:B------:R-:W-:Y:S02]  /*fd80*/  ELECT P6, UR62, PT ;  /* 0x00000000003e782f */ /* 0x000fe400038c0000 */
[----:B------:R-:W-:Y:S01]  /*fd90*/  MOV R14, UR62 ;  /* 0x0000003e000e7c02 */ /* 0x000fe20008000f00 */
[----:B------:R-:W-:Y:S10]  /*fda0*/  ENDCOLLECTIVE ;  /* 0x000000000000791b */ /* 0x000ff40003800000 */
.L_x_190:
[----:B------:R-:W-:Y:S05]  /*fdb0*/  BSYNC B1 ;  /* 0x0000000000017941 */ /* 0x000fea0003800000 */
.L_x_189:
[----:B------:R-:W-:Y:S05]  /*fdc0*/  BRA `(.L_x_191) ;  /* 0xffffffe800607947 */ /* 0x000fea000383ffff */
.L_x_156:
[----:B-1----:R1:W2:Y:S02]  /*fdd0*/  SYNCS.PHASECHK.TRANS64.TRYWAIT P0, [R14+URZ+0x50], R11 ;  /* 0x0000500b0e0075a7 */ /* 0x0022a4000800017f */
[----:B--2---:R-:W-:Y:S05]  /*fde0*/  @!P0 NANOSLEEP.SYNCS 0x989680 ;  /* 0x009896800000895d */ /* 0x004fea0003900000 */
[----:B------:R-:W2:Y:S02]  /*fdf0*/  @!P0 SYNCS.PHASECHK.TRANS64 P0, [R14+URZ+0x50], R11 ;  /* 0x0000500b0e0085a7 */ /* 0x000ea4000800007f */
[----:B--2---:R-:W-:Y:S05]  /*fe00*/  @!P0 BRA `(.L_x_156) ;  /* 0xfffffffc00f08947 */ /* 0x004fea000383ffff */
[----:B------:R-:W-:Y:S05]  /*fe10*/  BRA `(.L_x_192) ;  /* 0xffffffe800987947 */ /* 0x000fea000383ffff */
.L_x_164:
[----:B------:R-:W-:Y:S01]  /*fe20*/  BSSY B0, `(.L_x_193) ;  /* 0x0000006000007945 */ /* 0x000fe20003800000 */
[----:B------:R-:W-:-:S07]  /*fe30*/  MOV R15, 0xffffffff ;  /* 0xffffffff000f7802 */ /* 0x000fce0000000f00 */
[----:B------:R-:W-:Y:S05]  /*fe40*/  WARPSYNC.COLLECTIVE R15, `(.L_x_194) ;  /* 0x000000000f0c7348 */ /* 0x000fea0003c00000 */
[----:B------:R-:W-:Y:S02]  /*fe50*/  ELECT P6, UR62, PT ;  /* 0x00000000003e782f */ /* 0x000fe400038c0000 */
[----:B------:R-:W-:Y:S01]  /*fe60*/  MOV R14, UR62 ;  /* 0x0000003e000e7c02 */ /* 0x000fe20008000f00 */
[----:B------:R-:W-:Y:S10]  /*fe70*/  ENDCOLLECTIVE ;  /* 0x000000000000791b */ /* 0x000ff40003800000 */
.L_x_194:
[----:B------:R-:W-:Y:S05]  /*fe80*/  BSYNC B0 ;  /* 0x0000000000007941 */ /* 0x000fea0003800000 */
.L_x_193:
[----:B------:R-:W-:Y:S05]  /*fe90*/  BRA `(.L_x_195) ;  /* 0xfffffff000ec7947 */ /* 0x000fea000383ffff */
.L_x_168:
[----:B-1----:R1:W2:Y:S02]  /*fea0*/  SYNCS.PHASECHK.TRANS64.TRYWAIT P0, [R7+URZ], R2 ;  /* 0x00000002070075a7 */ /* 0x0022a4000800017f */
[----:B--2---:R-:W-:Y:S05]  /*feb0*/  @!P0 NANOSLEEP.SYNCS 0x989680 ;  /* 0x009896800000895d */ /* 0x004fea0003900000 */
[----:B------:R-:W2:Y:S02]  /*fec0*/  @!P0 SYNCS.PHASECHK.TRANS64 P0, [R7+URZ], R2 ;  /* 0x00000002070085a7 */ /* 0x000ea4000800007f */
[----:B--2---:R-:W-:Y:S05]  /*fed0*/  @!P0 BRA `(.L_x_168) ;  /* 0xfffffffc00f08947 */ /* 0x004fea000383ffff */
[----:B------:R-:W-:Y:S05]  /*fee0*/  BRA `(.L_x_196) ;  /* 0xfffffff4002c7947 */ /* 0x000fea000383ffff */
.L_x_169:
[----:B-1----:R1:W2:Y:S02]  /*fef0*/  SYNCS.PHASECHK.TRANS64.TRYWAIT P0, [R9+URZ], R4 ;  /* 0x00000004090075a7 */ /* 0x0022a4000800017f */
[----:B--2---:R-:W-:Y:S05]  /*ff00*/  @!P0 NANOSLEEP.SYNCS 0x989680 ;  /* 0x009896800000895d */ /* 0x004fea0003900000 */
[----:B------:R-:W2:Y:S02]  /*ff10*/  @!P0 SYNCS.PHASECHK.TRANS64 P0, [R9+URZ], R4 ;  /* 0x00000004090085a7 */ /* 0x000ea4000800007f */
[----:B--2---:R-:W-:Y:S05]  /*ff20*/  @!P0 BRA `(.L_x_169) ;  /* 0xfffffffc00f08947 */ /* 0x004fea000383ffff */
[----:B------:R-:W-:Y:S05]  /*ff30*/  BRA `(.L_x_197) ;  /* 0xfffffff4003c7947 */ /* 0x000fea000383ffff */
.L_x_170:
[----:B-1----:R1:W2:Y:S02]  /*ff40*/  SYNCS.PHASECHK.TRANS64.TRYWAIT P0, [R6+URZ], R5 ;  /* 0x00000005060075a7 */ /* 0x0022a4000800017f */
[----:B--2---:R-:W-:Y:S05]  /*ff50*/  @!P0 NANOSLEEP.SYNCS 0x989680 ;  /* 0x009896800000895d */ /* 0x004fea0003900000 */
[----:B------:R-:W2:Y:S02]  /*ff60*/  @!P0 SYNCS.PHASECHK.TRANS64 P0, [R6+URZ], R5 ;  /* 0x00000005060085a7 */ /* 0x000ea4000800007f */
[----:B--2---:R-:W-:Y:S05]  /*ff70*/  @!P0 BRA `(.L_x_170) ;  /* 0xfffffffc00f08947 */ /* 0x004fea000383ffff */
[----:B------:R-:W-:Y:S05]  /*ff80*/  BRA `(.L_x_198) ;  /* 0xfffffff4004c7947 */ /* 0x000fea000383ffff */
.L_x_171:
[----:B-1----:R1:W2:Y:S02]  /*ff90*/  SYNCS.PHASECHK.TRANS64.TRYWAIT P0, [R9+URZ], R4 ;  /* 0x00000004090075a7 */ /* 0x0022a4000800017f */
[----:B--2---:R-:W-:Y:S05]  /*ffa0*/  @!P0 NANOSLEEP.SYNCS 0x989680 ;  /* 0x009896800000895d */ /* 0x004fea0003900000 */
[----:B------:R-:W2:Y:S02]  /*ffb0*/  @!P0 SYNCS.PHASECHK.TRANS64 P0, [R9+URZ], R4 ;  /* 0x00000004090085a7 */ /* 0x000ea4000800007f */
[----:B--2---:R-:W-:Y:S05]  /*ffc0*/  @!P0 BRA `(.L_x_171) ;  /* 0xfffffffc00f08947 */ /* 0x004fea000383ffff */
[----:B------:R-:W-:Y:S05]  /*ffd0*/  BRA `(.L_x_199) ;  /* 0xfffffff4005c7947 */ /* 0x000fea000383ffff */
.L_x_172:
[----:B-1----:R1:W2:Y:S02]  /*ffe0*/  SYNCS.PHASECHK.TRANS64.TRYWAIT P0, [R6+URZ], R5 ;  /* 0x00000005060075a7 */ /* 0x0022a4000800017f */
[----:B--2---:R-:W-:Y:S05]  /*fff0*/  @!P0 NANOSLEEP.SYNCS 0x989680 ;  /* 0x009896800000895d */ /* 0x004fea0003900000 */
[----:B------:R-:W2:Y:S02]  /*10000*/  @!P0 SYNCS.PHASECHK.TRANS64 P0, [R6+URZ], R5 ;  /* 0x00000005060085a7 */ /* 0x000ea4000800007f */
[----:B--2---:R-:W-:Y:S05]  /*10010*/  @!P0 BRA `(.L_x_172) ;  /* 0xfffffffc00f08947 */ /* 0x004fea000383ffff */
[----:B------:R-:W-:Y:S05]  /*10020*/  BRA `(.L_x_200) ;  /* 0xfffffff4006c7947 */ /* 0x000fea000383ffff */
.L_x_173:
[----:B-1----:R1:W2:Y:S02]  /*10030*/  SYNCS.PHASECHK.TRANS64.TRYWAIT P0, [R9+URZ], R4 ;  /* 0x00000004090075a7 */ /* 0x0022a4000800017f */
[----:B--2---:R-:W-:Y:S05]  /*10040*/  @!P0 NANOSLEEP.SYNCS 0x989680 ;  /* 0x009896800000895d */ /* 0x004fea0003900000 */
[----:B------:R-:W2:Y:S02]  /*10050*/  @!P0 SYNCS.PHASECHK.TRANS64 P0, [R9+URZ], R4 ;  /* 0x00000004090085a7 */ /* 0x000ea4000800007f */
[----:B--2---:R-:W-:Y:S05]  /*10060*/  @!P0 BRA `(.L_x_173) ;  /* 0xfffffffc00f08947 */ /* 0x004fea000383ffff */
[----:B------:R-:W-:Y:S05]  /*10070*/  BRA `(.L_x_201) ;  /* 0xfffffff4007c7947 */ /* 0x000fea000383ffff */
.L_x_174:
[----:B-1----:R1:W2:Y:S02]  /*10080*/  SYNCS.PHASECHK.TRANS64.TRYWAIT P0, [R6+URZ], R5 ;  /* 0x00000005060075a7 */ /* 0x0022a4000800017f */
[----:B--2---:R-:W-:Y:S05]  /*10090*/  @!P0 NANOSLEEP.SYNCS 0x989680 ;  /* 0x009896800000895d */ /* 0x004fea0003900000 */
[----:B------:R-:W2:Y:S02]  /*100a0*/  @!P0 SYNCS.PHASECHK.TRANS64 P0, [R6+URZ], R5 ;  /* 0x00000005060085a7 */ /* 0x000ea4000800007f */
[----:B--2---:R-:W-:Y:S05]  /*100b0*/  @!P0 BRA `(.L_x_174) ;  /* 0xfffffffc00f08947 */ /* 0x004fea000383ffff */
[----:B------:R-:W-:Y:S05]  /*100c0*/  BRA `(.L_x_202) ;  /* 0xfffffff4008c7947 */ /* 0x000fea000383ffff */
.L_x_175:
[----:B-1----:R1:W2:Y:S02]  /*100d0*/  SYNCS.PHASECHK.TRANS64.TRYWAIT P0, [R9+URZ], R4 ;  /* 0x00000004090075a7 */ /* 0x0022a4000800017f */
[----:B--2---:R-:W-:Y:S05]  /*100e0*/  @!P0 NANOSLEEP.SYNCS 0x989680 ;  /* 0x009896800000895d */ /* 0x004fea0003900000 */
[----:B------:R-:W2:Y:S02]  /*100f0*/  @!P0 SYNCS.PHASECHK.TRANS64 P0, [R9+URZ], R4 ;  /* 0x00000004090085a7 */ /* 0x000ea4000800007f */
[----:B--2---:R-:W-:Y:S05]  /*10100*/  @!P0 BRA `(.L_x_175) ;  /* 0xfffffffc00f08947 */ /* 0x004fea000383ffff */
[----:B------:R-:W-:Y:S05]  /*10110*/  BRA `(.L_x_203) ;  /* 0xfffffff4009c7947 */ /* 0x000fea000383ffff */
.L_x_176:
[----:B--2---:R2:W3:Y:S02]  /*10120*/  SYNCS.PHASECHK.TRANS64.TRYWAIT P0, [R6+URZ], R5 ;  /* 0x00000005060075a7 */ /* 0x0044e4000800017f */
[----:B---3--:R-:W-:Y:S05]  /*10130*/  @!P0 NANOSLEEP.SYNCS 0x989680 ;  /* 0x009896800000895d */ /* 0x008fea0003900000 */
[----:B------:R-:W3:Y:S02]  /*10140*/  @!P0 SYNCS.PHASECHK.TRANS64 P0, [R6+URZ], R5 ;  /* 0x00000005060085a7 */ /* 0x000ee4000800007f */
[----:B---3--:R-:W-:Y:S05]  /*10150*/  @!P0 BRA `(.L_x_176) ;  /* 0xfffffffc00f08947 */ /* 0x008fea000383ffff */
[----:B------:R-:W-:Y:S05]  /*10160*/  BRA `(.L_x_204) ;  /* 0xfffffff400a47947 */ /* 0x000fea000383ffff */
.L_x_205:
[----:B------:R-:W-:-:S00]  /*10170*/  BRA `(.L_x_205) ;  /* 0xfffffffc00fc7947 */ /* 0x000fc0000383ffff */
[----:B------:R-:W-:-:S00]  /*10180*/  NOP ;  /* 0x0000000000007918 */ /* 0x000fc00000000000 */
[----:B------:R-:W-:-:S00]  /*10190*/  NOP ;  /* 0x0000000000007918 */ /* 0x000fc00000000000 */
[----:B------:R-:W-:-:S00]  /*101a0*/  NOP ;  /* 0x0000000000007918 */ /* 0x000fc00000000000 */
[----:B------:R-:W-:-:S00]  /*101b0*/  NOP ;  /* 0x0000000000007918 */ /* 0x000fc00000000000 */
[----:B------:R-:W-:-:S00]  /*101c0*/  NOP ;  /* 0x0000000000007918 */ /* 0x000fc00000000000 */
[----:B------:R-:W-:-:S00]  /*101d0*/  NOP ;  /* 0x0000000000007918 */ /* 0x000fc00000000000 */
[----:B------:R-:W-:-:S00]  /*101e0*/  NOP ;  /* 0x0000000000007918 */ /* 0x000fc00000000000 */
[----:B------:R-:W-:-:S00]  /*101f0*/  NOP ;  /* 0x0000000000007918 */ /* 0x000fc00000000000 */
.L_x_206:


//--------------------- .nv.global.init           --------------------------
	.section	.nv.global.init,"aw",@progbits
.nv.global.init:
	.type		$str$24,@object
	.size		$str$24,($str$25 - $str$24)
$str$24:
        /*0000*/ 	.byte	0x28, 0x61, 0x64, 0x64, 0x72, 0x65, 0x73, 0x73, 0x20, 0x26, 0x20, 0x6d, 0x61, 0x73, 0x6b, 0x29
        /*0010*/ 	.byte	0x20, 0x3d, 0x3d, 0x20, 0x30, 0x00
	.type		$str$25,@object
	.size		$str$25,(__unnamed_1 - $str$25)
$str$25:
        /*0016*/ 	.byte	0x2f, 0x74, 0x6d, 0x70, 0x2f, 0x63, 0x75, 0x74, 0x6c, 0x61, 0x73, 0x73, 0x5f, 0x73, 0x77, 0x65
        /*0026*/ 	.byte	0x65, 0x70, 0x5f, 0x73, 0x72, 0x63, 0x2f, 0x69, 0x6e, 0x63, 0x6c, 0x75, 0x64, 0x65, 0x2f, 0x63
        /*0036*/ 	.byte	0x75, 0x74, 0x65, 0x2f, 0x70, 0x6f, 0x69, 0x6e, 0x74, 0x65, 0x72, 0x5f, 0x66, 0x6c, 0x61, 0x67
        /*0046*/ 	.byte	0x67, 0x65, 0x64, 0x2e, 0x68, 0x70, 0x70, 0x00
	.type		__unnamed_1,@object
	.size		__unnamed_1,(__unnamed_2 - __unnamed_1)
__unnamed_1:
        /*004e*/ 	.byte	0x61, 0x75, 0x74, 0x6f, 0x20, 0x63, 0x75, 0x74, 0x65, 0x3a, 0x3a, 0x61, 0x73, 0x5f, 0x70, 0x6f
        /* <DEDUP_REMOVED lines=27> */
        /*020e*/ 	.byte	0x3a, 0x43, 0x3c, 0x34, 0x30, 0x39, 0x36, 0x3e, 0x3e, 0x3e, 0x3e, 0x3e, 0x5d, 0x00
	.type		__unnamed_2,@object
	.size		__unnamed_2,(.L_1 - __unnamed_2)
__unnamed_2:
        /* <DEDUP_REMOVED lines=29> */
.L_1:


//--------------------- .nv.shared._ZN7cutlass13device_kernelINS_4gemm6kernel13GemmUniversalIN4cute5tupleIJiiiiEEENS1_10collective13CollectiveMmaINS1_37MainloopSm90TmaGmmaWarpSpecializedFP8ILi10ENS5_IJNS4_1CILi2EEENSA_ILi1EEESC_EEENS1_35KernelTmaWarpSpecializedCooperativeEEENS5_IJNSA_ILi256EEENSA_ILi64EEESH_EEENS_12float_e4m3_tENS5_IJlSC_lEEESJ_SK_NS4_8TiledMMAINS4_8MMA_AtomIJNS4_4SM904GMMA30MMA_64x64x32_F32E4M3E4M3_SS_TNILNSO_7ScaleInE1ELSQ_1EEEEEENS4_6LayoutISD_NS5_IJSC_NSA_ILi0EEESU_EEEEENS5_IJNS4_10UnderscoreESX_SX_EEEEENS4_13SM90_TMA_LOADENS4_14ComposedLayoutINS4_7SwizzleILi2ELi4ELi3EEENS4_18smem_ptr_flag_bitsILi8EEENST_INS5_IJNSA_ILi8EEESH_EEENS5_IJSH_SC_EEEEEEEvNS4_8identityENS4_23SM90_TMA_LOAD_MULTICASTES1A_vS1B_EENS_8epilogue10collective18CollectiveEpilogueINS1E_22Sm90TmaWarpSpecializedILi4ELi2ELi16ELb0ELb0EEEJSI_NS5_IJNSA_ILi128EEENSA_ILi32EEEEEESJ_SK_SJ_SK_NS1E_6fusion15FusionCallbacksIS1I_NS1M_13LinCombEltActINS1E_6thread4GELUESJ_fSJ_fLNS_15FloatRoundStyleE2EEESI_S1L_JEEES10_NS11_INS12_ILi1ELi4ELi3EEES15_NST_INS5_IJS16_S1K_EEENS5_IJS1K_SC_EEEEEEENS4_39AutoVectorizingCopyWithAssumedAlignmentILi128EEENS4_14SM90_TMA_STOREES1Y_S20_NS4_9Copy_AtomIJNS4_17SM90_U32x4_STSM_NENS_6half_tEEEEvEEEvvEEEEvNT_6ParamsE --------------------------
	.section	.nv.shared._ZN7cutlass13device_kernelINS_4gemm6kernel13GemmUniversalIN4cute5tupleIJiiiiEEENS1_10collective13CollectiveMmaINS1_37MainloopSm90TmaGmmaWarpSpecializedFP8ILi10ENS5_IJNS4_1CILi2EEENSA_ILi1EEESC_EEENS1_35KernelTmaWarpSpecializedCooperativeEEENS5_IJNSA_ILi256EEENSA_ILi64EEESH_EEENS_12float_e4m3_tENS5_IJlSC_lEEESJ_SK_NS4_8TiledMMAINS4_8MMA_AtomIJNS4_4SM904GMMA30MMA_64x64x32_F32E4M3E4M3_SS_TNILNSO_7ScaleInE1ELSQ_1EEEEEENS4_6LayoutISD_NS5_IJSC_NSA_ILi0EEESU_EEEEENS5_IJNS4_10UnderscoreESX_SX_EEEEENS4_13SM90_TMA_LOADENS4_14ComposedLayoutINS4_7SwizzleILi2ELi4ELi3EEENS4_18smem_ptr_flag_bitsILi8EEENST_INS5_IJNSA_ILi8EEESH_EEENS5_IJSH_SC_EEEEEEEvNS4_8identityENS4_23SM90_TMA_LOAD_MULTICASTES1A_vS1B_EENS_8epilogue10collective18CollectiveEpilogueINS1E_22Sm90TmaWarpSpecializedILi4ELi2ELi16ELb0ELb0EEEJSI_NS5_IJNSA_ILi128EEENSA_ILi32EEEEEESJ_SK_SJ_SK_NS1E_6fusion15FusionCallbacksIS1I_NS1M_13LinCombEltActINS1E_6thread4GELUESJ_fSJ_fLNS_15FloatRoundStyleE2EEESI_S1L_JEEES10_NS11_INS12_ILi1ELi4ELi3EEES15_NST_INS5_IJS16_S1K_EEENS5_IJS1K_SC_EEEEEEENS4_39AutoVectorizingCopyWithAssumedAlignmentILi128EEENS4_14SM90_TMA_STOREES1Y_S20_NS4_9Copy_AtomIJNS4_17SM90_U32x4_STSM_NENS_6half_tEEEEvEEEvvEEEEvNT_6ParamsE,"aw",@nobits
	.sectionflags	@""
	.align	16
	.zero		1024


//--------------------- .nv.shared.reserved.0     --------------------------
	.section	.nv.shared.reserved.0,"aw",@nobits
	.weak		__nv_reservedSMEM_offset_0_alias
	.size		__nv_reservedSMEM_offset_0_alias, 0, 0
	.other		__nv_reservedSMEM_offset_0_alias,@"STO_CUDA_RESERVED_SHARED STV_DEFAULT"
__nv_reservedSMEM_offset_0_alias:
	.zero		0


//--------------------- .nv.global                --------------------------
	.section	.nv.global,"aw",@nobits
.nv.global:
	.type		_ZN39_INTERNAL_324d055f_4_k_cu_53b79fcc_28034cute1_E,@object
	.size		_ZN39_INTERNAL_324d055f_4_k_cu_53b79fcc_28034cute1_E,(_ZN39_INTERNAL_324d055f_4_k_cu_53b79fcc_28034cuda3std3__45__cpo6cbeginE - _ZN39_INTERNAL_324d055f_4_k_cu_53b79fcc_28034cute1_E)
_ZN39_INTERNAL_324d055f_4_k_cu_53b79fcc_28034cute1_E:
	.zero		1
	.type		_ZN39_INTERNAL_324d055f_4_k_cu_53b79fcc_28034cuda3std3__45__cpo6cbeginE,@object
	.size		_ZN39_INTERNAL_324d055f_4_k_cu_53b79fcc_28034cuda3std3__45__cpo6cbeginE,(_ZN39_INTERNAL_324d055f_4_k_cu_53b79fcc_28034cuda3std3__48in_placeE - _ZN39_INTERNAL_324d055f_4_k_cu_53b79fcc_28034cuda3std3__45__cpo6cbeginE)
_ZN39_INTERNAL_324d055f_4_k_cu_53b79fcc_28034cuda3std3__45__cpo6cbeginE:
	.zero		1
	.type		_ZN39_INTERNAL_324d055f_4_k_cu_53b79fcc_28034cuda3std3__48in_placeE,@object
	.size		_ZN39_INTERNAL_324d055f_4_k_cu_53b79fcc_28034cuda3std3__48in_placeE,(_ZN39_INTERNAL_324d055f_4_k_cu_53b79fcc_28034cuda3std6ranges3__45__cpo9iter_moveE - _ZN39_INTERNAL_324d055f_4_k_cu_53b79fcc_28034cuda3std3__48in_placeE)
_ZN39_INTERNAL_324d055f_4_k_cu_53b79fcc_28034cuda3std3__48in_placeE:
	.zero		1
	.type		_ZN39_INTERNAL_324d055f_4_k_cu_53b79fcc_28034cuda3std6ranges3__45__cpo9iter_moveE,@object
	.size		_ZN39_INTERNAL_324d055f_4_k_cu_53b79fcc_28034cuda3std6ranges3__45__cpo9iter_moveE,(_ZN39_INTERNAL_324d055f_4_k_cu_53b79fcc_28034cuda3std3__45__cpo5beginE - _ZN39_INTERNAL_324d055f_4_k_cu_53b79fcc_28034cuda3std6ranges3__45__cpo9iter_moveE)
_ZN39_INTERNAL_324d055f_4_k_cu_53b79fcc_28034cuda3std6ranges3__45__cpo9iter_moveE:
	.zero		1
	.type		_ZN39_INTERNAL_324d055f_4_k_cu_53b79fcc_28034cuda3std3__45__cpo5beginE,@object
	.size		_ZN39_INTERNAL_324d055f_4_k_cu_53b79fcc_28034cuda3std3__45__cpo5beginE,(_ZN39_INTERNAL_324d055f_4_k_cu_53b79fcc_28034cuda3std3__441_GLOBAL__N__324d055f_4_k_cu_53b79fcc_28036ignoreE - _ZN39_INTERNAL_324d055f_4_k_cu_53b79fcc_28034cuda3std3__45__cpo5beginE)
_ZN39_INTERNAL_324d055f_4_k_cu_53b79fcc_28034cuda3std3__45__cpo5beginE:
	.zero		1
	.type		_ZN39_INTERNAL_324d055f_4_k_cu_53b79fcc_28034cuda3std3__441_GLOBAL__N__324d055f_4_k_cu_53b79fcc_28036ignoreE,@object
	.size		_ZN39_INTERNAL_324d055f_4_k_cu_53b79fcc_28034cuda3std3__441_GLOBAL__N__324d055f_4_k_cu_53b79fcc_28036ignoreE,(_ZN39_INTERNAL_324d055f_4_k_cu_53b79fcc_28034cute7productE - _ZN39_INTERNAL_324d055f_4_k_cu_53b79fcc_28034cuda3std3__441_GLOBAL__N__324d055f_4_k_cu_53b79fcc_28036ignoreE)
_ZN39_INTERNAL_324d055f_4_k_cu_53b79fcc_28034cuda3std3__441_GLOBAL__N__324d055f_4_k_cu_53b79fcc_28036ignoreE:
	.zero		1
	.type		_ZN39_INTERNAL_324d055f_4_k_cu_53b79fcc_28034cute7productE,@object
	.size		_ZN39_INTERNAL_324d055f_4_k_cu_53b79fcc_28034cute7productE,(_ZN39_INTERNAL_324d055f_4_k_cu_53b79fcc_28034cuda3std3__45__cpo3endE - _ZN39_INTERNAL_324d055f_4_k_cu_53b79fcc_28034cute7productE)
_ZN39_INTERNAL_324d055f_4_k_cu_53b79fcc_28034cute7productE:
	.zero		1
	.type		_ZN39_INTERNAL_324d055f_4_k_cu_53b79fcc_28034cuda3std3__45__cpo3endE,@object
	.size		_ZN39_INTERNAL_324d055f_4_k_cu_53b79fcc_28034cuda3std3__45__cpo3endE,(_ZN39_INTERNAL_324d055f_4_k_cu_53b79fcc_28034cuda3std3__419piecewise_constructE - _ZN39_INTERNAL_324d055f_4_k_cu_53b79fcc_28034cuda3std3__45__cpo3endE)
_ZN39_INTERNAL_324d055f_4_k_cu_53b79fcc_28034cuda3std3__45__cpo3endE:
	.zero		1
	.type		_ZN39_INTERNAL_324d055f_4_k_cu_53b79fcc_28034cuda3std3__419piecewise_constructE,@object
	.size		_ZN39_INTERNAL_324d055f_4_k_cu_53b79fcc_28034cuda3std3__419piecewise_constructE,(_ZN39_INTERNAL_324d055f_4_k_cu_53b79fcc_28034cuda3std3__45__cpo4cendE - _ZN39_INTERNAL_324d055f_4_k_cu_53b79fcc_28034cuda3std3__419piecewise_constructE)
_ZN39_INTERNAL_324d055f_4_k_cu_53b79fcc_28034cuda3std3__419piecewise_constructE:
	.zero		1
	.type		_ZN39_INTERNAL_324d055f_4_k_cu_53b79fcc_28034cuda3std3__45__cpo4cendE,@object
	.size		_ZN39_INTERNAL_324d055f_4_k_cu_53b79fcc_28034cuda3std3__45__cpo4cendE,(_ZN39_INTERNAL_324d055f_4_k_cu_53b79fcc_28034cuda3std6ranges3__45__cpo4swapE - _ZN39_INTERNAL_324d055f_4_k_cu_53b79fcc_28034cuda3std3__45__cpo4cendE)
_ZN39_INTERNAL_324d055f_4_k_cu_53b79fcc_28034cuda3std3__45__cpo4cendE:
	.zero		1
	.type		_ZN39_INTERNAL_324d055f_4_k_cu_53b79fcc_28034cuda3std6ranges3__45__cpo4swapE,@object
	.size		_ZN39_INTERNAL_324d055f_4_k_cu_53b79fcc_28034cuda3std6ranges3__45__cpo4swapE,(.L_9 - _ZN39_INTERNAL_324d055f_4_k_cu_53b79fcc_28034cuda3std6ranges3__45__cpo4swapE)
_ZN39_INTERNAL_324d055f_4_k_cu_53b79fcc_28034cuda3std6ranges3__45__cpo4swapE:
	.zero		1
.L_9:


//--------------------- .nv.constant0._ZN7cutlass13device_kernelINS_4gemm6kernel13GemmUniversalIN4cute5tupleIJiiiiEEENS1_10collective13CollectiveMmaINS1_37MainloopSm90TmaGmmaWarpSpecializedFP8ILi10ENS5_IJNS4_1CILi2EEENSA_ILi1EEESC_EEENS1_35KernelTmaWarpSpecializedCooperativeEEENS5_IJNSA_ILi256EEENSA_ILi64EEESH_EEENS_12float_e4m3_tENS5_IJlSC_lEEESJ_SK_NS4_8TiledMMAINS4_8MMA_AtomIJNS4_4SM904GMMA30MMA_64x64x32_F32E4M3E4M3_SS_TNILNSO_7ScaleInE1ELSQ_1EEEEEENS4_6LayoutISD_NS5_IJSC_NSA_ILi0EEESU_EEEEENS5_IJNS4_10UnderscoreESX_SX_EEEEENS4_13SM90_TMA_LOADENS4_14ComposedLayoutINS4_7SwizzleILi2ELi4ELi3EEENS4_18smem_ptr_flag_bitsILi8EEENST_INS5_IJNSA_ILi8EEESH_EEENS5_IJSH_SC_EEEEEEEvNS4_8identityENS4_23SM90_TMA_LOAD_MULTICASTES1A_vS1B_EENS_8epilogue10collective18CollectiveEpilogueINS1E_22Sm90TmaWarpSpecializedILi4ELi2ELi16ELb0ELb0EEEJSI_NS5_IJNSA_ILi128EEENSA_ILi32EEEEEESJ_SK_SJ_SK_NS1E_6fusion15FusionCallbacksIS1I_NS1M_13LinCombEltActINS1E_6thread4GELUESJ_fSJ_fLNS_15FloatRoundStyleE2EEESI_S1L_JEEES10_NS11_INS12_ILi1ELi4ELi3EEES15_NST_INS5_IJS16_S1K_EEENS5_IJS1K_SC_EEEEEEENS4_39AutoVectorizingCopyWithAssumedAlignmentILi128EEENS4_14SM90_TMA_STOREES1Y_S20_NS4_9Copy_AtomIJNS4_17SM90_U32x4_STSM_NENS_6half_tEEEEvEEEvvEEEEvNT_6ParamsE --------------------------
	.section	.nv.constant0._ZN7cutlass13device_kernelINS_4gemm6kernel13GemmUniversalIN4cute5tupleIJiiiiEEENS1_10collective13CollectiveMmaINS1_37MainloopSm90TmaGmmaWarpSpecializedFP8ILi10ENS5_IJNS4_1CILi2EEENSA_ILi1EEESC_EEENS1_35KernelTmaWarpSpecializedCooperativeEEENS5_IJNSA_ILi256EEENSA_ILi64EEESH_EEENS_12float_e4m3_tENS5_IJlSC_lEEESJ_SK_NS4_8TiledMMAINS4_8MMA_AtomIJNS4_4SM904GMMA30MMA_64x64x32_F32E4M3E4M3_SS_TNILNSO_7ScaleInE1ELSQ_1EEEEEENS4_6LayoutISD_NS5_IJSC_NSA_ILi0EEESU_EEEEENS5_IJNS4_10UnderscoreESX_SX_EEEEENS4_13SM90_TMA_LOADENS4_14ComposedLayoutINS4_7SwizzleILi2ELi4ELi3EEENS4_18smem_ptr_flag_bitsILi8EEENST_INS5_IJNSA_ILi8EEESH_EEENS5_IJSH_SC_EEEEEEEvNS4_8identityENS4_23SM90_TMA_LOAD_MULTICASTES1A_vS1B_EENS_8epilogue10collective18CollectiveEpilogueINS1E_22Sm90TmaWarpSpecializedILi4ELi2ELi16ELb0ELb0EEEJSI_NS5_IJNSA_ILi128EEENSA_ILi32EEEEEESJ_SK_SJ_SK_NS1E_6fusion15FusionCallbacksIS1I_NS1M_13LinCombEltActINS1E_6thread4GELUESJ_fSJ_fLNS_15FloatRoundStyleE2EEESI_S1L_JEEES10_NS11_INS12_ILi1ELi4ELi3EEES15_NST_INS5_IJS16_S1K_EEENS5_IJS1K_SC_EEEEEEENS4_39AutoVectorizingCopyWithAssumedAlignmentILi128EEENS4_14SM90_TMA_STOREES1Y_S20_NS4_9Copy_AtomIJNS4_17SM90_U32x4_STSM_NENS_6half_tEEEEvEEEvvEEEEvNT_6ParamsE,"a",@progbits
	.sectionflags	@""
	.align	4
.nv.constant0._ZN7cutlass13device_kernelINS_4gemm6kernel13GemmUniversalIN4cute5tupleIJiiiiEEENS1_10collective13CollectiveMmaINS1_37MainloopSm90TmaGmmaWarpSpecializedFP8ILi10ENS5_IJNS4_1CILi2EEENSA_ILi1EEESC_EEENS1_35KernelTmaWarpSpecializedCooperativeEEENS5_IJNSA_ILi256EEENSA_ILi64EEESH_EEENS_12float_e4m3_tENS5_IJlSC_lEEESJ_SK_NS4_8TiledMMAINS4_8MMA_AtomIJNS4_4SM904GMMA30MMA_64x64x32_F32E4M3E4M3_SS_TNILNSO_7ScaleInE1ELSQ_1EEEEEENS4_6LayoutISD_NS5_IJSC_NSA_ILi0EEESU_EEEEENS5_IJNS4_10UnderscoreESX_SX_EEEEENS4_13SM90_TMA_LOADENS4_14ComposedLayoutINS4_7SwizzleILi2ELi4ELi3EEENS4_18smem_ptr_flag_bitsILi8EEENST_INS5_IJNSA_ILi8EEESH_EEENS5_IJSH_SC_EEEEEEEvNS4_8identityENS4_23SM90_TMA_LOAD_MULTICASTES1A_vS1B_EENS_8epilogue10collective18CollectiveEpilogueINS1E_22Sm90TmaWarpSpecializedILi4ELi2ELi16ELb0ELb0EEEJSI_NS5_IJNSA_ILi128EEENSA_ILi32EEEEEESJ_SK_SJ_SK_NS1E_6fusion15FusionCallbacksIS1I_NS1M_13LinCombEltActINS1E_6thread4GELUESJ_fSJ_fLNS_15FloatRoundStyleE2EEESI_S1L_JEEES10_NS11_INS12_ILi1ELi4ELi3EEES15_NST_INS5_IJS16_S1K_EEENS5_IJS1K_SC_EEEEEEENS4_39AutoVectorizingCopyWithAssumedAlignmentILi128EEENS4_14SM90_TMA_STOREES1Y_S20_NS4_9Copy_AtomIJNS4_17SM90_U32x4_STSM_NENS_6half_tEEEEvEEEvvEEEEvNT_6ParamsE:
	.zero		2432


//--------------------- SYMBOLS --------------------------

	.type		.nv.reservedSmem.offset0,@object
	.size		.nv.reservedSmem.offset0,0x4
	.type		__assertfail,@function
